def matmul_kernel(
    a_ptr,
    b_ptr,
    c_ptr,
    M,
    N,
    K,
    stride_am,
    stride_ak,
    stride_bk,
    stride_bn,
    stride_cm,
    stride_cn,
    BLOCK_M: tl.constexpr,
    BLOCK_N: tl.constexpr,
    BLOCK_K: tl.constexpr,
    GROUP_M: tl.constexpr,
):
    pid = tl.program_id(axis=0)
    num_pid_m = tl.cdiv(M, BLOCK_M)
    num_pid_n = tl.cdiv(N, BLOCK_N)
    num_pid_in_group = GROUP_M * num_pid_n
    group_id = pid // num_pid_in_group
    first_pid_m = group_id * GROUP_M
    group_size_m = min(num_pid_m - first_pid_m, GROUP_M)
    pid_m = first_pid_m + ((pid % num_pid_in_group) % group_size_m)
    pid_n = (pid % num_pid_in_group) // group_size_m

    offs_am = (pid_m * BLOCK_M + tl.arange(0, BLOCK_M)) % M
    offs_bn = (pid_n * BLOCK_N + tl.arange(0, BLOCK_N)) % N
    offs_k = tl.arange(0, BLOCK_K)
    a_ptrs = a_ptr + offs_am[:, None] * stride_am + offs_k[None, :] * stride_ak
    b_ptrs = b_ptr + offs_k[:, None] * stride_bk + offs_bn[None, :] * stride_bn

    acc = tl.zeros((BLOCK_M, BLOCK_N), dtype=tl.float32)
    for kk in range(0, tl.cdiv(K, BLOCK_K)):
        a = tl.load(a_ptrs, mask=offs_k[None, :] < K - kk * BLOCK_K, other=0.0)
        b = tl.load(b_ptrs, mask=offs_k[:, None] < K - kk * BLOCK_K, other=0.0)
        acc = tl.dot(a, b, acc)
        a_ptrs += BLOCK_K * stride_ak
        b_ptrs += BLOCK_K * stride_bk

    c = acc.to(c_ptr.dtype.element_ty)
    offs_cm = pid_m * BLOCK_M + tl.arange(0, BLOCK_M)
    offs_cn = pid_n * BLOCK_N + tl.arange(0, BLOCK_N)
    c_ptrs = c_ptr + offs_cm[:, None] * stride_cm + offs_cn[None, :] * stride_cn
    mask = (offs_cm[:, None] < M) & (offs_cn[None, :] < N)
    tl.store(c_ptrs, c, mask=mask)

# config = {"BLOCK_K": 256, "BLOCK_M": 256, "BLOCK_N": 256, "GROUP_M": 8, "arch": "sm_100", "dtype": "bf16", "num_ctas": 1, "num_stages": 3, "num_warps": 4}
# arch = sm_100


// ===== COMPILED SASS (sm_100a) =====

	.target	sm_100a

	.elftype	@"ET_EXEC"


//--------------------- .note.nv.tkinfo           --------------------------
	.section	.note.nv.tkinfo,"",@"SHT_NOTE"
	.sectionflags	@"SHF_NOTE_NV_TKINFO"
	.tkinfo
        /*0018*/ 	.word	0x00000081
        /*0030*/ 	.string	""
        /*0030*/ 	.string	"ptxas-blackwell"
        /*0030*/ 	.string	"Cuda compilation tools, release 12.9, V12.9.86"
        /*0030*/ 	.string	"Build cuda_12.9.r12.9/compiler.36037853_0"
        /*0030*/ 	.string	"-v  -suppress-debug-info  -lineinfo  -arch sm_100a "



//--------------------- .note.nv.cuver            --------------------------
	.section	.note.nv.cuver,"",@"SHT_NOTE"
	.sectionflags	@"SHF_NOTE_NV_CUVER"
        /*0018*/ 	.short	0x0001
        /*001a*/ 	.short	0x0064
        /*001c*/ 	.short	0x0001
        /*001e*/ 	.short	0x0000
        /*0020*/ 	.short	0x0001
        /*0022*/ 	.short	0x0000


//--------------------- .nv.info                  --------------------------
	.section	.nv.info,"",@"SHT_CUDA_INFO"
	.align	4


	//----- nvinfo : EIATTR_REGCOUNT
	.align		4
        /*0000*/ 	.byte	0x04, 0x2f
        /*0002*/ 	.short	(.L_4 - .L_3)
	.align		4
.L_3:
        /*0004*/ 	.word	index@(matmul_kernel)
        /*0008*/ 	.word	0x00000060


	//----- nvinfo : EIATTR_FRAME_SIZE
	.align		4
.L_4:
        /*000c*/ 	.byte	0x04, 0x11
        /*000e*/ 	.short	(.L_6 - .L_5)
	.align		4
.L_5:
        /*0010*/ 	.word	index@($__internal_2_$__cuda_sm10x_tcgen05_guardrail_trap_unallocated_columns_being_dealloced)
        /*0014*/ 	.word	0x00004df0


	//----- nvinfo : EIATTR_FRAME_SIZE
	.align		4
.L_6:
        /*0018*/ 	.byte	0x04, 0x11
        /*001a*/ 	.short	(.L_8 - .L_7)
	.align		4
.L_7:
        /*001c*/ 	.word	index@($__internal_1_$__cuda_sm10x_tcgen05_guardrail_trap_phase_invalid_during_alloc)
        /*0020*/ 	.word	0x00004df0


	//----- nvinfo : EIATTR_FRAME_SIZE
	.align		4
.L_8:
        /*0024*/ 	.byte	0x04, 0x11
        /*0026*/ 	.short	(.L_10 - .L_9)
	.align		4
.L_9:
        /*0028*/ 	.word	index@($__internal_0_$__cuda_sm10x_tcgen05_guardrail_trap_col_being_dealloced_not_returned_by_alloc)
        /*002c*/ 	.word	0x00004df0


	//----- nvinfo : EIATTR_FRAME_SIZE
	.align		4
.L_10:
        /*0030*/ 	.byte	0x04, 0x11
        /*0032*/ 	.short	(.L_12 - .L_11)
	.align		4
.L_11:
        /*0034*/ 	.word	index@(matmul_kernel)
        /*0038*/ 	.word	0x00004df0


	//----- nvinfo : EIATTR_MIN_STACK_SIZE
	.align		4
.L_12:
        /*003c*/ 	.byte	0x04, 0x12
        /*003e*/ 	.short	(.L_14 - .L_13)
	.align		4
.L_13:
        /*0040*/ 	.word	index@(matmul_kernel)
        /*0044*/ 	.word	0x00004df0
.L_14:


//--------------------- .nv.info.matmul_kernel    --------------------------
	.section	.nv.info.matmul_kernel,"",@"SHT_CUDA_INFO"
	.sectionflags	@""
	.align	4


	//----- nvinfo : EIATTR_CUDA_API_VERSION
	.align		4
        /*0000*/ 	.byte	0x04, 0x37
        /*0002*/ 	.short	(.L_16 - .L_15)
.L_15:
        /*0004*/ 	.word	0x00000081


	//----- nvinfo : EIATTR_KPARAM_INFO
	.align		4
.L_16:
        /*0008*/ 	.byte	0x04, 0x17
        /*000a*/ 	.short	(.L_18 - .L_17)
.L_17:
        /*000c*/ 	.word	0x00000000
        /*0010*/ 	.short	0x000d
        /*0012*/ 	.short	0x0048
        /*0014*/ 	.byte	0x00, 0xf4, 0x21, 0x00


	//----- nvinfo : EIATTR_KPARAM_INFO
	.align		4
.L_18:
        /*0018*/ 	.byte	0x04, 0x17
        /*001a*/ 	.short	(.L_20 - .L_19)
.L_19:
        /*001c*/ 	.word	0x00000000
        /*0020*/ 	.short	0x000c
        /*0022*/ 	.short	0x0040
        /*0024*/ 	.byte	0x00, 0xf4, 0x21, 0x00


	//----- nvinfo : EIATTR_KPARAM_INFO
	.align		4
.L_20:
        /*0028*/ 	.byte	0x04, 0x17
        /*002a*/ 	.short	(.L_22 - .L_21)
.L_21:
        /*002c*/ 	.word	0x00000000
        /*0030*/ 	.short	0x000b
        /*0032*/ 	.short	0x0038
        /*0034*/ 	.byte	0x00, 0xf0, 0x11, 0x00


	//----- nvinfo : EIATTR_KPARAM_INFO
	.align		4
.L_22:
        /*0038*/ 	.byte	0x04, 0x17
        /*003a*/ 	.short	(.L_24 - .L_23)
.L_23:
        /*003c*/ 	.word	0x00000000
        /*0040*/ 	.short	0x000a
        /*0042*/ 	.short	0x0034
        /*0044*/ 	.byte	0x00, 0xf0, 0x11, 0x00


	//----- nvinfo : EIATTR_KPARAM_INFO
	.align		4
.L_24:
        /*0048*/ 	.byte	0x04, 0x17
        /*004a*/ 	.short	(.L_26 - .L_25)
.L_25:
        /*004c*/ 	.word	0x00000000
        /*0050*/ 	.short	0x0009
        /*0052*/ 	.short	0x0030
        /*0054*/ 	.byte	0x00, 0xf0, 0x11, 0x00


	//----- nvinfo : EIATTR_KPARAM_INFO
	.align		4
.L_26:
        /*0058*/ 	.byte	0x04, 0x17
        /*005a*/ 	.short	(.L_28 - .L_27)
.L_27:
        /*005c*/ 	.word	0x00000000
        /*0060*/ 	.short	0x0008
        /*0062*/ 	.short	0x002c
        /*0064*/ 	.byte	0x00, 0xf0, 0x11, 0x00


	//----- nvinfo : EIATTR_KPARAM_INFO
	.align		4
.L_28:
        /*0068*/ 	.byte	0x04, 0x17
        /*006a*/ 	.short	(.L_30 - .L_29)
.L_29:
        /*006c*/ 	.word	0x00000000
        /*0070*/ 	.short	0x0007
        /*0072*/ 	.short	0x0028
        /*0074*/ 	.byte	0x00, 0xf0, 0x11, 0x00


	//----- nvinfo : EIATTR_KPARAM_INFO
	.align		4
.L_30:
        /*0078*/ 	.byte	0x04, 0x17
        /*007a*/ 	.short	(.L_32 - .L_31)
.L_31:
        /*007c*/ 	.word	0x00000000
        /*0080*/ 	.short	0x0006
        /*0082*/ 	.short	0x0024
        /*0084*/ 	.byte	0x00, 0xf0, 0x11, 0x00


	//----- nvinfo : EIATTR_KPARAM_INFO
	.align		4
.L_32:
        /*0088*/ 	.byte	0x04, 0x17
        /*008a*/ 	.short	(.L_34 - .L_33)
.L_33:
        /*008c*/ 	.word	0x00000000
        /*0090*/ 	.short	0x0005
        /*0092*/ 	.short	0x0020
        /*0094*/ 	.byte	0x00, 0xf0, 0x11, 0x00


	//----- nvinfo : EIATTR_KPARAM_INFO
	.align		4
.L_34:
        /*0098*/ 	.byte	0x04, 0x17
        /*009a*/ 	.short	(.L_36 - .L_35)
.L_35:
        /*009c*/ 	.word	0x00000000
        /*00a0*/ 	.short	0x0004
        /*00a2*/ 	.short	0x001c
        /*00a4*/ 	.byte	0x00, 0xf0, 0x11, 0x00


	//----- nvinfo : EIATTR_KPARAM_INFO
	.align		4
.L_36:
        /*00a8*/ 	.byte	0x04, 0x17
        /*00aa*/ 	.short	(.L_38 - .L_37)
.L_37:
        /*00ac*/ 	.word	0x00000000
        /*00b0*/ 	.short	0x0003
        /*00b2*/ 	.short	0x0018
        /*00b4*/ 	.byte	0x00, 0xf0, 0x11, 0x00


	//----- nvinfo : EIATTR_KPARAM_INFO
	.align		4
.L_38:
        /*00b8*/ 	.byte	0x04, 0x17
        /*00ba*/ 	.short	(.L_40 - .L_39)
.L_39:
        /*00bc*/ 	.word	0x00000000
        /*00c0*/ 	.short	0x0002
        /*00c2*/ 	.short	0x0010
        /*00c4*/ 	.byte	0x00, 0xf4, 0x21, 0x00


	//----- nvinfo : EIATTR_KPARAM_INFO
	.align		4
.L_40:
        /*00c8*/ 	.byte	0x04, 0x17
        /*00ca*/ 	.short	(.L_42 - .L_41)
.L_41:
        /*00cc*/ 	.word	0x00000000
        /*00d0*/ 	.short	0x0001
        /*00d2*/ 	.short	0x0008
        /*00d4*/ 	.byte	0x00, 0xf4, 0x21, 0x00


	//----- nvinfo : EIATTR_KPARAM_INFO
	.align		4
.L_42:
        /*00d8*/ 	.byte	0x04, 0x17
        /*00da*/ 	.short	(.L_44 - .L_43)
.L_43:
        /*00dc*/ 	.word	0x00000000
        /*00e0*/ 	.short	0x0000
        /*00e2*/ 	.short	0x0000
        /*00e4*/ 	.byte	0x00, 0xf4, 0x21, 0x00


	//----- nvinfo : EIATTR_AT_ENTRY_FRAGMENTS
	.align		4
.L_44:
        /*00e8*/ 	.byte	0x04, 0x4f
        /*00ea*/ 	.short	(.L_46 - .L_45)


	//   ....[0]....
.L_45:
        /*00ec*/ 	.word	0x00000004


	//----- nvinfo : EIATTR_RESERVED_SMEM_USED
	.align		4
.L_46:
        /*00f0*/ 	.byte	0x01, 0x41
	.zero		2


	//----- nvinfo : EIATTR_SPARSE_MMA_MASK
	.align		4
        /*00f4*/ 	.byte	0x03, 0x50
        /*00f6*/ 	.short	0x0000


	//----- nvinfo : EIATTR_TCGEN05_1CTA_USED
	.align		4
        /*00f8*/ 	.byte	0x01, 0x51
	.zero		2


	//----- nvinfo : EIATTR_MAXREG_COUNT
	.align		4
        /*00fc*/ 	.byte	0x03, 0x1b
        /*00fe*/ 	.short	0x00ff


	//----- nvinfo : EIATTR_NUM_BARRIERS
	.align		4
        /*0100*/ 	.byte	0x02, 0x4c
        /*0102*/ 	.byte	0x01
	.zero		1


	//----- nvinfo : EIATTR_ANNOTATIONS
	.align		4
        /*0104*/ 	.byte	0x04, 0x55
        /*0106*/ 	.short	(.L_48 - .L_47)


	//   ....[0]....
.L_47:
        /*0108*/ 	.word	0x00000001
        /*010c*/ 	.byte	0xe0, 0x08, 0x00, 0x00, 0x01, 0x00, 0x00, 0x00, 0x60, 0x09, 0x00, 0x00, 0x01, 0x00, 0x00, 0x00
        /* <DEDUP_REMOVED lines=574> */
        /*24fc*/ 	.byte	0x20, 0x6f, 0x01, 0x00, 0x01, 0x00, 0x00, 0x00, 0x30, 0x6f, 0x01, 0x00


	//----- nvinfo : EIATTR_INT_WARP_WIDE_INSTR_OFFSETS
	.align		4
.L_48:
        /*2508*/ 	.byte	0x04, 0x31
        /*250a*/ 	.short	(.L_50 - .L_49)


	//   ....[0]....
.L_49:
        /*250c*/ 	.word	0x0000de40


	//   ....[1]....
        /*2510*/ 	.word	0x0000de90


	//   ....[2]....
        /*2514*/ 	.word	0x000151b0


	//   ....[3]....
        /*2518*/ 	.word	0x00096f30


	//   ....[4]....
        /*251c*/ 	.word	0x00096f70


	//----- nvinfo : EIATTR_COOP_GROUP_MASK_REGIDS
	.align		4
.L_50:
        /*2520*/ 	.byte	0x04, 0x29
        /*2522*/ 	.short	(.L_52 - .L_51)


	//   ....[0]....
.L_51:
        /*2524*/ 	.word	0xffffffff


	//   ....[1]....
        /*2528*/ 	.word	0xffffffff


	//   ....[2]....
        /*252c*/ 	.word	0xffffffff


	//   ....[3]....
        /*2530*/ 	.word	0xffffffff


	//----- nvinfo : EIATTR_COOP_GROUP_INSTR_OFFSETS
	.align		4
.L_52:
        /*2534*/ 	.byte	0x04, 0x28
        /*2536*/ 	.short	(.L_54 - .L_53)


	//   ....[0]....
.L_53:
        /*2538*/ 	.word	0x00000060


	//   ....[1]....
        /*253c*/ 	.word	0x00000320


	//   ....[2]....
        /*2540*/ 	.word	0x00096db0


	//   ....[3]....
        /*2544*/ 	.word	0x00097020


	//----- nvinfo : EIATTR_VRC_CTA_INIT_COUNT
	.align		4
.L_54:
        /*2548*/ 	.byte	0x02, 0x4a
        /*254a*/ 	.byte	0x80
	.zero		1


	//----- nvinfo : EIATTR_MBARRIER_INSTR_OFFSETS
	.align		4
        /*254c*/ 	.byte	0x04, 0x39
        /*254e*/ 	.short	(.L_56 - .L_55)


	//   ....[0]....
.L_55:
        /*2550*/ 	.word	0x0000def0
        /*2554*/ 	.word	0x000000ff
        /*2558*/ 	.word	0x00000000
        /*255c*/ 	.short	0x0100
        /*255e*/ 	.byte	0x04
	.zero		1


	//   ....[1]....
        /*2560*/ 	.word	0x000151f0
        /*2564*/ 	.word	0x000000ff
        /*2568*/ 	.word	0x00080008
        /*256c*/ 	.short	0x0100
        /*256e*/ 	.byte	0x4c
	.zero		1


	//   ....[2]....
        /*2570*/ 	.word	0x0003ad50
        /*2574*/ 	.word	0x000000ff
        /*2578*/ 	.word	0x00000000
        /*257c*/ 	.short	0x010a
        /*257e*/ 	.byte	0x04
	.zero		1


	//   ....[3]....
        /*2580*/ 	.word	0x00083a80
        /*2584*/ 	.word	0x000000ff
        /*2588*/ 	.word	0x00000000
        /*258c*/ 	.short	0x010a
        /*258e*/ 	.byte	0x04
	.zero		1


	//   ....[4]....
        /*2590*/ 	.word	0x00083b20
        /*2594*/ 	.word	0x000000ff
        /*2598*/ 	.word	0x00080000
        /*259c*/ 	.short	0x0108
        /*259e*/ 	.byte	0x4c
	.zero		1


	//   ....[5]....
        /*25a0*/ 	.word	0x00083b90
        /*25a4*/ 	.word	0x000000ff
        /*25a8*/ 	.word	0x00080008
        /*25ac*/ 	.short	0x0108
        /*25ae*/ 	.byte	0x4c
	.zero		1


	//   ....[6]....
        /*25b0*/ 	.word	0x00097040
        /*25b4*/ 	.word	0x000000ff
        /*25b8*/ 	.word	0x00000000
        /*25bc*/ 	.short	0x010a
        /*25be*/ 	.byte	0x04
	.zero		1


	//   ....[7]....
        /*25c0*/ 	.word	0x00097070
        /*25c4*/ 	.word	0x000000ff
        /*25c8*/ 	.word	0x00000000
        /*25cc*/ 	.short	0x010a
        /*25ce*/ 	.byte	0x04
	.zero		1


	//----- nvinfo : EIATTR_NUM_MBARRIERS
	.align		4
.L_56:
        /*25d0*/ 	.byte	0x03, 0x38
        /*25d2*/ 	.short	0x0002


	//----- nvinfo : EIATTR_EXIT_INSTR_OFFSETS
	.align		4
        /*25d4*/ 	.byte	0x04, 0x1c
        /*25d6*/ 	.short	(.L_58 - .L_57)


	//   ....[0]....
.L_57:
        /*25d8*/ 	.word	0x00097030


	//----- nvinfo : EIATTR_REQNTID
	.align		4
.L_58:
        /*25dc*/ 	.byte	0x04, 0x10
        /*25de*/ 	.short	(.L_60 - .L_59)
.L_59:
        /*25e0*/ 	.word	0x00000080
        /*25e4*/ 	.word	0x00000001
        /*25e8*/ 	.word	0x00000001


	//----- nvinfo : EIATTR_CRS_STACK_SIZE
	.align		4
.L_60:
        /*25ec*/ 	.byte	0x04, 0x1e
        /*25ee*/ 	.short	(.L_62 - .L_61)
.L_61:
        /*25f0*/ 	.word	0x00000000


	//----- nvinfo : EIATTR_CBANK_PARAM_SIZE
	.align		4
.L_62:
        /*25f4*/ 	.byte	0x03, 0x19
        /*25f6*/ 	.short	0x0050


	//----- nvinfo : EIATTR_PARAM_CBANK
	.align		4
        /*25f8*/ 	.byte	0x04, 0x0a
        /*25fa*/ 	.short	(.L_64 - .L_63)
	.align		4
.L_63:
        /*25fc*/ 	.word	index@(.nv.constant0.matmul_kernel)
        /*2600*/ 	.short	0x0380
        /*2602*/ 	.short	0x0050


	//----- nvinfo : EIATTR_SW_WAR
	.align		4
.L_64:
        /*2604*/ 	.byte	0x04, 0x36
        /*2606*/ 	.short	(.L_66 - .L_65)
.L_65:
        /*2608*/ 	.word	0x00000008
.L_66:


//--------------------- .nv.compat                --------------------------
	.section	.nv.compat,"",@"SHT_CUDA_COMPAT_INFO"
	.align	4
        /*0000*/ 	.byte	0x02, 0x02, 0x02, 0x00, 0x02, 0x05, 0x05, 0x00, 0x02, 0x03, 0x00, 0x00, 0x02, 0x06, 0x01, 0x00


//--------------------- .nv.callgraph             --------------------------
	.section	.nv.callgraph,"",@"SHT_CUDA_CALLGRAPH"
	.align	4
	.sectionentsize	8
	.align		4
        /*0000*/ 	.word	0x00000000
	.align		4
        /*0004*/ 	.word	0xffffffff
	.align		4
        /*0008*/ 	.word	0x00000000
	.align		4
        /*000c*/ 	.word	0xfffffffe
	.align		4
        /*0010*/ 	.word	0x00000000
	.align		4
        /*0014*/ 	.word	0xfffffffd
	.align		4
        /*0018*/ 	.word	0x00000000
	.align		4
        /*001c*/ 	.word	0xfffffffc


//--------------------- .text.matmul_kernel       --------------------------
	.section	.text.matmul_kernel,"ax",@progbits
	.align	128
        .global         matmul_kernel
        .type           matmul_kernel,@function
        .size           matmul_kernel,(.L_x_20 - matmul_kernel)
        .other          matmul_kernel,@"STO_CUDA_ENTRY STV_DEFAULT"
matmul_kernel:
.text.matmul_kernel:
[----:B------:R-:W0:Y:S01]  /*0000*/  LDC R1, c[0x0][0x37c] ;  /* 0x0000df00ff017b82 */ /* 0x000e220000000800 */
[----:B------:R-:W1:Y:S01]  /*0010*/  S2R R0, SR_TID.X ;  /* 0x0000000000007919 */ /* 0x000e620000002100 */
[----:B0-----:R-:W-:Y:S01]  /*0020*/  VIADD R1, R1, 0xffffb210 ;  /* 0xffffb21001017836 */ /* 0x001fe20000000000 */
[----:B-1----:R-:W-:-:S13]  /*0030*/  ISETP.GE.U32.AND P4, PT, R0, 0x20, PT ;  /* 0x000000200000780c */ /* 0x002fda0003f86070 */
[----:B------:R-:W-:Y:S05]  /*0040*/  @P4 BRA `(.L_x_0) ;  /* 0x0000000000b84947 */ /* 0x000fea0003800000 */
[----:B------:R-:W0:Y:S01]  /*0050*/  S2R R7, SR_CgaCtaId ;  /* 0x0000000000077919 */ /* 0x000e220000008800 */
[----:B------:R-:W-:Y:S01]  /*0060*/  NOP ;  /* 0x0000000000007918 */ /* 0x000fe20000000000 */
[----:B------:R-:W-:-:S04]  /*0070*/  MOV R0, 0x40 ;  /* 0x0000004000007802 */ /* 0x000fc80000000f00 */
[----:B0-----:R-:W-:Y:S02]  /*0080*/  LEA R2, R7, R0, 0x18 ;  /* 0x0000000007027211 */ /* 0x001fe400078ec0ff */
[----:B------:R-:W-:-:S04]  /*0090*/  MOV R0, 0x400 ;  /* 0x0000040000007802 */ /* 0x000fc80000000f00 */
[----:B------:R-:W0:Y:S01]  /*00a0*/  LDS.U8 R2, [R2] ;  /* 0x0000000002027984 */ /* 0x000e220000000000 */
[----:B------:R-:W-:Y:S02]  /*00b0*/  LEA R0, R7, R0, 0x18 ;  /* 0x0000000007007211 */ /* 0x000fe400078ec0ff */
[----:B0-----:R-:W-:-:S13]  /*00c0*/  ISETP.NE.AND P0, PT, R2, RZ, PT ;  /* 0x000000ff0200720c */ /* 0x001fda0003f05270 */
[----:B------:R-:W-:Y:S05]  /*00d0*/  @P0 BRA `(.L_x_1) ;  /* 0x00000000007c0947 */ /* 0x000fea0003800000 */
[----:B------:R-:W-:-:S13]  /*00e0*/  ELECT P0, URZ, PT ;  /* 0x0000000000ff782f */ /* 0x000fda0003800000 */
[----:B------:R-:W-:Y:S05]  /*00f0*/  @!P0 BRA `(.L_x_2) ;  /* 0x0000000000848947 */ /* 0x000fea0003800000 */
[----:B------:R-:W-:Y:S01]  /*0100*/  UMOV UR4, 0x10 ;  /* 0x0000001000047882 */ /* 0x000fe20000000000 */
[----:B------:R-:W-:Y:S02]  /*0110*/  IMAD.MOV.U32 R9, RZ, RZ, 0x1 ;  /* 0x00000001ff097424 */ /* 0x000fe400078e00ff */
[----:B------:R-:W-:Y:S02]  /*0120*/  IMAD.MOV.U32 R3, RZ, RZ, 0xffff ;  /* 0x0000ffffff037424 */ /* 0x000fe400078e00ff */
[----:B------:R-:W-:Y:S04]  /*0130*/  DEPBAR.LE SB0, 0x36 ;  /* 0x00008d800000791a */ /* 0x000fe80000000000 */
[----:B------:R-:W0:Y:S02]  /*0140*/  UTCATOMSWS.FIND_AND_SET.ALIGN UP0, UR4, UR4 ;  /* 0x00000004000475e3 */ /* 0x000e240008000800 */
[----:B0-----:R-:W-:-:S04]  /*0150*/  PLOP3.LUT P0, PT, PT, PT, UP0, 0x80, 0x8 ;  /* 0x000000000008781c */ /* 0x001fc80003f0f008 */
[----:B------:R-:W-:-:S04]  /*0160*/  SEL R2, RZ, 0xffffffff, !P0 ;  /* 0xffffffffff027807 */ /* 0x000fc80004000000 */
[----:B------:R-:W-:Y:S01]  /*0170*/  ISETP.NE.AND P0, PT, R2, RZ, PT ;  /* 0x000000ff0200720c */ /* 0x000fe20003f05270 */
[----:B------:R-:W-:-:S12]  /*0180*/  IMAD.U32 R2, RZ, RZ, UR4 ;  /* 0x00000004ff027e24 */ /* 0x000fd8000f8e00ff */
[----:B------:R-:W-:Y:S05]  /*0190*/  @P0 BRA `(.L_x_3) ;  /* 0x0000000000240947 */ /* 0x000fea0003800000 */
.L_x_4:
[----:B------:R-:W-:Y:S05]  /*01a0*/  NANOSLEEP 0x64 ;  /* 0x000000640000795d */ /* 0x000fea0003800000 */
[----:B------:R-:W-:-:S05]  /*01b0*/  UMOV UR4, 0x10 ;  /* 0x0000001000047882 */ /* 0x000fca0000000000 */
[----:B------:R-:W-:Y:S04]  /*01c0*/  DEPBAR.LE SB0, 0x36 ;  /* 0x00008d800000791a */ /* 0x000fe80000000000 */
[----:B------:R-:W0:Y:S02]  /*01d0*/  UTCATOMSWS.FIND_AND_SET.ALIGN UP0, UR4, UR4 ;  /* 0x00000004000475e3 */ /* 0x000e240008000800 */
[----:B0-----:R-:W-:-:S04]  /*01e0*/  PLOP3.LUT P0, PT, PT, PT, UP0, 0x80, 0x8 ;  /* 0x000000000008781c */ /* 0x001fc80003f0f008 */
[----:B------:R-:W-:-:S04]  /*01f0*/  SEL R2, RZ, 0xffffffff, !P0 ;  /* 0xffffffffff027807 */ /* 0x000fc80004000000 */
[----:B------:R-:W-:Y:S01]  /*0200*/  ISETP.NE.AND P0, PT, R2, RZ, PT ;  /* 0x000000ff0200720c */ /* 0x000fe20003f05270 */
[----:B------:R-:W-:-:S12]  /*0210*/  IMAD.U32 R2, RZ, RZ, UR4 ;  /* 0x00000004ff027e24 */ /* 0x000fd8000f8e00ff */
[----:B------:R-:W-:Y:S05]  /*0220*/  @!P0 BRA `(.L_x_4) ;  /* 0xfffffffc00dc8947 */ /* 0x000fea000383ffff */
.L_x_3:
[C---:B------:R-:W-:Y:S01]  /*0230*/  VIADD R4, R2.reuse, 0x10 ;  /* 0x0000001002047836 */ /* 0x040fe20000000000 */
[----:B------:R-:W-:Y:S02]  /*0240*/  SHF.L.U32 R3, R3, R2, RZ ;  /* 0x0000000203037219 */ /* 0x000fe400000006ff */
[----:B------:R-:W-:Y:S02]  /*0250*/  MOV R5, 0x50 ;  /* 0x0000005000057802 */ /* 0x000fe40000000f00 */
[----:B------:R-:W-:Y:S02]  /*0260*/  SHF.L.U32 R4, R9, R4, RZ ;  /* 0x0000000409047219 */ /* 0x000fe400000006ff */
[----:B------:R-:W-:Y:S01]  /*0270*/  LEA R6, R7, R5, 0x18 ;  /* 0x0000000507067211 */ /* 0x000fe200078ec0ff */
[----:B------:R-:W-:Y:S01]  /*0280*/  IMAD.SHL.U32 R5, R2, 0x20, RZ ;  /* 0x0000002002057824 */ /* 0x000fe200078e00ff */
[----:B------:R-:W-:-:S05]  /*0290*/  LOP3.LUT R3, R4, R3, RZ, 0xfc, !PT ;  /* 0x0000000304037212 */ /* 0x000fca00078efcff */
[----:B------:R0:W-:Y:S04]  /*02a0*/  ATOMS.OR RZ, [R6], R3 ;  /* 0x0000000306ff738c */ /* 0x0001e80003000000 */
[----:B------:R0:W-:Y:S01]  /*02b0*/  STS [R0], R5 ;  /* 0x0000000500007388 */ /* 0x0001e20000000800 */
[----:B------:R-:W-:Y:S05]  /*02c0*/  BRA `(.L_x_2) ;  /* 0x0000000000107947 */ /* 0x000fea0003800000 */
.L_x_1:
[----:B------:R-:W-:Y:S01]  /*02d0*/  IMAD.MOV.U32 R3, RZ, RZ, -0x1 ;  /* 0xffffffffff037424 */ /* 0x000fe200078e00ff */
[----:B------:R-:W-:-:S04]  /*02e0*/  MOV R2, 0x310 ;  /* 0x0000031000027802 */ /* 0x000fc80000000f00 */
[----:B------:R0:W-:Y:S03]  /*02f0*/  STS [R0], R3 ;  /* 0x0000000300007388 */ /* 0x0001e60000000800 */
[----:B0-----:R-:W-:Y:S05]  /*0300*/  CALL.REL.NOINC `($__internal_1_$__cuda_sm10x_tcgen05_guardrail_trap_phase_invalid_during_alloc) ;  /* 0x0000096c00707944 */ /* 0x001fea0003c00000 */
.L_x_2:
[----:B------:R-:W-:Y:S05]  /*0310*/  WARPSYNC.ALL ;  /* 0x0000000000007948 */ /* 0x000fea0003800000 */
[----:B------:R-:W-:Y:S01]  /*0320*/  NOP ;  /* 0x0000000000007918 */ /* 0x000fe20000000000 */
.L_x_0:
[----:B------:R-:W1:Y:S01]  /*0330*/  LDC.64 R10, c[0x0][0x398] ;  /* 0x0000e600ff0a7b82 */ /* 0x000e620000000a00 */
[----:B0-----:R-:W0:Y:S01]  /*0340*/  S2R R5, SR_CTAID.X ;  /* 0x0000000000057919 */ /* 0x001e220000002500 */
[----:B------:R-:W2:Y:S06]  /*0350*/  S2R R15, SR_TID.X ;  /* 0x00000000000f7919 */ /* 0x000eac0000002100 */
[----:B------:R-:W3:Y:S01]  /*0360*/  S2UR UR4, SR_CgaCtaId ;  /* 0x00000000000479c3 */ /* 0x000ee20000008800 */
[----:B-1----:R-:W-:-:S05]  /*0370*/  VIADD R0, R11, 0xff ;  /* 0x000000ff0b007836 */ /* 0x002fca0000000000 */
[----:B------:R-:W-:-:S04]  /*0380*/  SHF.R.S32.HI R3, RZ, 0x1f, R0 ;  /* 0x0000001fff037819 */ /* 0x000fc80000011400 */
[----:B------:R-:W-:Y:S02]  /*0390*/  LEA.HI R3, R3, R0, RZ, 0x8 ;  /* 0x0000000003037211 */ /* 0x000fe400078f40ff */
[----:B0-----:R-:W-:Y:S02]  /*03a0*/  IABS R8, R5 ;  /* 0x0000000500087213 */ /* 0x001fe40000000000 */
[----:B------:R-:W-:Y:S02]  /*03b0*/  SHF.R.S32.HI R3, RZ, 0x8, R3 ;  /* 0x00000008ff037819 */ /* 0x000fe40000011403 */
[----:B--2---:R-:W-:-:S03]  /*03c0*/  LOP3.LUT R14, R15, 0x7f, RZ, 0xc0, !PT ;  /* 0x0000007f0f0e7812 */ /* 0x004fc600078ec0ff */
[----:B------:R-:W-:-:S05]  /*03d0*/  IMAD.SHL.U32 R4, R3, 0x8, RZ ;  /* 0x0000000803047824 */ /* 0x000fca00078e00ff */
[-C--:B------:R-:W-:Y:S02]  /*03e0*/  IABS R7, R4.reuse ;  /* 0x0000000400077213 */ /* 0x080fe40000000000 */
[----:B------:R-:W-:Y:S02]  /*03f0*/  IABS R12, R4 ;  /* 0x00000004000c7213 */ /* 0x000fe40000000000 */
[----:B------:R-:W0:Y:S08]  /*0400*/  I2F.RP R0, R7 ;  /* 0x0000000700007306 */ /* 0x000e300000209400 */
[----:B0-----:R-:W0:Y:S02]  /*0410*/  MUFU.RCP R0, R0 ;  /* 0x0000000000007308 */ /* 0x001e240000001000 */
[----:B0-----:R-:W-:-:S02]  /*0420*/  VIADD R2, R0, 0xffffffe ;  /* 0x0ffffffe00027836 */ /* 0x001fc40000000000 */
[----:B------:R-:W-:-:S04]  /*0430*/  IMAD.MOV R0, RZ, RZ, -R12 ;  /* 0x000000ffff007224 */ /* 0x000fc800078e0a0c */
[----:B------:R0:W1:Y:S02]  /*0440*/  F2I.FTZ.U32.TRUNC.NTZ R3, R2 ;  /* 0x0000000200037305 */ /* 0x000064000021f000 */
[----:B0-----:R-:W-:Y:S02]  /*0450*/  IMAD.MOV.U32 R2, RZ, RZ, RZ ;  /* 0x000000ffff027224 */ /* 0x001fe400078e00ff */
[----:B-1----:R-:W-:-:S04]  /*0460*/  IMAD.MOV R6, RZ, RZ, -R3 ;  /* 0x000000ffff067224 */ /* 0x002fc800078e0a03 */
[----:B------:R-:W-:Y:S02]  /*0470*/  IMAD R9, R6, R7, RZ ;  /* 0x0000000706097224 */ /* 0x000fe400078e02ff */
[----:B------:R-:W-:Y:S02]  /*0480*/  IMAD.MOV.U32 R6, RZ, RZ, R8 ;  /* 0x000000ffff067224 */ /* 0x000fe400078e0008 */
[----:B------:R-:W-:-:S06]  /*0490*/  IMAD.HI.U32 R3, R3, R9, R2 ;  /* 0x0000000903037227 */ /* 0x000fcc00078e0002 */
[----:B------:R-:W-:-:S04]  /*04a0*/  IMAD.HI.U32 R3, R3, R6, RZ ;  /* 0x0000000603037227 */ /* 0x000fc800078e00ff */
[----:B------:R-:W-:Y:S01]  /*04b0*/  IMAD R0, R3, R0, R6 ;  /* 0x0000000003007224 */ /* 0x000fe200078e0206 */
[----:B------:R-:W-:Y:S04]  /*04c0*/  BAR.SYNC.DEFER_BLOCKING 0x0 ;  /* 0x0000000000007b1d */ /* 0x000fe80000010000 */
[----:B------:R-:W-:-:S13]  /*04d0*/  ISETP.GT.U32.AND P1, PT, R7, R0, PT ;  /* 0x000000000700720c */ /* 0x000fda0003f24070 */
[----:B------:R-:W-:Y:S02]  /*04e0*/  @!P1 IMAD.IADD R0, R0, 0x1, -R7 ;  /* 0x0000000100009824 */ /* 0x000fe400078e0a07 */
[----:B------:R-:W-:Y:S01]  /*04f0*/  @!P1 VIADD R3, R3, 0x1 ;  /* 0x0000000103039836 */ /* 0x000fe20000000000 */
[----:B------:R-:W-:Y:S02]  /*0500*/  ISETP.NE.AND P1, PT, R4, RZ, PT ;  /* 0x000000ff0400720c */ /* 0x000fe40003f25270 */
[----:B------:R-:W-:Y:S02]  /*0510*/  ISETP.GE.U32.AND P0, PT, R0, R7, PT ;  /* 0x000000070000720c */ /* 0x000fe40003f06070 */
[----:B------:R-:W-:-:S04]  /*0520*/  LOP3.LUT R0, R5, R4, RZ, 0x3c, !PT ;  /* 0x0000000405007212 */ /* 0x000fc800078e3cff */
[----:B------:R-:W-:Y:S01]  /*0530*/  ISETP.GE.AND P2, PT, R0, RZ, PT ;  /* 0x000000ff0000720c */ /* 0x000fe20003f46270 */
[----:B------:R-:W-:-:S06]  /*0540*/  VIADD R0, R10, 0xff ;  /* 0x000000ff0a007836 */ /* 0x000fcc0000000000 */
[----:B------:R-:W-:-:S04]  /*0550*/  @P0 VIADD R3, R3, 0x1 ;  /* 0x0000000103030836 */ /* 0x000fc80000000000 */
[----:B------:R-:W-:Y:S01]  /*0560*/  IMAD.MOV.U32 R2, RZ, RZ, R3 ;  /* 0x000000ffff027224 */ /* 0x000fe200078e0003 */
[----:B------:R-:W-:-:S03]  /*0570*/  SHF.R.S32.HI R3, RZ, 0x1f, R0 ;  /* 0x0000001fff037819 */ /* 0x000fc60000011400 */
[----:B------:R-:W-:Y:S01]  /*0580*/  @!P2 IMAD.MOV R2, RZ, RZ, -R2 ;  /* 0x000000ffff02a224 */ /* 0x000fe200078e0a02 */
[----:B------:R-:W-:Y:S02]  /*0590*/  @!P1 LOP3.LUT R2, RZ, R4, RZ, 0x33, !PT ;  /* 0x00000004ff029212 */ /* 0x000fe400078e33ff */
[----:B------:R-:W-:-:S03]  /*05a0*/  LEA.HI R3, R3, R0, RZ, 0x8 ;  /* 0x0000000003037211 */ /* 0x000fc600078f40ff */
[----:B------:R-:W-:Y:S02]  /*05b0*/  IMAD.SHL.U32 R6, R2, 0x8, RZ ;  /* 0x0000000802067824 */ /* 0x000fe400078e00ff */
[----:B------:R-:W-:-:S03]  /*05c0*/  IMAD.MOV R2, RZ, RZ, -R2 ;  /* 0x000000ffff027224 */ /* 0x000fc600078e0a02 */
[----:B------:R-:W-:Y:S01]  /*05d0*/  LEA.HI.SX32 R3, R3, -R6, 0x18 ;  /* 0x8000000603037211 */ /* 0x000fe200078fc2ff */
[----:B------:R-:W-:-:S03]  /*05e0*/  IMAD R12, R4, R2, R5 ;  /* 0x00000002040c7224 */ /* 0x000fc600078e0205 */
[----:B------:R-:W-:Y:S02]  /*05f0*/  VIMNMX R13, PT, PT, R3, 0x8, PT ;  /* 0x00000008030d7848 */ /* 0x000fe40003fe0100 */
[----:B------:R-:W-:Y:S02]  /*0600*/  IABS R9, R12 ;  /* 0x0000000c00097213 */ /* 0x000fe40000000000 */
[-C--:B------:R-:W-:Y:S02]  /*0610*/  IABS R7, R13.reuse ;  /* 0x0000000d00077213 */ /* 0x080fe40000000000 */
[----:B------:R-:W-:Y:S02]  /*0620*/  IABS R4, R13 ;  /* 0x0000000d00047213 */ /* 0x000fe40000000000 */
[----:B------:R-:W0:Y:S08]  /*0630*/  I2F.RP R0, R7 ;  /* 0x0000000700007306 */ /* 0x000e300000209400 */
[----:B0-----:R-:W0:Y:S02]  /*0640*/  MUFU.RCP R0, R0 ;  /* 0x0000000000007308 */ /* 0x001e240000001000 */
[----:B0-----:R-:W-:-:S02]  /*0650*/  VIADD R3, R0, 0xffffffe ;  /* 0x0ffffffe00037836 */ /* 0x001fc40000000000 */
[----:B------:R-:W-:-:S04]  /*0660*/  IMAD.MOV R0, RZ, RZ, -R4 ;  /* 0x000000ffff007224 */ /* 0x000fc800078e0a04 */
[----:B------:R-:W0:Y:S02]  /*0670*/  F2I.FTZ.U32.TRUNC.NTZ R3, R3 ;  /* 0x0000000300037305 */ /* 0x000e24000021f000 */
[----:B0-----:R-:W-:-:S04]  /*0680*/  IMAD.MOV R8, RZ, RZ, -R3 ;  /* 0x000000ffff087224 */ /* 0x001fc800078e0a03 */
[----:B------:R-:W-:Y:S01]  /*0690*/  IMAD.MOV.U32 R2, RZ, RZ, R8 ;  /* 0x000000ffff027224 */ /* 0x000fe200078e0008 */
[----:B------:R-:W-:-:S03]  /*06a0*/  IABS R8, R11 ;  /* 0x0000000b00087213 */ /* 0x000fc60000000000 */
[----:B------:R-:W-:Y:S01]  /*06b0*/  IMAD R5, R2, R7, RZ ;  /* 0x0000000702057224 */ /* 0x000fe200078e02ff */
[----:B------:R-:W0:Y:S01]  /*06c0*/  I2F.RP R4, R8 ;  /* 0x0000000800047306 */ /* 0x000e220000209400 */
[----:B------:R-:W-:-:S04]  /*06d0*/  IMAD.MOV.U32 R2, RZ, RZ, RZ ;  /* 0x000000ffff027224 */ /* 0x000fc800078e00ff */
[----:B------:R-:W-:Y:S01]  /*06e0*/  IMAD.HI.U32 R2, R3, R5, R2 ;  /* 0x0000000503027227 */ /* 0x000fe200078e0002 */
[----:B------:R-:W-:-:S05]  /*06f0*/  IABS R3, R10 ;  /* 0x0000000a00037213 */ /* 0x000fca0000000000 */
[----:B------:R-:W-:-:S04]  /*0700*/  IMAD.HI.U32 R2, R2, R9, RZ ;  /* 0x0000000902027227 */ /* 0x000fc800078e00ff */
[----:B------:R-:W-:Y:S01]  /*0710*/  IMAD R0, R2, R0, R9 ;  /* 0x0000000002007224 */ /* 0x000fe200078e0209 */
[----:B0-----:R-:W0:Y:S01]  /*0720*/  MUFU.RCP R4, R4 ;  /* 0x0000000400047308 */ /* 0x001e220000001000 */
[----:B------:R-:W-:-:S03]  /*0730*/  IMAD.MOV.U32 R9, RZ, RZ, R3 ;  /* 0x000000ffff097224 */ /* 0x000fc600078e0003 */
[----:B------:R-:W-:-:S04]  /*0740*/  ISETP.GT.U32.AND P1, PT, R7, R0, PT ;  /* 0x000000000700720c */ /* 0x000fc80003f24070 */
[----:B------:R-:W1:Y:S09]  /*0750*/  I2F.RP R3, R9 ;  /* 0x0000000900037306 */ /* 0x000e720000209400 */
[----:B------:R-:W-:Y:S01]  /*0760*/  @!P1 IMAD.IADD R0, R0, 0x1, -R7 ;  /* 0x0000000100009824 */ /* 0x000fe200078e0a07 */
[----:B0-----:R-:W-:Y:S01]  /*0770*/  IADD3 R4, PT, PT, R4, 0xffffffe, RZ ;  /* 0x0ffffffe04047810 */ /* 0x001fe20007ffe0ff */
[----:B------:R-:W-:Y:S01]  /*0780*/  @!P1 VIADD R2, R2, 0x1 ;  /* 0x0000000102029836 */ /* 0x000fe20000000000 */
[----:B------:R-:W-:-:S02]  /*0790*/  ISETP.NE.AND P1, PT, R13, RZ, PT ;  /* 0x000000ff0d00720c */ /* 0x000fc40003f25270 */
[----:B------:R-:W-:Y:S01]  /*07a0*/  ISETP.GE.U32.AND P0, PT, R0, R7, PT ;  /* 0x000000070000720c */ /* 0x000fe20003f06070 */
[----:B-1----:R-:W0:Y:S01]  /*07b0*/  MUFU.RCP R3, R3 ;  /* 0x0000000300037308 */ /* 0x002e220000001000 */
[----:B------:R-:W-:Y:S02]  /*07c0*/  LOP3.LUT R0, R12, R13, RZ, 0x3c, !PT ;  /* 0x0000000d0c007212 */ /* 0x000fe400078e3cff */
[----:B------:R-:W-:Y:S02]  /*07d0*/  SHF.R.U32.HI R7, RZ, 0x5, R15 ;  /* 0x00000005ff077819 */ /* 0x000fe4000001160f */
[----:B------:R-:W-:-:S07]  /*07e0*/  ISETP.GE.AND P2, PT, R0, RZ, PT ;  /* 0x000000ff0000720c */ /* 0x000fce0003f46270 */
[----:B------:R-:W-:-:S04]  /*07f0*/  @P0 VIADD R2, R2, 0x1 ;  /* 0x0000000102020836 */ /* 0x000fc80000000000 */
[----:B------:R-:W-:Y:S02]  /*0800*/  IMAD.MOV.U32 R93, RZ, RZ, R2 ;  /* 0x000000ffff5d7224 */ /* 0x000fe400078e0002 */
[----:B0-----:R-:W-:Y:S02]  /*0810*/  VIADD R2, R3, 0xffffffe ;  /* 0x0ffffffe03027836 */ /* 0x001fe40000000000 */
[----:B------:R-:W-:Y:S01]  /*0820*/  @!P2 IMAD.MOV R93, RZ, RZ, -R93 ;  /* 0x000000ffff5da224 */ /* 0x000fe200078e0a5d */
[----:B------:R-:W-:Y:S01]  /*0830*/  @!P1 LOP3.LUT R93, RZ, R13, RZ, 0x33, !PT ;  /* 0x0000000dff5d9212 */ /* 0x000fe200078e33ff */
[----:B------:R0:W1:Y:S04]  /*0840*/  F2I.FTZ.U32.TRUNC.NTZ R3, R2 ;  /* 0x0000000200037305 */ /* 0x000068000021f000 */
[----:B------:R-:W-:-:S04]  /*0850*/  IMAD.MOV R0, RZ, RZ, -R93 ;  /* 0x000000ffff007224 */ /* 0x000fc800078e0a5d */
[----:B------:R-:W-:Y:S02]  /*0860*/  IMAD R0, R13, R0, R12 ;  /* 0x000000000d007224 */ /* 0x000fe400078e020c */
[----:B0-----:R-:W-:Y:S01]  /*0870*/  IMAD.MOV.U32 R2, RZ, RZ, RZ ;  /* 0x000000ffff027224 */ /* 0x001fe200078e00ff */
[----:B------:R-:W0:Y:S01]  /*0880*/  S2R R12, SR_CgaCtaId ;  /* 0x00000000000c7919 */ /* 0x000e220000008800 */
[----:B------:R-:W-:Y:S02]  /*0890*/  IMAD.IADD R0, R6, 0x1, R0 ;  /* 0x0000000106007824 */ /* 0x000fe400078e0200 */
[----:B-1----:R-:W-:-:S03]  /*08a0*/  IMAD.MOV R5, RZ, RZ, -R3 ;  /* 0x000000ffff057224 */ /* 0x002fc600078e0a03 */
[----:B------:R-:W-:Y:S01]  /*08b0*/  PRMT R17, R14, 0x6540, R0 ;  /* 0x000065400e117816 */ /* 0x000fe20000000000 */
[----:B------:R-:W-:Y:S02]  /*08c0*/  IMAD.SHL.U32 R0, R0, 0x100, RZ ;  /* 0x0000010000007824 */ /* 0x000fe400078e00ff */
[----:B------:R-:W-:Y:S02]  /*08d0*/  IMAD.MOV.U32 R6, RZ, RZ, R5 ;  /* 0x000000ffff067224 */ /* 0x000fe400078e0005 */
[----:B------:R1:W-:Y:S01]  /*08e0*/  STL [R1+0x62c], R17 ;  /* 0x00062c1101007387 */ /* 0x0003e20000100800 */
[----:B------:R-:W-:Y:S01]  /*08f0*/  LOP3.LUT R16, R0, 0x80, R14, 0xfe, !PT ;  /* 0x0000008000107812 */ /* 0x000fe200078efe0e */
[----:B------:R-:W-:Y:S01]  /*0900*/  IMAD R5, R6, R9, RZ ;  /* 0x0000000906057224 */ /* 0x000fe200078e02ff */
[----:B------:R-:W-:Y:S01]  /*0910*/  IABS R6, R17 ;  /* 0x0000001100067213 */ /* 0x000fe20000000000 */
[----:B------:R-:W-:Y:S01]  /*0920*/  IMAD.SHL.U32 R0, R7, 0x200000, RZ ;  /* 0x0020000007007824 */ /* 0x000fe200078e00ff */
[----:B------:R-:W-:Y:S01]  /*0930*/  IABS R7, R16 ;  /* 0x0000001000077213 */ /* 0x000fe20000000000 */
[----:B------:R-:W-:Y:S01]  /*0940*/  IMAD.HI.U32 R2, R3, R5, R2 ;  /* 0x0000000503027227 */ /* 0x000fe200078e0002 */
[----:B------:R-:W-:Y:S01]  /*0950*/  MOV R3, 0x400 ;  /* 0x0000040000037802 */ /* 0x000fe20000000f00 */
[----:B------:R1:W-:Y:S01]  /*0960*/  STL [R1+0x628], R16 ;  /* 0x0006281001007387 */ /* 0x0003e20000100800 */
[----:B------:R-:W2:Y:S01]  /*0970*/  F2I.FTZ.U32.TRUNC.NTZ R5, R4 ;  /* 0x0000000400057305 */ /* 0x000ea2000021f000 */
[----:B------:R-:W-:-:S02]  /*0980*/  LOP3.LUT R0, R0, 0x600000, RZ, 0xc0, !PT ;  /* 0x0060000000007812 */ /* 0x000fc400078ec0ff */
[----:B------:R-:W-:Y:S01]  /*0990*/  R2UR UR76, R3 ;  /* 0x00000000034c72ca */ /* 0x000fe200000e0000 */
[----:B------:R-:W-:-:S04]  /*09a0*/  IMAD.HI.U32 R3, R2, R6, RZ ;  /* 0x0000000602037227 */ /* 0x000fc800078e00ff */
[----:B------:R-:W-:-:S04]  /*09b0*/  IMAD.MOV R3, RZ, RZ, -R3 ;  /* 0x000000ffff037224 */ /* 0x000fc800078e0a03 */
[C---:B------:R-:W-:Y:S02]  /*09c0*/  IMAD R3, R9.reuse, R3, R6 ;  /* 0x0000000309037224 */ /* 0x040fe400078e0206 */
[----:B------:R-:W-:Y:S02]  /*09d0*/  IMAD.MOV.U32 R6, RZ, RZ, R7 ;  /* 0x000000ffff067224 */ /* 0x000fe400078e0007 */
[----:B---3--:R-:W-:Y:S01]  /*09e0*/  ULEA UR76, UR4, UR76, 0x18 ;  /* 0x0000004c044c7291 */ /* 0x008fe2000f8ec0ff */
[----:B------:R-:W-:Y:S01]  /*09f0*/  R2UR UR4, R0 ;  /* 0x00000000000472ca */ /* 0x000fe200000e0000 */
[----:B------:R-:W-:Y:S01]  /*0a00*/  IMAD.HI.U32 R0, R2, R6, RZ ;  /* 0x0000000602007227 */ /* 0x000fe200078e00ff */
[----:B------:R-:W-:-:S03]  /*0a10*/  ISETP.GT.U32.AND P1, PT, R9, R3, PT ;  /* 0x000000030900720c */ /* 0x000fc60003f24070 */
[----:B--2---:R-:W-:Y:S02]  /*0a20*/  IMAD.MOV R15, RZ, RZ, -R5 ;  /* 0x000000ffff0f7224 */ /* 0x004fe400078e0a05 */
[----:B------:R-:W-:Y:S01]  /*0a30*/  IMAD.MOV R7, RZ, RZ, -R0 ;  /* 0x000000ffff077224 */ /* 0x000fe200078e0a00 */
[----:B------:R-:W2:Y:S01]  /*0a40*/  LDS R2, [UR76] ;  /* 0x0000004cff027984 */ /* 0x000ea20008000800 */
[----:B------:R-:W-:Y:S06]  /*0a50*/  BAR.SYNC.DEFER_BLOCKING 0x0 ;  /* 0x0000000000007b1d */ /* 0x000fec0000010000 */
[----:B01----:R-:W-:Y:S05]  /*0a60*/  @P4 BRA `(.L_x_5) ;  /* 0x0000000000184947 */ /* 0x003fea0003800000 */
[----:B------:R-:W-:Y:S01]  /*0a70*/  ELECT P0, URZ, PT ;  /* 0x0000000000ff782f */ /* 0x000fe20003800000 */
[----:B------:R-:W-:Y:S01]  /*0a80*/  IMAD.MOV.U32 R0, RZ, RZ, 0x1 ;  /* 0x00000001ff007424 */ /* 0x000fe200078e00ff */
[----:B------:R-:W-:Y:S11]  /*0a90*/  UVIRTCOUNT.DEALLOC.SMPOOL 0x80 ;  /* 0x000000800000784c */ /* 0x000ff60000000000 */
[----:B------:R-:W-:-:S04]  /*0aa0*/  @P0 MOV R13, 0x40 ;  /* 0x00000040000d0802 */ /* 0x000fc80000000f00 */
[----:B------:R-:W-:-:S05]  /*0ab0*/  @P0 LEA R13, R12, R13, 0x18 ;  /* 0x0000000d0c0d0211 */ /* 0x000fca00078ec0ff */
[----:B------:R0:W-:Y:S02]  /*0ac0*/  @P0 STS.U8 [R13], R0 ;  /* 0x000000000d000388 */ /* 0x0001e40000000000 */
.L_x_5:
[----:B------:R-:W-:Y:S01]  /*0ad0*/  IMAD R6, R9, R7, R6 ;  /* 0x0000000709067224 */ /* 0x000fe200078e0206 */
[----:B------:R-:W-:Y:S01]  /*0ae0*/  ISETP.GE.AND P3, PT, R17, RZ, PT ;  /* 0x000000ff1100720c */ /* 0x000fe20003f66270 */
[----:B------:R-:W-:Y:S01]  /*0af0*/  @!P1 IMAD.IADD R3, R3, 0x1, -R9 ;  /* 0x0000000103039824 */ /* 0x000fe200078e0a09 */
[----:B------:R-:W-:Y:S01]  /*0b00*/  STL.64 [R1+0x2e50], R34 ;  /* 0x002e502201007387 */ /* 0x000fe20000100a00 */
[----:B0-----:R-:W-:Y:S01]  /*0b10*/  IMAD R13, R15, R8, RZ ;  /* 0x000000080f0d7224 */ /* 0x001fe200078e02ff */
[C---:B------:R-:W-:Y:S01]  /*0b20*/  ISETP.GT.U32.AND P2, PT, R9.reuse, R6, PT ;  /* 0x000000060900720c */ /* 0x040fe20003f44070 */
[----:B------:R-:W-:Y:S01]  /*0b30*/  IMAD.MOV.U32 R4, RZ, RZ, RZ ;  /* 0x000000ffff047224 */ /* 0x000fe200078e00ff */
[----:B------:R-:W-:Y:S01]  /*0b40*/  ISETP.GT.U32.AND P1, PT, R9, R3, PT ;  /* 0x000000030900720c */ /* 0x000fe20003f24070 */
[----:B------:R-:W-:Y:S01]  /*0b50*/  IMAD.SHL.U32 R93, R93, 0x100, RZ ;  /* 0x000001005d5d7824 */ /* 0x000fe200078e00ff */
[----:B--2---:R-:W-:Y:S01]  /*0b60*/  R2UR UR5, R2 ;  /* 0x00000000020572ca */ /* 0x004fe200000e0000 */
[----:B------:R-:W-:Y:S01]  /*0b70*/  IMAD.HI.U32 R0, R5, R13, R4 ;  /* 0x0000000d05007227 */ /* 0x000fe200078e0004 */
[----:B------:R-:W-:-:S03]  /*0b80*/  UMOV UR8, 0x1 ;  /* 0x0000000100087882 */ /* 0x000fc60000000000 */
[C---:B------:R-:W-:Y:S02]  /*0b90*/  VIADD R5, R93.reuse, 0xff ;  /* 0x000000ff5d057836 */ /* 0x040fe40000000000 */
[C---:B------:R-:W-:Y:S02]  /*0ba0*/  VIADD R4, R93.reuse, 0x1 ;  /* 0x000000015d047836 */ /* 0x040fe40000000000 */
[--C-:B------:R-:W-:Y:S01]  /*0bb0*/  @!P2 IMAD.IADD R6, R6, 0x1, -R9.reuse ;  /* 0x000000010606a824 */ /* 0x100fe200078e0a09 */
[----:B------:R-:W-:Y:S01]  /*0bc0*/  IABS R15, R5 ;  /* 0x00000005000f7213 */ /* 0x000fe20000000000 */
[----:B------:R-:W-:Y:S01]  /*0bd0*/  VIADD R14, R93, 0x2 ;  /* 0x000000025d0e7836 */ /* 0x000fe20000000000 */
[----:B------:R-:W-:Y:S01]  /*0be0*/  IABS R7, R4 ;  /* 0x0000000400077213 */ /* 0x000fe20000000000 */
[----:B------:R-:W-:Y:S01]  /*0bf0*/  @!P1 IMAD.IADD R3, R3, 0x1, -R9 ;  /* 0x0000000103039824 */ /* 0x000fe200078e0a09 */
[----:B------:R-:W-:Y:S01]  /*0c00*/  ISETP.GT.U32.AND P2, PT, R9, R6, PT ;  /* 0x000000060900720c */ /* 0x000fe20003f44070 */
[----:B------:R-:W-:Y:S01]  /*0c10*/  VIADD R18, R93, 0x5 ;  /* 0x000000055d127836 */ /* 0x000fe20000000000 */
[----:B------:R-:W-:Y:S01]  /*0c20*/  ISETP.GE.AND P6, PT, R5, RZ, PT ;  /* 0x000000ff0500720c */ /* 0x000fe20003fc6270 */
[----:B------:R-:W-:Y:S01]  /*0c30*/  IMAD.HI.U32 R5, R0, R15, RZ ;  /* 0x0000000f00057227 */ /* 0x000fe200078e00ff */
[----:B------:R-:W-:-:S02]  /*0c40*/  IABS R13, R14 ;  /* 0x0000000e000d7213 */ /* 0x000fc40000000000 */
[----:B------:R-:W-:Y:S01]  /*0c50*/  ISETP.GE.AND P0, PT, R4, RZ, PT ;  /* 0x000000ff0400720c */ /* 0x000fe20003f06270 */
[----:B------:R-:W-:Y:S01]  /*0c60*/  IMAD.HI.U32 R4, R0, R7, RZ ;  /* 0x0000000700047227 */ /* 0x000fe200078e00ff */
[----:B------:R-:W-:Y:S02]  /*0c70*/  ISETP.GE.AND P1, PT, R16, RZ, PT ;  /* 0x000000ff1000720c */ /* 0x000fe40003f26270 */
[----:B------:R-:W-:Y:S01]  /*0c80*/  ISETP.GE.AND P5, PT, R14, RZ, PT ;  /* 0x000000ff0e00720c */ /* 0x000fe20003fa6270 */
[----:B------:R-:W-:Y:S01]  /*0c90*/  IMAD.MOV R12, RZ, RZ, -R5 ;  /* 0x000000ffff0c7224 */ /* 0x000fe200078e0a05 */
[----:B------:R-:W-:Y:S01]  /*0ca0*/  IABS R19, R18 ;  /* 0x0000001200137213 */ /* 0x000fe20000000000 */
[----:B------:R-:W-:-:S04]  /*0cb0*/  IMAD.HI.U32 R5, R0, R13, RZ ;  /* 0x0000000d00057227 */ /* 0x000fc800078e00ff */
[----:B------:R-:W-:Y:S02]  /*0cc0*/  IMAD.MOV R4, RZ, RZ, -R4 ;  /* 0x000000ffff047224 */ /* 0x000fe400078e0a04 */
[C---:B------:R-:W-:Y:S02]  /*0cd0*/  IMAD R15, R8.reuse, R12, R15 ;  /* 0x0000000c080f7224 */ /* 0x040fe400078e020f */
[----:B------:R-:W-:Y:S02]  /*0ce0*/  IMAD.MOV R12, RZ, RZ, -R5 ;  /* 0x000000ffff0c7224 */ /* 0x000fe400078e0a05 */
[----:B------:R-:W-:Y:S02]  /*0cf0*/  IMAD R5, R8, R4, R7 ;  /* 0x0000000408057224 */ /* 0x000fe400078e0207 */
[----:B------:R-:W-:Y:S01]  /*0d00*/  @!P2 IMAD.IADD R6, R6, 0x1, -R9 ;  /* 0x000000010606a824 */ /* 0x000fe200078e0a09 */
[----:B------:R-:W-:Y:S01]  /*0d10*/  ISETP.NE.AND P2, PT, R10, RZ, PT ;  /* 0x000000ff0a00720c */ /* 0x000fe20003f45270 */
[----:B------:R-:W-:Y:S01]  /*0d20*/  @!P3 IMAD.MOV R3, RZ, RZ, -R3 ;  /* 0x000000ffff03b224 */ /* 0x000fe200078e0a03 */
[C---:B------:R-:W-:Y:S01]  /*0d30*/  ISETP.GT.U32.AND P3, PT, R8.reuse, R15, PT ;  /* 0x0000000f0800720c */ /* 0x040fe20003f64070 */
[----:B------:R-:W-:Y:S01]  /*0d40*/  @!P1 IMAD.MOV R6, RZ, RZ, -R6 ;  /* 0x000000ffff069224 */ /* 0x000fe200078e0a06 */
[C---:B------:R-:W-:Y:S01]  /*0d50*/  ISETP.GT.U32.AND P1, PT, R8.reuse, R5, PT ;  /* 0x000000050800720c */ /* 0x040fe20003f24070 */
[----:B------:R-:W-:Y:S01]  /*0d60*/  IMAD R7, R8, R12, R13 ;  /* 0x0000000c08077224 */ /* 0x000fe200078e020d */
[----:B------:R-:W-:Y:S01]  /*0d70*/  LOP3.LUT R10, RZ, R10, RZ, 0x33, !PT ;  /* 0x0000000aff0a7212 */ /* 0x000fe200078e33ff */
[----:B------:R-:W-:-:S02]  /*0d80*/  VIADD R12, R93, 0x3 ;  /* 0x000000035d0c7836 */ /* 0x000fc40000000000 */
[C---:B------:R-:W-:Y:S01]  /*0d90*/  VIADD R14, R93.reuse, 0x4 ;  /* 0x000000045d0e7836 */ /* 0x040fe20000000000 */
[C---:B------:R-:W-:Y:S01]  /*0da0*/  SEL R16, R10.reuse, R3, !P2 ;  /* 0x000000030a107207 */ /* 0x040fe20005000000 */
[----:B------:R-:W-:Y:S01]  /*0db0*/  VIADD R22, R93, 0xb ;  /* 0x0000000b5d167836 */ /* 0x000fe20000000000 */
[----:B------:R-:W-:Y:S01]  /*0dc0*/  SEL R17, R10, R6, !P2 ;  /* 0x000000060a117207 */ /* 0x000fe20005000000 */
[----:B------:R-:W-:Y:S01]  /*0dd0*/  IMAD.HI.U32 R6, R0, R19, RZ ;  /* 0x0000001300067227 */ /* 0x000fe200078e00ff */
[----:B------:R-:W-:Y:S02]  /*0de0*/  ISETP.GT.U32.AND P2, PT, R8, R7, PT ;  /* 0x000000070800720c */ /* 0x000fe40003f44070 */
[----:B------:R-:W-:Y:S01]  /*0df0*/  IABS R9, R12 ;  /* 0x0000000c00097213 */ /* 0x000fe20000000000 */
[--C-:B------:R-:W-:Y:S01]  /*0e00*/  @!P3 IMAD.IADD R15, R15, 0x1, -R8.reuse ;  /* 0x000000010f0fb824 */ /* 0x100fe200078e0a08 */
[----:B------:R-:W-:Y:S01]  /*0e10*/  IABS R13, R14 ;  /* 0x0000000e000d7213 */ /* 0x000fe20000000000 */
[----:B------:R-:W-:Y:S01]  /*0e20*/  @!P1 IMAD.IADD R5, R5, 0x1, -R8 ;  /* 0x0000000105059824 */ /* 0x000fe200078e0a08 */
[----:B------:R-:W-:Y:S01]  /*0e30*/  IABS R23, R22 ;  /* 0x0000001600177213 */ /* 0x000fe20000000000 */
[----:B------:R-:W-:Y:S01]  /*0e40*/  IMAD.HI.U32 R3, R0, R9, RZ ;  /* 0x0000000900037227 */ /* 0x000fe200078e00ff */
[----:B------:R-:W-:-:S02]  /*0e50*/  ISETP.GT.U32.AND P3, PT, R8, R15, PT ;  /* 0x0000000f0800720c */ /* 0x000fc40003f64070 */
[C---:B------:R-:W-:Y:S01]  /*0e60*/  ISETP.GT.U32.AND P1, PT, R8.reuse, R5, PT ;  /* 0x000000050800720c */ /* 0x040fe20003f24070 */
[----:B------:R-:W-:Y:S02]  /*0e70*/  IMAD.MOV R3, RZ, RZ, -R3 ;  /* 0x000000ffff037224 */ /* 0x000fe400078e0a03 */
[----:B------:R-:W-:Y:S02]  /*0e80*/  @!P2 IMAD.IADD R7, R7, 0x1, -R8 ;  /* 0x000000010707a824 */ /* 0x000fe400078e0a08 */
[----:B------:R-:W-:Y:S02]  /*0e90*/  IMAD R3, R8, R3, R9 ;  /* 0x0000000308037224 */ /* 0x000fe400078e0209 */
[----:B------:R-:W-:Y:S01]  /*0ea0*/  IMAD.HI.U32 R4, R0, R13, RZ ;  /* 0x0000000d00047227 */ /* 0x000fe200078e00ff */
[----:B------:R-:W-:-:S03]  /*0eb0*/  ISETP.GT.U32.AND P2, PT, R8, R7, PT ;  /* 0x000000070800720c */ /* 0x000fc60003f44070 */
[--C-:B------:R-:W-:Y:S01]  /*0ec0*/  @!P3 IMAD.IADD R15, R15, 0x1, -R8.reuse ;  /* 0x000000010f0fb824 */ /* 0x100fe200078e0a08 */
[----:B------:R-:W-:Y:S01]  /*0ed0*/  ISETP.GE.AND P3, PT, R12, RZ, PT ;  /* 0x000000ff0c00720c */ /* 0x000fe20003f66270 */
[----:B------:R-:W-:Y:S01]  /*0ee0*/  @!P1 IMAD.IADD R5, R5, 0x1, -R8 ;  /* 0x0000000105059824 */ /* 0x000fe200078e0a08 */
[----:B------:R-:W-:Y:S01]  /*0ef0*/  ISETP.GT.U32.AND P1, PT, R8, R3, PT ;  /* 0x000000030800720c */ /* 0x000fe20003f24070 */
[----:B------:R-:W-:Y:S02]  /*0f00*/  IMAD.MOV R4, RZ, RZ, -R4 ;  /* 0x000000ffff047224 */ /* 0x000fe400078e0a04 */
[----:B------:R-:W-:Y:S02]  /*0f10*/  IMAD.MOV.U32 R21, RZ, RZ, R15 ;  /* 0x000000ffff157224 */ /* 0x000fe400078e000f */
[----:B------:R-:W-:Y:S02]  /*0f20*/  IMAD.MOV.U32 R20, RZ, RZ, R5 ;  /* 0x000000ffff147224 */ /* 0x000fe400078e0005 */
[----:B------:R-:W-:-:S02]  /*0f30*/  VIADD R10, R93, 0x6 ;  /* 0x000000065d0a7836 */ /* 0x000fc40000000000 */
[----:B------:R-:W-:Y:S01]  /*0f40*/  IMAD.MOV R6, RZ, RZ, -R6 ;  /* 0x000000ffff067224 */ /* 0x000fe200078e0a06 */
[----:B------:R-:W-:Y:S01]  /*0f50*/  @!P0 IADD3 R20, PT, PT, -R20, RZ, RZ ;  /* 0x000000ff14148210 */ /* 0x000fe20007ffe1ff */
[----:B------:R-:W-:Y:S01]  /*0f60*/  IMAD R9, R8, R4, R13 ;  /* 0x0000000408097224 */ /* 0x000fe200078e020d */
[----:B------:R-:W-:Y:S01]  /*0f70*/  IABS R4, R10 ;  /* 0x0000000a00047213 */ /* 0x000fe20000000000 */
[----:B------:R-:W-:Y:S01]  /*0f80*/  VIADD R12, R93, 0x7 ;  /* 0x000000075d0c7836 */ /* 0x000fe20000000000 */
[----:B------:R-:W-:Y:S01]  /*0f90*/  ISETP.GE.AND P0, PT, R14, RZ, PT ;  /* 0x000000ff0e00720c */ /* 0x000fe20003f06270 */
[----:B------:R-:W-:Y:S01]  /*0fa0*/  @!P6 IMAD.MOV R21, RZ, RZ, -R21 ;  /* 0x000000ffff15e224 */ /* 0x000fe200078e0a15 */
[C---:B------:R-:W-:Y:S01]  /*0fb0*/  ISETP.GT.U32.AND P6, PT, R8.reuse, R9, PT ;  /* 0x000000090800720c */ /* 0x040fe20003fc4070 */
[C---:B------:R-:W-:Y:S01]  /*0fc0*/  IMAD R13, R8.reuse, R6, R19 ;  /* 0x00000006080d7224 */ /* 0x040fe200078e0213 */
[----:B------:R-:W-:Y:S01]  /*0fd0*/  IABS R6, R12 ;  /* 0x0000000c00067213 */ /* 0x000fe20000000000 */
[--C-:B------:R-:W-:Y:S01]  /*0fe0*/  @!P2 IMAD.IADD R7, R7, 0x1, -R8.reuse ;  /* 0x000000010707a824 */ /* 0x100fe200078e0a08 */
[----:B------:R-:W-:Y:S01]  /*0ff0*/  STL [R1+0x1fac], R21 ;  /* 0x001fac1501007387 */ /* 0x000fe20000100800 */
[----:B------:R-:W-:Y:S01]  /*1000*/  @!P1 IMAD.IADD R3, R3, 0x1, -R8 ;  /* 0x0000000103039824 */ /* 0x000fe200078e0a08 */
[----:B------:R-:W-:Y:S01]  /*1010*/  ISETP.GT.U32.AND P2, PT, R8, R13, PT ;  /* 0x0000000d0800720c */ /* 0x000fe20003f44070 */
[----:B------:R-:W-:Y:S01]  /*1020*/  IMAD.MOV.U32 R19, RZ, RZ, R4 ;  /* 0x000000ffff137224 */ /* 0x000fe200078e0004 */
[----:B------:R0:W-:Y:S01]  /*1030*/  STL [R1+0x428], R20 ;  /* 0x0004281401007387 */ /* 0x0001e20000100800 */
[----:B------:R-:W-:Y:S01]  /*1040*/  IMAD.MOV.U32 R15, RZ, RZ, R6 ;  /* 0x000000ffff0f7224 */ /* 0x000fe200078e0006 */
[----:B------:R-:W-:Y:S01]  /*1050*/  ISETP.GE.AND P1, PT, R18, RZ, PT ;  /* 0x000000ff1200720c */ /* 0x000fe20003f26270 */
[----:B------:R-:W-:-:S04]  /*1060*/  IMAD.HI.U32 R4, R0, R19, RZ ;  /* 0x0000001300047227 */ /* 0x000fc800078e00ff */
[----:B------:R-:W-:-:S04]  /*1070*/  IMAD.HI.U32 R6, R0, R15, RZ ;  /* 0x0000000f00067227 */ /* 0x000fc800078e00ff */
[----:B0-----:R-:W-:Y:S02]  /*1080*/  IMAD.MOV.U32 R20, RZ, RZ, R7 ;  /* 0x000000ffff147224 */ /* 0x001fe400078e0007 */
[----:B------:R-:W-:Y:S02]  /*1090*/  IMAD.MOV R4, RZ, RZ, -R4 ;  /* 0x000000ffff047224 */ /* 0x000fe400078e0a04 */
[----:B------:R-:W-:Y:S01]  /*10a0*/  @!P5 IMAD.MOV R20, RZ, RZ, -R20 ;  /* 0x000000ffff14d224 */ /* 0x000fe200078e0a14 */
[----:B------:R-:W-:Y:S01]  /*10b0*/  ISETP.GT.U32.AND P5, PT, R8, R3, PT ;  /* 0x000000030800720c */ /* 0x000fe20003fa4070 */
[----:B------:R-:W-:Y:S02]  /*10c0*/  IMAD.MOV R6, RZ, RZ, -R6 ;  /* 0x000000ffff067224 */ /* 0x000fe400078e0a06 */
[----:B------:R-:W-:Y:S01]  /*10d0*/  VIADD R14, R93, 0x8 ;  /* 0x000000085d0e7836 */ /* 0x000fe20000000000 */
[----:B------:R0:W-:Y:S01]  /*10e0*/  STL [R1+0x424], R20 ;  /* 0x0004241401007387 */ /* 0x0001e20000100800 */
[----:B------:R-:W-:-:S02]  /*10f0*/  @!P6 IMAD.IADD R9, R9, 0x1, -R8 ;  /* 0x000000010909e824 */ /* 0x000fc400078e0a08 */
[C---:B------:R-:W-:Y:S02]  /*1100*/  IMAD R5, R8.reuse, R4, R19 ;  /* 0x0000000408057224 */ /* 0x040fe400078e0213 */
[C---:B------:R-:W-:Y:S01]  /*1110*/  IMAD R7, R8.reuse, R6, R15 ;  /* 0x0000000608077224 */ /* 0x040fe200078e020f */
[----:B------:R-:W-:Y:S01]  /*1120*/  IABS R15, R14 ;  /* 0x0000000e000f7213 */ /* 0x000fe20000000000 */
[--C-:B------:R-:W-:Y:S01]  /*1130*/  @!P2 IMAD.IADD R13, R13, 0x1, -R8.reuse ;  /* 0x000000010d0da824 */ /* 0x100fe200078e0a08 */
[C---:B------:R-:W-:Y:S01]  /*1140*/  ISETP.GT.U32.AND P6, PT, R8.reuse, R9, PT ;  /* 0x000000090800720c */ /* 0x040fe20003fc4070 */
[----:B------:R-:W-:Y:S01]  /*1150*/  @!P5 IMAD.IADD R3, R3, 0x1, -R8 ;  /* 0x000000010303d824 */ /* 0x000fe200078e0a08 */
[----:B------:R-:W-:Y:S01]  /*1160*/  ISETP.GT.U32.AND P5, PT, R8, R5, PT ;  /* 0x000000050800720c */ /* 0x000fe20003fa4070 */
[----:B------:R-:W-:Y:S01]  /*1170*/  IMAD.HI.U32 R4, R0, R15, RZ ;  /* 0x0000000f00047227 */ /* 0x000fe200078e00ff */
[----:B------:R-:W-:-:S03]  /*1180*/  ISETP.GT.U32.AND P2, PT, R8, R13, PT ;  /* 0x0000000d0800720c */ /* 0x000fc60003f44070 */
[----:B------:R-:W-:Y:S02]  /*1190*/  IMAD.MOV R6, RZ, RZ, -R4 ;  /* 0x000000ffff067224 */ /* 0x000fe400078e0a04 */
[----:B0-----:R-:W-:Y:S02]  /*11a0*/  VIADD R20, R93, 0xa ;  /* 0x0000000a5d147836 */ /* 0x001fe40000000000 */
[C---:B------:R-:W-:Y:S02]  /*11b0*/  IMAD R15, R8.reuse, R6, R15 ;  /* 0x00000006080f7224 */ /* 0x040fe400078e020f */
[--C-:B------:R-:W-:Y:S01]  /*11c0*/  @!P6 IMAD.IADD R9, R9, 0x1, -R8.reuse ;  /* 0x000000010909e824 */ /* 0x100fe200078e0a08 */
[C---:B------:R-:W-:Y:S01]  /*11d0*/  ISETP.GT.U32.AND P6, PT, R8.reuse, R7, PT ;  /* 0x000000070800720c */ /* 0x040fe20003fc4070 */
[----:B------:R-:W-:Y:S01]  /*11e0*/  VIADD R18, R93, 0x9 ;  /* 0x000000095d127836 */ /* 0x000fe20000000000 */
[----:B------:R-:W-:Y:S01]  /*11f0*/  IABS R21, R20 ;  /* 0x0000001400157213 */ /* 0x000fe20000000000 */
[----:B------:R-:W-:Y:S01]  /*1200*/  @!P5 IMAD.IADD R5, R5, 0x1, -R8 ;  /* 0x000000010505d824 */ /* 0x000fe200078e0a08 */
[----:B------:R-:W-:Y:S01]  /*1210*/  ISETP.GT.U32.AND P5, PT, R8, R15, PT ;  /* 0x0000000f0800720c */ /* 0x000fe20003fa4070 */
[----:B------:R-:W-:Y:S01]  /*1220*/  IMAD.MOV.U32 R25, RZ, RZ, R3 ;  /* 0x000000ffff197224 */ /* 0x000fe200078e0003 */
[----:B------:R-:W-:Y:S01]  /*1230*/  IABS R19, R18 ;  /* 0x0000001200137213 */ /* 0x000fe20000000000 */
[----:B------:R-:W-:-:S04]  /*1240*/  IMAD.HI.U32 R6, R0, R21, RZ ;  /* 0x0000001500067227 */ /* 0x000fc800078e00ff */
[----:B------:R-:W-:-:S04]  /*1250*/  IMAD.HI.U32 R4, R0, R19, RZ ;  /* 0x0000001300047227 */ /* 0x000fc800078e00ff */
[----:B------:R-:W-:Y:S01]  /*1260*/  @!P6 IMAD.IADD R7, R7, 0x1, -R8 ;  /* 0x000000010707e824 */ /* 0x000fe200078e0a08 */
[----:B------:R-:W-:Y:S01]  /*1270*/  ISETP.GE.AND P6, PT, R12, RZ, PT ;  /* 0x000000ff0c00720c */ /* 0x000fe20003fc6270 */
[----:B------:R-:W-:Y:S01]  /*1280*/  @!P3 IMAD.MOV R25, RZ, RZ, -R25 ;  /* 0x000000ffff19b224 */ /* 0x000fe200078e0a19 */
[----:B------:R-:W-:Y:S01]  /*1290*/  ISETP.GT.U32.AND P3, PT, R8, R5, PT ;  /* 0x000000050800720c */ /* 0x000fe20003f64070 */
[----:B------:R-:W-:Y:S02]  /*12a0*/  IMAD.MOV R6, RZ, RZ, -R6 ;  /* 0x000000ffff067224 */ /* 0x000fe400078e0a06 */
[----:B------:R-:W-:Y:S01]  /*12b0*/  @!P2 IMAD.IADD R13, R13, 0x1, -R8 ;  /* 0x000000010d0da824 */ /* 0x000fe200078e0a08 */
[----:B------:R-:W-:Y:S01]  /*12c0*/  ISETP.GE.AND P2, PT, R10, RZ, PT ;  /* 0x000000ff0a00720c */ /* 0x000fe20003f46270 */
[----:B------:R-:W-:Y:S01]  /*12d0*/  IMAD.MOV R4, RZ, RZ, -R4 ;  /* 0x000000ffff047224 */ /* 0x000fe200078e0a04 */
[----:B------:R0:W-:Y:S01]  /*12e0*/  STL [R1+0x418], R25 ;  /* 0x0004181901007387 */ /* 0x0001e20000100800 */
[----:B------:R-:W-:Y:S01]  /*12f0*/  @!P5 IMAD.IADD R15, R15, 0x1, -R8 ;  /* 0x000000010f0fd824 */ /* 0x000fe200078e0a08 */
[----:B------:R-:W-:Y:S01]  /*1300*/  ISETP.GT.U32.AND P5, PT, R8, R7, PT ;  /* 0x000000070800720c */ /* 0x000fe20003fa4070 */
[----:B------:R-:W-:-:S04]  /*1310*/  IMAD.HI.U32 R3, R0, R23, RZ ;  /* 0x0000001700037227 */ /* 0x000fc800078e00ff */
[C---:B------:R-:W-:Y:S02]  /*1320*/  IMAD R21, R8.reuse, R6, R21 ;  /* 0x0000000608157224 */ /* 0x040fe400078e0215 */
[C---:B------:R-:W-:Y:S02]  /*1330*/  IMAD R19, R8.reuse, R4, R19 ;  /* 0x0000000408137224 */ /* 0x040fe400078e0213 */
[----:B------:R-:W-:Y:S02]  /*1340*/  IMAD.MOV.U32 R6, RZ, RZ, R13 ;  /* 0x000000ffff067224 */ /* 0x000fe400078e000d */
[----:B------:R-:W-:Y:S02]  /*1350*/  IMAD.MOV R3, RZ, RZ, -R3 ;  /* 0x000000ffff037224 */ /* 0x000fe400078e0a03 */
[----:B------:R-:W-:Y:S02]  /*1360*/  IMAD.MOV.U32 R24, RZ, RZ, R9 ;  /* 0x000000ffff187224 */ /* 0x000fe400078e0009 */
[----:B------:R-:W-:Y:S01]  /*1370*/  @!P1 IMAD.MOV R6, RZ, RZ, -R6 ;  /* 0x000000ffff069224 */ /* 0x000fe200078e0a06 */
[----:B------:R-:W-:Y:S01]  /*1380*/  ISETP.GT.U32.AND P1, PT, R8, R19, PT ;  /* 0x000000130800720c */ /* 0x000fe20003f24070 */
[----:B------:R-:W-:-:S02]  /*1390*/  VIADD R10, R93, 0xc ;  /* 0x0000000c5d0a7836 */ /* 0x000fc40000000000 */
[C---:B------:R-:W-:Y:S02]  /*13a0*/  IMAD R3, R8.reuse, R3, R23 ;  /* 0x0000000308037224 */ /* 0x040fe400078e0217 */
[----:B------:R-:W-:Y:S01]  /*13b0*/  @!P3 IMAD.IADD R5, R5, 0x1, -R8 ;  /* 0x000000010505b824 */ /* 0x000fe200078e0a08 */
[C---:B------:R-:W-:Y:S01]  /*13c0*/  ISETP.GT.U32.AND P3, PT, R8.reuse, R21, PT ;  /* 0x000000150800720c */ /* 0x040fe20003f64070 */
[----:B------:R-:W-:Y:S01]  /*13d0*/  @!P0 IMAD.MOV R24, RZ, RZ, -R24 ;  /* 0x000000ffff188224 */ /* 0x000fe200078e0a18 */
[C---:B------:R-:W-:Y:S01]  /*13e0*/  ISETP.GT.U32.AND P0, PT, R8.reuse, R15, PT ;  /* 0x0000000f0800720c */ /* 0x040fe20003f04070 */
[--C-:B------:R-:W-:Y:S01]  /*13f0*/  @!P5 IMAD.IADD R7, R7, 0x1, -R8.reuse ;  /* 0x000000010707d824 */ /* 0x100fe200078e0a08 */
[----:B------:R-:W-:Y:S01]  /*1400*/  IABS R4, R10 ;  /* 0x0000000a00047213 */ /* 0x000fe20000000000 */
[----:B------:R-:W-:Y:S01]  /*1410*/  VIADD R12, R93, 0xd ;  /* 0x0000000d5d0c7836 */ /* 0x000fe20000000000 */
[----:B------:R-:W-:Y:S01]  /*1420*/  ISETP.GT.U32.AND P5, PT, R8, R3, PT ;  /* 0x000000030800720c */ /* 0x000fe20003fa4070 */
[----:B------:R-:W-:Y:S01]  /*1430*/  @!P1 IMAD.IADD R19, R19, 0x1, -R8 ;  /* 0x0000000113139824 */ /* 0x000fe200078e0a08 */
[----:B------:R-:W-:Y:S01]  /*1440*/  STL [R1+0x414], R24 ;  /* 0x0004141801007387 */ /* 0x000fe20000100800 */
[----:B------:R-:W-:Y:S01]  /*1450*/  IMAD.MOV.U32 R9, RZ, RZ, R4 ;  /* 0x000000ffff097224 */ /* 0x000fe200078e0004 */
[----:B------:R-:W-:-:S02]  /*1460*/  IABS R13, R12 ;  /* 0x0000000c000d7213 */ /* 0x000fc40000000000 */
[----:B------:R1:W-:Y:S01]  /*1470*/  STL [R1+0x408], R6 ;  /* 0x0004080601007387 */ /* 0x0003e20000100800 */
[----:B------:R-:W-:Y:S01]  /*1480*/  IMAD.HI.U32 R4, R0, R9, RZ ;  /* 0x0000000900047227 */ /* 0x000fe200078e00ff */
[----:B0-----:R-:W-:Y:S02]  /*1490*/  MOV R25, R5 ;  /* 0x0000000500197202 */ /* 0x001fe40000000f00 */
[----:B------:R-:W-:Y:S01]  /*14a0*/  ISETP.GE.AND P1, PT, R18, RZ, PT ;  /* 0x000000ff1200720c */ /* 0x000fe20003f26270 */
[--C-:B------:R-:W-:Y:S01]  /*14b0*/  @!P3 IMAD.IADD R21, R21, 0x1, -R8.reuse ;  /* 0x000000011515b824 */ /* 0x100fe200078e0a08 */
[----:B------:R-:W-:Y:S01]  /*14c0*/  ISETP.GT.U32.AND P3, PT, R8, R19, PT ;  /* 0x000000130800720c */ /* 0x000fe20003f64070 */
[----:B------:R-:W-:Y:S01]  /*14d0*/  @!P0 IMAD.IADD R15, R15, 0x1, -R8 ;  /* 0x000000010f0f8824 */ /* 0x000fe200078e0a08 */
[----:B------:R-:W-:Y:S01]  /*14e0*/  ISETP.GE.AND P0, PT, R14, RZ, PT ;  /* 0x000000ff0e00720c */ /* 0x000fe20003f06270 */
[----:B------:R-:W-:Y:S02]  /*14f0*/  VIADD R14, R93, 0xe ;  /* 0x0000000e5d0e7836 */ /* 0x000fe40000000000 */
[----:B-1----:R-:W-:-:S02]  /*1500*/  IMAD.MOV R6, RZ, RZ, -R4 ;  /* 0x000000ffff067224 */ /* 0x002fc400078e0a04 */
[----:B------:R-:W-:Y:S01]  /*1510*/  @!P5 IMAD.IADD R3, R3, 0x1, -R8 ;  /* 0x000000010303d824 */ /* 0x000fe200078e0a08 */
[----:B------:R-:W-:Y:S01]  /*1520*/  ISETP.GT.U32.AND P5, PT, R8, R21, PT ;  /* 0x000000150800720c */ /* 0x000fe20003fa4070 */
[----:B------:R-:W-:-:S04]  /*1530*/  IMAD.HI.U32 R4, R0, R13, RZ ;  /* 0x0000000d00047227 */ /* 0x000fc800078e00ff */
[C---:B------:R-:W-:Y:S01]  /*1540*/  IMAD R9, R8.reuse, R6, R9 ;  /* 0x0000000608097224 */ /* 0x040fe200078e0209 */
[----:B------:R-:W-:Y:S01]  /*1550*/  IABS R6, R14 ;  /* 0x0000000e00067213 */ /* 0x000fe20000000000 */
[----:B------:R-:W-:Y:S02]  /*1560*/  IMAD.MOV R4, RZ, RZ, -R4 ;  /* 0x000000ffff047224 */ /* 0x000fe400078e0a04 */
[----:B------:R-:W-:Y:S01]  /*1570*/  @!P2 IMAD.MOV R25, RZ, RZ, -R25 ;  /* 0x000000ffff19a224 */ /* 0x000fe200078e0a19 */
[C---:B------:R-:W-:Y:S01]  /*1580*/  ISETP.GT.U32.AND P2, PT, R8.reuse, R3, PT ;  /* 0x000000030800720c */ /* 0x040fe20003f44070 */
[----:B------:R-:W-:Y:S02]  /*1590*/  IMAD.MOV.U32 R24, RZ, RZ, R7 ;  /* 0x000000ffff187224 */ /* 0x000fe400078e0007 */
[----:B------:R-:W-:Y:S01]  /*15a0*/  IMAD R5, R8, R4, R13 ;  /* 0x0000000408057224 */ /* 0x000fe200078e020d */
[----:B------:R-:W-:Y:S01]  /*15b0*/  STL [R1+0x3e4], R25 ;  /* 0x0003e41901007387 */ /* 0x000fe20000100800 */
[----:B------:R-:W-:-:S02]  /*15c0*/  IMAD.MOV.U32 R7, RZ, RZ, R6 ;  /* 0x000000ffff077224 */ /* 0x000fc400078e0006 */
[----:B------:R-:W-:Y:S01]  /*15d0*/  @!P3 IMAD.IADD R19, R19, 0x1, -R8 ;  /* 0x000000011313b824 */ /* 0x000fe200078e0a08 */
[----:B------:R-:W-:Y:S01]  /*15e0*/  ISETP.GE.AND P3, PT, R22, RZ, PT ;  /* 0x000000ff1600720c */ /* 0x000fe20003f66270 */
[----:B------:R-:W-:Y:S01]  /*15f0*/  @!P0 IMAD.MOV R15, RZ, RZ, -R15 ;  /* 0x000000ffff0f8224 */ /* 0x000fe200078e0a0f */
[----:B------:R-:W-:Y:S01]  /*1600*/  ISETP.GT.U32.AND P0, PT, R8, R9, PT ;  /* 0x000000090800720c */ /* 0x000fe20003f04070 */
[----:B------:R-:W-:-:S04]  /*1610*/  IMAD.HI.U32 R4, R0, R7, RZ ;  /* 0x0000000700047227 */ /* 0x000fc800078e00ff */
[----:B------:R-:W-:Y:S01]  /*1620*/  @!P5 IMAD.IADD R21, R21, 0x1, -R8 ;  /* 0x000000011515d824 */ /* 0x000fe200078e0a08 */
[----:B------:R-:W-:Y:S01]  /*1630*/  ISETP.GT.U32.AND P5, PT, R8, R5, PT ;  /* 0x000000050800720c */ /* 0x000fe20003fa4070 */
[----:B------:R-:W-:Y:S02]  /*1640*/  IMAD.MOV R4, RZ, RZ, -R4 ;  /* 0x000000ffff047224 */ /* 0x000fe400078e0a04 */
[----:B------:R-:W-:Y:S01]  /*1650*/  @!P6 IMAD.MOV R24, RZ, RZ, -R24 ;  /* 0x000000ffff18e224 */ /* 0x000fe200078e0a18 */
[----:B------:R-:W-:Y:S01]  /*1660*/  ISETP.GE.AND P6, PT, R20, RZ, PT ;  /* 0x000000ff1400720c */ /* 0x000fe20003fc6270 */
[----:B------:R-:W-:Y:S01]  /*1670*/  @!P2 IMAD.IADD R3, R3, 0x1, -R8 ;  /* 0x000000010303a824 */ /* 0x000fe200078e0a08 */
[----:B------:R-:W-:Y:S01]  /*1680*/  ISETP.GE.AND P2, PT, R10, RZ, PT ;  /* 0x000000ff0a00720c */ /* 0x000fe20003f46270 */
[----:B------:R-:W-:Y:S01]  /*1690*/  IMAD R7, R8, R4, R7 ;  /* 0x0000000408077224 */ /* 0x000fe200078e0207 */
[----:B------:R-:W-:Y:S01]  /*16a0*/  STL [R1+0x304], R24 ;  /* 0x0003041801007387 */ /* 0x000fe20000100800 */
[----:B------:R-:W-:-:S02]  /*16b0*/  VIADD R6, R93, 0xf ;  /* 0x0000000f5d067836 */ /* 0x000fc40000000000 */
[----:B------:R-:W-:Y:S01]  /*16c0*/  @!P3 IMAD.MOV R3, RZ, RZ, -R3 ;  /* 0x000000ffff03b224 */ /* 0x000fe200078e0a03 */
[----:B------:R-:W-:Y:S01]  /*16d0*/  ISETP.GT.U32.AND P3, PT, R8, R7, PT ;  /* 0x000000070800720c */ /* 0x000fe20003f64070 */
[--C-:B------:R-:W-:Y:S01]  /*16e0*/  @!P0 IMAD.IADD R9, R9, 0x1, -R8.reuse ;  /* 0x0000000109098824 */ /* 0x100fe200078e0a08 */
[----:B------:R-:W-:Y:S01]  /*16f0*/  IABS R13, R6 ;  /* 0x00000006000d7213 */ /* 0x000fe20000000000 */
[----:B------:R-:W-:Y:S01]  /*1700*/  IMAD.MOV.U32 R18, RZ, RZ, R19 ;  /* 0x000000ffff127224 */ /* 0x000fe200078e0013 */
[----:B------:R-:W-:Y:S01]  /*1710*/  ISETP.GE.AND P0, PT, R12, RZ, PT ;  /* 0x000000ff0c00720c */ /* 0x000fe20003f06270 */
[----:B------:R-:W-:Y:S01]  /*1720*/  @!P5 IMAD.IADD R5, R5, 0x1, -R8 ;  /* 0x000000010505d824 */ /* 0x000fe200078e0a08 */
[----:B------:R0:W-:Y:S01]  /*1730*/  STL [R1+0x300], R15 ;  /* 0x0003000f01007387 */ /* 0x0001e20000100800 */
[----:B------:R-:W-:Y:S01]  /*1740*/  @!P1 IMAD.MOV R18, RZ, RZ, -R18 ;  /* 0x000000ffff129224 */ /* 0x000fe200078e0a12 */
[C---:B------:R-:W-:Y:S01]  /*1750*/  ISETP.GT.U32.AND P1, PT, R8.reuse, R9, PT ;  /* 0x000000090800720c */ /* 0x040fe20003f24070 */
[----:B------:R-:W-:Y:S01]  /*1760*/  IMAD.MOV.U32 R12, RZ, RZ, R21 ;  /* 0x000000ffff0c7224 */ /* 0x000fe200078e0015 */
[----:B------:R-:W-:Y:S01]  /*1770*/  ISETP.GT.U32.AND P5, PT, R8, R5, PT ;  /* 0x000000050800720c */ /* 0x000fe20003fa4070 */
[----:B------:R-:W-:Y:S01]  /*1780*/  IMAD.HI.U32 R4, R0, R13, RZ ;  /* 0x0000000d00047227 */ /* 0x000fe200078e00ff */
[----:B------:R1:W-:Y:S03]  /*1790*/  STL [R1+0x2fc], R18 ;  /* 0x0002fc1201007387 */ /* 0x0003e60000100800 */
[----:B------:R-:W-:-:S02]  /*17a0*/  VIADD R10, R93, 0x10 ;  /* 0x000000105d0a7836 */ /* 0x000fc40000000000 */
[----:B------:R-:W-:Y:S01]  /*17b0*/  @!P6 IMAD.MOV R12, RZ, RZ, -R12 ;  /* 0x000000ffff0ce224 */ /* 0x000fe200078e0a0c */
[----:B------:R-:W-:Y:S01]  /*17c0*/  ISETP.GE.AND P6, PT, R14, RZ, PT ;  /* 0x000000ff0e00720c */ /* 0x000fe20003fc6270 */
[----:B------:R-:W-:Y:S01]  /*17d0*/  IMAD.MOV R4, RZ, RZ, -R4 ;  /* 0x000000ffff047224 */ /* 0x000fe200078e0a04 */
[----:B0-----:R-:W-:Y:S01]  /*17e0*/  IABS R15, R10 ;  /* 0x0000000a000f7213 */ /* 0x001fe20000000000 */
[--C-:B------:R-:W-:Y:S01]  /*17f0*/  @!P3 IMAD.IADD R7, R7, 0x1, -R8.reuse ;  /* 0x000000010707b824 */ /* 0x100fe200078e0a08 */
[----:B------:R0:W-:Y:S01]  /*1800*/  STL [R1+0x2f8], R12 ;  /* 0x0002f80c01007387 */ /* 0x0001e20000100800 */
[--C-:B------:R-:W-:Y:S02]  /*1810*/  @!P1 IMAD.IADD R9, R9, 0x1, -R8.reuse ;  /* 0x0000000109099824 */ /* 0x100fe400078e0a08 */
[----:B------:R-:W-:Y:S01]  /*1820*/  VIADD R14, R93, 0x12 ;  /* 0x000000125d0e7836 */ /* 0x000fe20000000000 */
[----:B------:R2:W-:Y:S01]  /*1830*/  STL [R1+0x2f0], R3 ;  /* 0x0002f00301007387 */ /* 0x0005e20000100800 */
[----:B------:R-:W-:Y:S01]  /*1840*/  ISETP.GT.U32.AND P3, PT, R8, R7, PT ;  /* 0x000000070800720c */ /* 0x000fe20003f64070 */
[----:B------:R-:W-:Y:S01]  /*1850*/  @!P5 IMAD.IADD R5, R5, 0x1, -R8 ;  /* 0x000000010505d824 */ /* 0x000fe200078e0a08 */
[----:B------:R-:W-:Y:S01]  /*1860*/  ISETP.GE.AND P5, PT, R6, RZ, PT ;  /* 0x000000ff0600720c */ /* 0x000fe20003fa6270 */
[----:B-1----:R-:W-:Y:S01]  /*1870*/  IMAD.MOV.U32 R18, RZ, RZ, R9 ;  /* 0x000000ffff127224 */ /* 0x002fe200078e0009 */
[----:B------:R-:W-:Y:S01]  /*1880*/  IABS R19, R14 ;  /* 0x0000000e00137213 */ /* 0x000fe20000000000 */
[----:B0-----:R-:W-:-:S02]  /*1890*/  VIADD R12, R93, 0x11 ;  /* 0x000000115d0c7836 */ /* 0x001fc40000000000 */
[----:B------:R-:W-:Y:S02]  /*18a0*/  IMAD.MOV.U32 R6, RZ, RZ, R5 ;  /* 0x000000ffff067224 */ /* 0x000fe400078e0005 */
[----:B--2---:R-:W-:Y:S01]  /*18b0*/  IMAD R3, R8, R4, R13 ;  /* 0x0000000408037224 */ /* 0x004fe200078e020d */
[----:B------:R-:W-:Y:S01]  /*18c0*/  IABS R13, R12 ;  /* 0x0000000c000d7213 */ /* 0x000fe20000000000 */
[----:B------:R-:W-:-:S03]  /*18d0*/  IMAD.HI.U32 R4, R0, R15, RZ ;  /* 0x0000000f00047227 */ /* 0x000fc600078e00ff */
[----:B------:R-:W-:Y:S01]  /*18e0*/  ISETP.GT.U32.AND P1, PT, R8, R3, PT ;  /* 0x000000030800720c */ /* 0x000fe20003f24070 */
[----:B------:R-:W-:Y:S02]  /*18f0*/  IMAD.MOV R4, RZ, RZ, -R4 ;  /* 0x000000ffff047224 */ /* 0x000fe400078e0a04 */
[----:B------:R-:W-:Y:S01]  /*1900*/  @!P2 IMAD.MOV R18, RZ, RZ, -R18 ;  /* 0x000000ffff12a224 */ /* 0x000fe200078e0a12 */
[----:B------:R-:W-:Y:S01]  /*1910*/  ISETP.GE.AND P2, PT, R10, RZ, PT ;  /* 0x000000ff0a00720c */ /* 0x000fe20003f46270 */
[----:B------:R-:W-:Y:S02]  /*1920*/  IMAD R9, R8, R4, R15 ;  /* 0x0000000408097224 */ /* 0x000fe400078e020f */
[----:B------:R-:W-:Y:S01]  /*1930*/  @!P0 IMAD.MOV R6, RZ, RZ, -R6 ;  /* 0x000000ffff068224 */ /* 0x000fe200078e0a06 */
[----:B------:R-:W-:Y:S01]  /*1940*/  STL [R1+0x2ec], R18 ;  /* 0x0002ec1201007387 */ /* 0x000fe20000100800 */
[----:B------:R-:W-:Y:S01]  /*1950*/  IMAD.HI.U32 R4, R0, R13, RZ ;  /* 0x0000000d00047227 */ /* 0x000fe200078e00ff */
[----:B------:R-:W-:-:S02]  /*1960*/  ISETP.GT.U32.AND P0, PT, R8, R9, PT ;  /* 0x000000090800720c */ /* 0x000fc40003f04070 */
[----:B------:R0:W-:Y:S01]  /*1970*/  STL [R1+0x2e8], R6 ;  /* 0x0002e80601007387 */ /* 0x0001e20000100800 */
[----:B------:R-:W-:-:S04]  /*1980*/  IMAD.HI.U32 R5, R0, R19, RZ ;  /* 0x0000001300057227 */ /* 0x000fc800078e00ff */
[----:B------:R-:W-:Y:S01]  /*1990*/  @!P3 IMAD.IADD R7, R7, 0x1, -R8 ;  /* 0x000000010707b824 */ /* 0x000fe200078e0a08 */
[----:B------:R-:W-:Y:S01]  /*19a0*/  ISETP.GE.AND P3, PT, R12, RZ, PT ;  /* 0x000000ff0c00720c */ /* 0x000fe20003f66270 */
[----:B------:R-:W-:Y:S02]  /*19b0*/  IMAD.MOV R4, RZ, RZ, -R4 ;  /* 0x000000ffff047224 */ /* 0x000fe400078e0a04 */
[----:B------:R-:W-:Y:S01]  /*19c0*/  @!P1 IMAD.IADD R3, R3, 0x1, -R8 ;  /* 0x0000000103039824 */ /* 0x000fe200078e0a08 */
[----:B------:R-:W-:Y:S01]  /*19d0*/  MOV R20, R7 ;  /* 0x0000000700147202 */ /* 0x000fe20000000f00 */
[----:B0-----:R-:W-:Y:S02]  /*19e0*/  IMAD.MOV R6, RZ, RZ, -R5 ;  /* 0x000000ffff067224 */ /* 0x001fe400078e0a05 */
[C---:B------:R-:W-:Y:S01]  /*19f0*/  IMAD R5, R8.reuse, R4, R13 ;  /* 0x0000000408057224 */ /* 0x040fe200078e020d */
[C---:B------:R-:W-:Y:S01]  /*1a00*/  ISETP.GT.U32.AND P1, PT, R8.reuse, R3, PT ;  /* 0x000000030800720c */ /* 0x040fe20003f24070 */
[----:B------:R-:W-:-:S02]  /*1a10*/  IMAD R13, R8, R6, R19 ;  /* 0x00000006080d7224 */ /* 0x000fc400078e0213 */
[----:B------:R-:W-:Y:S02]  /*1a20*/  @!P6 IMAD.MOV R20, RZ, RZ, -R20 ;  /* 0x000000ffff14e224 */ /* 0x000fe400078e0a14 */
[C---:B------:R-:W-:Y:S01]  /*1a30*/  VIADD R18, R93.reuse, 0x13 ;  /* 0x000000135d127836 */ /* 0x040fe20000000000 */
[C---:B------:R-:W-:Y:S01]  /*1a40*/  ISETP.GT.U32.AND P6, PT, R8.reuse, R13, PT ;  /* 0x0000000d0800720c */ /* 0x040fe20003fc4070 */
[----:B------:R-:W-:Y:S01]  /*1a50*/  VIADD R12, R93, 0x14 ;  /* 0x000000145d0c7836 */ /* 0x000fe20000000000 */
[----:B------:R-:W-:Y:S01]  /*1a60*/  STL [R1+0x2e4], R20 ;  /* 0x0002e41401007387 */ /* 0x000fe20000100800 */
[--C-:B------:R-:W-:Y:S01]  /*1a70*/  @!P0 IMAD.IADD R9, R9, 0x1, -R8.reuse ;  /* 0x0000000109098824 */ /* 0x100fe200078e0a08 */
[----:B------:R-:W-:Y:S01]  /*1a80*/  IABS R15, R18 ;  /* 0x00000012000f7213 */ /* 0x000fe20000000000 */
[----:B------:R-:W-:Y:S01]  /*1a90*/  VIADD R19, R93, 0x15 ;  /* 0x000000155d137836 */ /* 0x000fe20000000000 */
[----:B------:R-:W-:Y:S01]  /*1aa0*/  IABS R6, R12 ;  /* 0x0000000c00067213 */ /* 0x000fe20000000000 */
[----:B------:R-:W-:Y:S01]  /*1ab0*/  @!P1 IMAD.IADD R3, R3, 0x1, -R8 ;  /* 0x0000000103039824 */ /* 0x000fe200078e0a08 */
[----:B------:R-:W-:Y:S01]  /*1ac0*/  ISETP.GT.U32.AND P0, PT, R8, R9, PT ;  /* 0x000000090800720c */ /* 0x000fe20003f04070 */
[----:B------:R-:W-:Y:S01]  /*1ad0*/  IMAD.HI.U32 R4, R0, R15, RZ ;  /* 0x0000000f00047227 */ /* 0x000fe200078e00ff */
[----:B------:R-:W-:-:S03]  /*1ae0*/  ISETP.GT.U32.AND P1, PT, R8, R5, PT ;  /* 0x000000050800720c */ /* 0x000fc60003f24070 */
[----:B------:R-:W-:Y:S02]  /*1af0*/  @!P6 IMAD.IADD R13, R13, 0x1, -R8 ;  /* 0x000000010d0de824 */ /* 0x000fe400078e0a08 */
[----:B------:R-:W-:Y:S02]  /*1b00*/  IMAD.MOV.U32 R10, RZ, RZ, R3 ;  /* 0x000000ffff0a7224 */ /* 0x000fe400078e0003 */
[----:B------:R-:W-:Y:S01]  /*1b10*/  IMAD.MOV R4, RZ, RZ, -R4 ;  /* 0x000000ffff047224 */ /* 0x000fe200078e0a04 */
[----:B------:R-:W-:Y:S01]  /*1b20*/  ISETP.GT.U32.AND P6, PT, R8, R13, PT ;  /* 0x0000000d0800720c */ /* 0x000fe20003fc4070 */
[----:B------:R-:W-:Y:S02]  /*1b30*/  IMAD.MOV.U32 R7, RZ, RZ, R6 ;  /* 0x000000ffff077224 */ /* 0x000fe400078e0006 */
[----:B------:R-:W-:Y:S01]  /*1b40*/  @!P5 IMAD.MOV R10, RZ, RZ, -R10 ;  /* 0x000000ffff0ad224 */ /* 0x000fe200078e0a0a */
[----:B------:R-:W-:Y:S01]  /*1b50*/  ISETP.GE.AND P5, PT, R14, RZ, PT ;  /* 0x000000ff0e00720c */ /* 0x000fe20003fa6270 */
[----:B------:R-:W-:-:S02]  /*1b60*/  IMAD R3, R8, R4, R15 ;  /* 0x0000000408037224 */ /* 0x000fc400078e020f */
[----:B------:R-:W-:Y:S01]  /*1b70*/  IMAD.HI.U32 R4, R0, R7, RZ ;  /* 0x0000000700047227 */ /* 0x000fe200078e00ff */
[----:B------:R0:W-:Y:S03]  /*1b80*/  STL [R1+0x2e0], R10 ;  /* 0x0002e00a01007387 */ /* 0x0001e60000100800 */
[----:B------:R-:W-:Y:S01]  /*1b90*/  @!P0 IMAD.IADD R9, R9, 0x1, -R8 ;  /* 0x0000000109098824 */ /* 0x000fe200078e0a08 */
[C---:B------:R-:W-:Y:S01]  /*1ba0*/  ISETP.GT.U32.AND P0, PT, R8.reuse, R3, PT ;  /* 0x000000030800720c */ /* 0x040fe20003f04070 */
[----:B------:R-:W-:Y:S02]  /*1bb0*/  IMAD.MOV R4, RZ, RZ, -R4 ;  /* 0x000000ffff047224 */ /* 0x000fe400078e0a04 */
[--C-:B------:R-:W-:Y:S02]  /*1bc0*/  @!P6 IMAD.IADD R13, R13, 0x1, -R8.reuse ;  /* 0x000000010d0de824 */ /* 0x100fe400078e0a08 */
[----:B------:R-:W-:Y:S01]  /*1bd0*/  IMAD R7, R8, R4, R7 ;  /* 0x0000000408077224 */ /* 0x000fe200078e0207 */
[----:B0-----:R-:W-:Y:S01]  /*1be0*/  IABS R10, R19 ;  /* 0x00000013000a7213 */ /* 0x001fe20000000000 */
[----:B------:R-:W-:-:S02]  /*1bf0*/  @!P1 IMAD.IADD R5, R5, 0x1, -R8 ;  /* 0x0000000105059824 */ /* 0x000fc400078e0a08 */
[----:B------:R-:W-:Y:S01]  /*1c00*/  IMAD.MOV.U32 R20, RZ, RZ, R9 ;  /* 0x000000ffff147224 */ /* 0x000fe200078e0009 */
[C---:B------:R-:W-:Y:S01]  /*1c10*/  ISETP.GT.U32.AND P6, PT, R8.reuse, R7, PT ;  /* 0x000000070800720c */ /* 0x040fe20003fc4070 */
[----:B------:R-:W-:Y:S01]  /*1c20*/  IMAD.MOV.U32 R15, RZ, RZ, R10 ;  /* 0x000000ffff0f7224 */ /* 0x000fe200078e000a */
[----:B------:R-:W-:Y:S01]  /*1c30*/  ISETP.GT.U32.AND P1, PT, R8, R5, PT ;  /* 0x000000050800720c */ /* 0x000fe20003f24070 */
[----:B------:R-:W-:Y:S02]  /*1c40*/  @!P0 IMAD.IADD R3, R3, 0x1, -R8 ;  /* 0x0000000103038824 */ /* 0x000fe400078e0a08 */
[----:B------:R-:W-:-:S03]  /*1c50*/  IMAD.HI.U32 R6, R0, R15, RZ ;  /* 0x0000000f00067227 */ /* 0x000fc600078e00ff */
[C---:B------:R-:W-:Y:S01]  /*1c60*/  ISETP.GT.U32.AND P0, PT, R8.reuse, R3, PT ;  /* 0x000000030800720c */ /* 0x040fe20003f04070 */
[----:B------:R-:W-:Y:S02]  /*1c70*/  IMAD.MOV R6, RZ, RZ, -R6 ;  /* 0x000000ffff067224 */ /* 0x000fe400078e0a06 */
[C---:B------:R-:W-:Y:S02]  /*1c80*/  VIADD R10, R93.reuse, 0x16 ;  /* 0x000000165d0a7836 */ /* 0x040fe40000000000 */
[C---:B------:R-:W-:Y:S02]  /*1c90*/  IMAD R9, R8.reuse, R6, R15 ;  /* 0x0000000608097224 */ /* 0x040fe400078e020f */
[----:B------:R-:W-:Y:S01]  /*1ca0*/  VIADD R6, R93, 0x17 ;  /* 0x000000175d067836 */ /* 0x000fe20000000000 */
[----:B------:R-:W-:Y:S01]  /*1cb0*/  IABS R15, R10 ;  /* 0x0000000a000f7213 */ /* 0x000fe20000000000 */
[----:B------:R-:W-:Y:S02]  /*1cc0*/  @!P6 IMAD.IADD R7, R7, 0x1, -R8 ;  /* 0x000000010707e824 */ /* 0x000fe400078e0a08 */
[----:B------:R-:W-:Y:S01]  /*1cd0*/  @!P2 IMAD.MOV R20, RZ, RZ, -R20 ;  /* 0x000000ffff14a224 */ /* 0x000fe200078e0a14 */
[----:B------:R-:W-:Y:S01]  /*1ce0*/  IABS R4, R6 ;  /* 0x0000000600047213 */ /* 0x000fe20000000000 */
[----:B------:R-:W-:Y:S01]  /*1cf0*/  IMAD.MOV.U32 R14, RZ, RZ, R13 ;  /* 0x000000ffff0e7224 */ /* 0x000fe200078e000d */
[----:B------:R-:W-:Y:S01]  /*1d00*/  ISETP.GT.U32.AND P6, PT, R8, R7, PT ;  /* 0x000000070800720c */ /* 0x000fe20003fc4070 */
[----:B------:R-:W-:Y:S01]  /*1d10*/  @!P1 IMAD.IADD R5, R5, 0x1, -R8 ;  /* 0x0000000105059824 */ /* 0x000fe200078e0a08 */
[----:B------:R0:W-:Y:S01]  /*1d20*/  STL [R1+0x2dc], R20 ;  /* 0x0002dc1401007387 */ /* 0x0001e20000100800 */
[----:B------:R-:W-:Y:S01]  /*1d30*/  IMAD.MOV.U32 R13, RZ, RZ, R4 ;  /* 0x000000ffff0d7224 */ /* 0x000fe200078e0004 */
[----:B------:R-:W-:Y:S01]  /*1d40*/  ISETP.GE.AND P1, PT, R12, RZ, PT ;  /* 0x000000ff0c00720c */ /* 0x000fe20003f26270 */
[----:B------:R-:W-:Y:S01]  /*1d50*/  IMAD.HI.U32 R4, R0, R15, RZ ;  /* 0x0000000f00047227 */ /* 0x000fe200078e00ff */
[----:B------:R-:W-:-:S03]  /*1d60*/  ISETP.GE.AND P2, PT, R18, RZ, PT ;  /* 0x000000ff1200720c */ /* 0x000fc60003f46270 */
[----:B------:R-:W-:Y:S01]  /*1d70*/  @!P0 IMAD.IADD R3, R3, 0x1, -R8 ;  /* 0x0000000103038824 */ /* 0x000fe200078e0a08 */
[----:B------:R-:W-:Y:S01]  /*1d80*/  ISETP.GE.AND P0, PT, R10, RZ, PT ;  /* 0x000000ff0a00720c */ /* 0x000fe20003f06270 */
[----:B------:R-:W-:Y:S01]  /*1d90*/  @!P5 IMAD.MOV R14, RZ, RZ, -R14 ;  /* 0x000000ffff0ed224 */ /* 0x000fe200078e0a0e */
[----:B------:R-:W-:Y:S01]  /*1da0*/  ISETP.GT.U32.AND P5, PT, R8, R9, PT ;  /* 0x000000090800720c */ /* 0x000fe20003fa4070 */
[----:B0-----:R-:W-:Y:S02]  /*1db0*/  IMAD.MOV.U32 R20, RZ, RZ, R5 ;  /* 0x000000ffff147224 */ /* 0x001fe400078e0005 */
[----:B------:R-:W-:Y:S02]  /*1dc0*/  IMAD.MOV R4, RZ, RZ, -R4 ;  /* 0x000000ffff047224 */ /* 0x000fe400078e0a04 */
[----:B------:R-:W-:Y:S02]  /*1dd0*/  VIADD R10, R93, 0x18 ;  /* 0x000000185d0a7836 */ /* 0x000fe40000000000 */
[----:B------:R-:W-:-:S04]  /*1de0*/  IMAD.HI.U32 R5, R0, R13, RZ ;  /* 0x0000000d00057227 */ /* 0x000fc800078e00ff */
[----:B------:R-:W-:Y:S02]  /*1df0*/  IMAD.MOV.U32 R12, RZ, RZ, R3 ;  /* 0x000000ffff0c7224 */ /* 0x000fe400078e0003 */
[C---:B------:R-:W-:Y:S01]  /*1e00*/  IMAD R3, R8.reuse, R4, R15 ;  /* 0x0000000408037224 */ /* 0x040fe200078e020f */
[----:B------:R-:W-:Y:S01]  /*1e10*/  IABS R4, R10 ;  /* 0x0000000a00047213 */ /* 0x000fe20000000000 */
[----:B------:R-:W-:Y:S02]  /*1e20*/  IMAD.MOV R5, RZ, RZ, -R5 ;  /* 0x000000ffff057224 */ /* 0x000fe400078e0a05 */
[----:B------:R-:W-:Y:S01]  /*1e30*/  @!P6 IMAD.IADD R7, R7, 0x1, -R8 ;  /* 0x000000010707e824 */ /* 0x000fe200078e0a08 */
[C---:B------:R-:W-:Y:S01]  /*1e40*/  ISETP.GT.U32.AND P6, PT, R8.reuse, R3, PT ;  /* 0x000000030800720c */ /* 0x040fe20003fc4070 */
[----:B------:R-:W-:Y:S02]  /*1e50*/  IMAD R5, R8, R5, R13 ;  /* 0x0000000508057224 */ /* 0x000fe400078e020d */
[----:B------:R-:W-:-:S02]  /*1e60*/  IMAD.MOV.U32 R13, RZ, RZ, R4 ;  /* 0x000000ffff0d7224 */ /* 0x000fc400078e0004 */
[----:B------:R-:W-:Y:S02]  /*1e70*/  IMAD.MOV.U32 R18, RZ, RZ, R7 ;  /* 0x000000ffff127224 */ /* 0x000fe400078e0007 */
[----:B------:R-:W-:Y:S02]  /*1e80*/  @!P5 IMAD.IADD R9, R9, 0x1, -R8 ;  /* 0x000000010909d824 */ /* 0x000fe400078e0a08 */
[----:B------:R-:W-:-:S03]  /*1e90*/  IMAD.HI.U32 R4, R0, R13, RZ ;  /* 0x0000000d00047227 */ /* 0x000fc600078e00ff */
[C---:B------:R-:W-:Y:S01]  /*1ea0*/  ISETP.GT.U32.AND P5, PT, R8.reuse, R9, PT ;  /* 0x000000090800720c */ /* 0x040fe20003fa4070 */
[----:B------:R-:W-:Y:S01]  /*1eb0*/  @!P1 IMAD.MOV R18, RZ, RZ, -R18 ;  /* 0x000000ffff129224 */ /* 0x000fe200078e0a12 */
[----:B------:R-:W-:Y:S01]  /*1ec0*/  ISETP.GT.U32.AND P1, PT, R8, R5, PT ;  /* 0x000000050800720c */ /* 0x000fe20003f24070 */
[----:B------:R-:W-:Y:S01]  /*1ed0*/  @!P3 IMAD.MOV R20, RZ, RZ, -R20 ;  /* 0x000000ffff14b224 */ /* 0x000fe200078e0a14 */
[----:B------:R-:W-:Y:S01]  /*1ee0*/  ISETP.GE.AND P3, PT, R19, RZ, PT ;  /* 0x000000ff1300720c */ /* 0x000fe20003f66270 */
[----:B------:R-:W-:Y:S01]  /*1ef0*/  @!P2 IMAD.MOV R12, RZ, RZ, -R12 ;  /* 0x000000ffff0ca224 */ /* 0x000fe200078e0a0c */
[----:B------:R-:W-:Y:S01]  /*1f00*/  ISETP.GE.AND P2, PT, R6, RZ, PT ;  /* 0x000000ff0600720c */ /* 0x000fe20003f46270 */
[----:B------:R-:W-:Y:S01]  /*1f10*/  IMAD.MOV R4, RZ, RZ, -R4 ;  /* 0x000000ffff047224 */ /* 0x000fe200078e0a04 */
[----:B------:R0:W-:Y:S01]  /*1f20*/  STL [R1+0x2d8], R20 ;  /* 0x0002d81401007387 */ /* 0x0001e20000100800 */
[--C-:B------:R-:W-:Y:S02]  /*1f30*/  @!P6 IMAD.IADD R3, R3, 0x1, -R8.reuse ;  /* 0x000000010303e824 */ /* 0x100fe400078e0a08 */
[----:B------:R-:W-:Y:S01]  /*1f40*/  IMAD R7, R8, R4, R13 ;  /* 0x0000000408077224 */ /* 0x000fe200078e020d */
[----:B------:R1:W-:Y:S01]  /*1f50*/  STL [R1+0x2d4], R14 ;  /* 0x0002d40e01007387 */ /* 0x0003e20000100800 */
[--C-:B------:R-:W-:Y:S01]  /*1f60*/  @!P5 IMAD.IADD R9, R9, 0x1, -R8.reuse ;  /* 0x000000010909d824 */ /* 0x100fe200078e0a08 */
[----:B------:R-:W-:Y:S01]  /*1f70*/  ISETP.GE.AND P5, PT, R10, RZ, PT ;  /* 0x000000ff0a00720c */ /* 0x000fe20003fa6270 */
[----:B------:R-:W-:Y:S01]  /*1f80*/  @!P1 IMAD.IADD R5, R5, 0x1, -R8 ;  /* 0x0000000105059824 */ /* 0x000fe200078e0a08 */
[----:B------:R2:W-:Y:S01]  /*1f90*/  STL [R1+0x2d0], R12 ;  /* 0x0002d00c01007387 */ /* 0x0005e20000100800 */
[C---:B------:R-:W-:Y:S01]  /*1fa0*/  ISETP.GT.U32.AND P6, PT, R8.reuse, R7, PT ;  /* 0x000000070800720c */ /* 0x040fe20003fc4070 */
[----:B0-----:R-:W-:Y:S01]  /*1fb0*/  IMAD.MOV.U32 R20, RZ, RZ, R9 ;  /* 0x000000ffff147224 */ /* 0x001fe200078e0009 */
[----:B------:R-:W-:Y:S01]  /*1fc0*/  ISETP.GT.U32.AND P1, PT, R8, R3, PT ;  /* 0x000000030800720c */ /* 0x000fe20003f24070 */
[----:B------:R0:W-:Y:S01]  /*1fd0*/  STL [R1+0x2cc], R18 ;  /* 0x0002cc1201007387 */ /* 0x0001e20000100800 */
[C---:B------:R-:W-:Y:S01]  /*1fe0*/  IADD3 R10, PT, PT, R93.reuse, 0x1b, RZ ;  /* 0x0000001b5d0a7810 */ /* 0x040fe20007ffe0ff */
[----:B-1----:R-:W-:-:S02]  /*1ff0*/  VIADD R14, R93, 0x1a ;  /* 0x0000001a5d0e7836 */ /* 0x002fc40000000000 */
[----:B------:R-:W-:Y:S01]  /*2000*/  @!P3 IMAD.MOV R20, RZ, RZ, -R20 ;  /* 0x000000ffff14b224 */ /* 0x000fe200078e0a14 */
[----:B------:R-:W-:Y:S01]  /*2010*/  IABS R21, R10 ;  /* 0x0000000a00157213 */ /* 0x000fe20000000000 */
[C---:B--2---:R-:W-:Y:S01]  /*2020*/  VIADD R12, R93.reuse, 0x19 ;  /* 0x000000195d0c7836 */ /* 0x044fe20000000000 */
[----:B------:R-:W-:Y:S01]  /*2030*/  IABS R19, R14 ;  /* 0x0000000e00137213 */ /* 0x000fe20000000000 */
[----:B------:R-:W-:Y:S01]  /*2040*/  VIADD R22, R93, 0x23 ;  /* 0x000000235d167836 */ /* 0x000fe20000000000 */
[----:B------:R1:W-:Y:S01]  /*2050*/  STL [R1+0x2c4], R20 ;  /* 0x0002c41401007387 */ /* 0x0003e20000100800 */
[----:B------:R-:W-:Y:S01]  /*2060*/  @!P6 IMAD.IADD R7, R7, 0x1, -R8 ;  /* 0x000000010707e824 */ /* 0x000fe200078e0a08 */
[----:B------:R-:W-:Y:S01]  /*2070*/  IABS R15, R12 ;  /* 0x0000000c000f7213 */ /* 0x000fe20000000000 */
[----:B------:R-:W-:Y:S01]  /*2080*/  IMAD.HI.U32 R6, R0, R19, RZ ;  /* 0x0000001300067227 */ /* 0x000fe200078e00ff */
[C---:B------:R-:W-:Y:S02]  /*2090*/  ISETP.GT.U32.AND P6, PT, R8.reuse, R5, PT ;  /* 0x000000050800720c */ /* 0x040fe40003fc4070 */
[----:B------:R-:W-:Y:S01]  /*20a0*/  ISETP.GT.U32.AND P3, PT, R8, R7, PT ;  /* 0x000000070800720c */ /* 0x000fe20003f64070 */
[----:B------:R-:W-:Y:S01]  /*20b0*/  IMAD.HI.U32 R4, R0, R15, RZ ;  /* 0x0000000f00047227 */ /* 0x000fe200078e00ff */
[----:B------:R-:W-:-:S03]  /*20c0*/  IABS R27, R22 ;  /* 0x00000016001b7213 */ /* 0x000fc60000000000 */
[----:B------:R-:W-:Y:S02]  /*20d0*/  IMAD.MOV R4, RZ, RZ, -R4 ;  /* 0x000000ffff047224 */ /* 0x000fe400078e0a04 */
[----:B------:R-:W-:Y:S02]  /*20e0*/  IMAD.MOV R6, RZ, RZ, -R6 ;  /* 0x000000ffff067224 */ /* 0x000fe400078e0a06 */
[----:B------:R-:W-:Y:S02]  /*20f0*/  IMAD R13, R8, R4, R15 ;  /* 0x00000004080d7224 */ /* 0x000fe400078e020f */
[----:B------:R-:W-:-:S04]  /*2100*/  IMAD.HI.U32 R4, R0, R21, RZ ;  /* 0x0000001500047227 */ /* 0x000fc800078e00ff */
[----:B------:R-:W-:Y:S01]  /*2110*/  @!P1 IMAD.IADD R3, R3, 0x1, -R8 ;  /* 0x0000000103039824 */ /* 0x000fe200078e0a08 */
[C---:B------:R-:W-:Y:S01]  /*2120*/  ISETP.GT.U32.AND P1, PT, R8.reuse, R13, PT ;  /* 0x0000000d0800720c */ /* 0x040fe20003f24070 */
[C---:B------:R-:W-:Y:S02]  /*2130*/  IMAD R15, R8.reuse, R6, R19 ;  /* 0x00000006080f7224 */ /* 0x040fe400078e0213 */
[----:B------:R-:W-:Y:S02]  /*2140*/  IMAD.MOV R4, RZ, RZ, -R4 ;  /* 0x000000ffff047224 */ /* 0x000fe400078e0a04 */
[----:B------:R-:W-:Y:S02]  /*2150*/  IMAD.MOV.U32 R6, RZ, RZ, R3 ;  /* 0x000000ffff067224 */ /* 0x000fe400078e0003 */
[C---:B------:R-:W-:Y:S02]  /*2160*/  IMAD R3, R8.reuse, R4, R21 ;  /* 0x0000000408037224 */ /* 0x040fe400078e0215 */
[----:B------:R-:W-:Y:S01]  /*2170*/  @!P0 IMAD.MOV R6, RZ, RZ, -R6 ;  /* 0x000000ffff068224 */ /* 0x000fe200078e0a06 */
[----:B------:R-:W-:Y:S01]  /*2180*/  ISETP.GT.U32.AND P0, PT, R8, R15, PT ;  /* 0x0000000f0800720c */ /* 0x000fe20003f04070 */
[----:B0-----:R-:W-:-:S02]  /*2190*/  VIADD R18, R93, 0x1c ;  /* 0x0000001c5d127836 */ /* 0x001fc40000000000 */
[--C-:B------:R-:W-:Y:S01]  /*21a0*/  @!P6 IMAD.IADD R5, R5, 0x1, -R8.reuse ;  /* 0x000000010505e824 */ /* 0x100fe200078e0a08 */
[----:B------:R-:W-:Y:S01]  /*21b0*/  ISETP.GT.U32.AND P6, PT, R8, R3, PT ;  /* 0x000000030800720c */ /* 0x000fe20003fc4070 */
[----:B-1----:R-:W-:Y:S01]  /*21c0*/  VIADD R20, R93, 0x1d ;  /* 0x0000001d5d147836 */ /* 0x002fe20000000000 */
[----:B------:R-:W-:Y:S01]  /*21d0*/  IABS R9, R18 ;  /* 0x0000001200097213 */ /* 0x000fe20000000000 */
[--C-:B------:R-:W-:Y:S01]  /*21e0*/  @!P3 IMAD.IADD R7, R7, 0x1, -R8.reuse ;  /* 0x000000010707b824 */ /* 0x100fe200078e0a08 */
[----:B------:R-:W-:Y:S01]  /*21f0*/  ISETP.GE.AND P3, PT, R12, RZ, PT ;  /* 0x000000ff0c00720c */ /* 0x000fe20003f66270 */
[----:B------:R-:W-:Y:S01]  /*2200*/  VIADD R12, R93, 0x1e ;  /* 0x0000001e5d0c7836 */ /* 0x000fe20000000000 */
[----:B------:R-:W-:Y:S01]  /*2210*/  IABS R19, R20 ;  /* 0x0000001400137213 */ /* 0x000fe20000000000 */
[----:B------:R-:W-:Y:S01]  /*2220*/  IMAD.HI.U32 R4, R0, R9, RZ ;  /* 0x0000000900047227 */ /* 0x000fe200078e00ff */
[----:B------:R0:W-:Y:S03]  /*2230*/  STL [R1+0x2c0], R6 ;  /* 0x0002c00601007387 */ /* 0x0001e60000100800 */
[----:B------:R-:W-:-:S02]  /*2240*/  @!P0 IMAD.IADD R15, R15, 0x1, -R8 ;  /* 0x000000010f0f8824 */ /* 0x000fc400078e0a08 */
[----:B------:R-:W-:Y:S02]  /*2250*/  IMAD.MOV R4, RZ, RZ, -R4 ;  /* 0x000000ffff047224 */ /* 0x000fe400078e0a04 */
[----:B------:R-:W-:Y:S01]  /*2260*/  @!P6 IMAD.IADD R3, R3, 0x1, -R8 ;  /* 0x000000010303e824 */ /* 0x000fe200078e0a08 */
[C---:B------:R-:W-:Y:S01]  /*2270*/  ISETP.GT.U32.AND P6, PT, R8.reuse, R15, PT ;  /* 0x0000000f0800720c */ /* 0x040fe20003fc4070 */
[----:B------:R-:W-:Y:S01]  /*2280*/  IMAD R9, R8, R4, R9 ;  /* 0x0000000408097224 */ /* 0x000fe200078e0209 */
[----:B0-----:R-:W-:Y:S01]  /*2290*/  IABS R6, R12 ;  /* 0x0000000c00067213 */ /* 0x001fe20000000000 */
[----:B------:R-:W-:-:S04]  /*22a0*/  IMAD.HI.U32 R4, R0, R19, RZ ;  /* 0x0000001300047227 */ /* 0x000fc800078e00ff */
[----:B------:R-:W-:Y:S02]  /*22b0*/  IMAD.MOV.U32 R21, RZ, RZ, R5 ;  /* 0x000000ffff157224 */ /* 0x000fe400078e0005 */
[----:B------:R-:W-:Y:S02]  /*22c0*/  IMAD.MOV R5, RZ, RZ, -R4 ;  /* 0x000000ffff057224 */ /* 0x000fe400078e0a04 */
[----:B------:R-:W-:Y:S01]  /*22d0*/  @!P1 IMAD.IADD R13, R13, 0x1, -R8 ;  /* 0x000000010d0d9824 */ /* 0x000fe200078e0a08 */
[----:B------:R-:W-:Y:S01]  /*22e0*/  ISETP.GE.AND P1, PT, R14, RZ, PT ;  /* 0x000000ff0e00720c */ /* 0x000fe20003f26270 */
[C---:B------:R-:W-:Y:S02]  /*22f0*/  IMAD R5, R8.reuse, R5, R19 ;  /* 0x0000000508057224 */ /* 0x040fe400078e0213 */
[----:B------:R-:W-:Y:S01]  /*2300*/  IMAD.MOV.U32 R14, RZ, RZ, R7 ;  /* 0x000000ffff0e7224 */ /* 0x000fe200078e0007 */
[----:B------:R-:W-:Y:S01]  /*2310*/  ISETP.GT.U32.AND P0, PT, R8, R13, PT ;  /* 0x0000000d0800720c */ /* 0x000fe20003f04070 */
[----:B------:R-:W-:-:S02]  /*2320*/  IMAD.MOV.U32 R7, RZ, RZ, R6 ;  /* 0x000000ffff077224 */ /* 0x000fc400078e0006 */
[----:B------:R-:W-:Y:S01]  /*2330*/  @!P6 IMAD.IADD R15, R15, 0x1, -R8 ;  /* 0x000000010f0fe824 */ /* 0x000fe200078e0a08 */
[----:B------:R-:W-:Y:S01]  /*2340*/  ISETP.GT.U32.AND P6, PT, R8, R5, PT ;  /* 0x000000050800720c */ /* 0x000fe20003fc4070 */
[----:B------:R-:W-:-:S03]  /*2350*/  IMAD.HI.U32 R4, R0, R7, RZ ;  /* 0x0000000700047227 */ /* 0x000fc600078e00ff */
[----:B------:R-:W-:Y:S01]  /*2360*/  MOV R24, R15 ;  /* 0x0000000f00187202 */ /* 0x000fe20000000f00 */
[----:B------:R-:W-:Y:S01]  /*2370*/  @!P2 IMAD.MOV R21, RZ, RZ, -R21 ;  /* 0x000000ffff15a224 */ /* 0x000fe200078e0a15 */
[C---:B------:R-:W-:Y:S01]  /*2380*/  ISETP.GT.U32.AND P2, PT, R8.reuse, R3, PT ;  /* 0x000000030800720c */ /* 0x040fe20003f44070 */
[----:B------:R-:W-:Y:S01]  /*2390*/  @!P5 IMAD.MOV R14, RZ, RZ, -R14 ;  /* 0x000000ffff0ed224 */ /* 0x000fe200078e0a0e */
[----:B------:R-:W-:Y:S01]  /*23a0*/  ISETP.GT.U32.AND P5, PT, R8, R9, PT ;  /* 0x000000090800720c */ /* 0x000fe20003fa4070 */
[----:B------:R-:W-:Y:S01]  /*23b0*/  IMAD.MOV R4, RZ, RZ, -R4 ;  /* 0x000000ffff047224 */ /* 0x000fe200078e0a04 */
[----:B------:R0:W-:Y:S01]  /*23c0*/  STL [R1+0x2bc], R21 ;  /* 0x0002bc1501007387 */ /* 0x0001e20000100800 */
[--C-:B------:R-:W-:Y:S01]  /*23d0*/  @!P0 IMAD.IADD R13, R13, 0x1, -R8.reuse ;  /* 0x000000010d0d8824 */ /* 0x100fe200078e0a08 */
[----:B------:R-:W-:Y:S01]  /*23e0*/  ISETP.GE.AND P0, PT, R10, RZ, PT ;  /* 0x000000ff0a00720c */ /* 0x000fe20003f06270 */
[----:B------:R-:W-:Y:S01]  /*23f0*/  IMAD R7, R8, R4, R7 ;  /* 0x0000000408077224 */ /* 0x000fe200078e0207 */
[----:B------:R1:W-:Y:S01]  /*2400*/  STL [R1+0x2b8], R14 ;  /* 0x0002b80e01007387 */ /* 0x0003e20000100800 */
[----:B------:R-:W-:-:S02]  /*2410*/  @!P6 IMAD.IADD R5, R5, 0x1, -R8 ;  /* 0x000000010505e824 */ /* 0x000fc400078e0a08 */
[----:B------:R-:W-:Y:S01]  /*2420*/  VIADD R10, R93, 0x20 ;  /* 0x000000205d0a7836 */ /* 0x000fe20000000000 */
[----:B------:R-:W-:Y:S01]  /*2430*/  ISETP.GT.U32.AND P6, PT, R8, R7, PT ;  /* 0x000000070800720c */ /* 0x000fe20003fc4070 */
[--C-:B------:R-:W-:Y:S01]  /*2440*/  @!P2 IMAD.IADD R3, R3, 0x1, -R8.reuse ;  /* 0x000000010303a824 */ /* 0x100fe200078e0a08 */
[----:B------:R-:W-:Y:S01]  /*2450*/  ISETP.GE.AND P2, PT, R18, RZ, PT ;  /* 0x000000ff1200720c */ /* 0x000fe20003f46270 */
[----:B------:R-:W-:Y:S01]  /*2460*/  @!P5 IMAD.IADD R9, R9, 0x1, -R8 ;  /* 0x000000010909d824 */ /* 0x000fe200078e0a08 */
[----:B0-----:R-:W-:Y:S01]  /*2470*/  IABS R21, R10 ;  /* 0x0000000a00157213 */ /* 0x001fe20000000000 */
[C---:B------:R-:W-:Y:S01]  /*2480*/  VIADD R18, R93.reuse, 0x21 ;  /* 0x000000215d127836 */ /* 0x040fe20000000000 */
[----:B------:R-:W-:Y:S01]  /*2490*/  ISETP.GE.AND P5, PT, R20, RZ, PT ;  /* 0x000000ff1400720c */ /* 0x000fe20003fa6270 */
[----:B-1----:R-:W-:Y:S02]  /*24a0*/  VIADD R14, R93, 0x1f ;  /* 0x0000001f5d0e7836 */ /* 0x002fe40000000000 */
[----:B------:R-:W-:Y:S01]  /*24b0*/  IMAD.MOV.U32 R26, RZ, RZ, R13 ;  /* 0x000000ffff1a7224 */ /* 0x000fe200078e000d */
[----:B------:R-:W-:Y:S01]  /*24c0*/  IABS R23, R18 ;  /* 0x0000001200177213 */ /* 0x000fe20000000000 */
[----:B------:R-:W-:Y:S01]  /*24d0*/  @!P1 IMAD.MOV R24, RZ, RZ, -R24 ;  /* 0x000000ffff189224 */ /* 0x000fe200078e0a18 */
[----:B------:R-:W-:Y:S01]  /*24e0*/  IABS R19, R14 ;  /* 0x0000000e00137213 */ /* 0x000fe20000000000 */
[----:B------:R-:W-:Y:S01]  /*24f0*/  @!P6 IMAD.IADD R7, R7, 0x1, -R8 ;  /* 0x000000010707e824 */ /* 0x000fe200078e0a08 */
[C---:B------:R-:W-:Y:S01]  /*2500*/  ISETP.GT.U32.AND P6, PT, R8.reuse, R9, PT ;  /* 0x000000090800720c */ /* 0x040fe20003fc4070 */
[----:B------:R-:W-:Y:S01]  /*2510*/  @!P3 IMAD.MOV R26, RZ, RZ, -R26 ;  /* 0x000000ffff1ab224 */ /* 0x000fe200078e0a1a */
[----:B------:R-:W-:Y:S01]  /*2520*/  ISETP.GT.U32.AND P3, PT, R8, R5, PT ;  /* 0x000000050800720c */ /* 0x000fe20003f64070 */
[----:B------:R-:W-:Y:S01]  /*2530*/  IMAD.HI.U32 R4, R0, R19, RZ ;  /* 0x0000001300047227 */ /* 0x000fe200078e00ff */
[----:B------:R-:W-:-:S02]  /*2540*/  ISETP.GT.U32.AND P1, PT, R8, R7, PT ;  /* 0x000000070800720c */ /* 0x000fc40003f24070 */
[----:B------:R-:W-:Y:S01]  /*2550*/  STL [R1+0x2b4], R26 ;  /* 0x0002b41a01007387 */ /* 0x000fe20000100800 */
[----:B------:R-:W-:Y:S02]  /*2560*/  IMAD.MOV R4, RZ, RZ, -R4 ;  /* 0x000000ffff047224 */ /* 0x000fe400078e0a04 */
[----:B------:R-:W-:Y:S01]  /*2570*/  @!P0 IMAD.MOV R3, RZ, RZ, -R3 ;  /* 0x000000ffff038224 */ /* 0x000fe200078e0a03 */
[----:B------:R-:W-:Y:S01]  /*2580*/  STL [R1+0x2b0], R24 ;  /* 0x0002b01801007387 */ /* 0x000fe20000100800 */
[----:B------:R-:W-:Y:S02]  /*2590*/  IMAD R19, R8, R4, R19 ;  /* 0x0000000408137224 */ /* 0x000fe400078e0213 */
[----:B------:R-:W-:Y:S01]  /*25a0*/  IMAD.HI.U32 R4, R0, R21, RZ ;  /* 0x0000001500047227 */ /* 0x000fe200078e00ff */
[----:B------:R0:W-:Y:S02]  /*25b0*/  STL [R1+0x2ac], R3 ;  /* 0x0002ac0301007387 */ /* 0x0001e40000100800 */
[----:B------:R-:W-:Y:S01]  /*25c0*/  ISETP.GT.U32.AND P0, PT, R8, R19, PT ;  /* 0x000000130800720c */ /* 0x000fe20003f04070 */
[----:B------:R-:W-:-:S02]  /*25d0*/  IMAD.MOV R4, RZ, RZ, -R4 ;  /* 0x000000ffff047224 */ /* 0x000fc400078e0a04 */
[----:B------:R-:W-:-:S04]  /*25e0*/  IMAD.HI.U32 R6, R0, R23, RZ ;  /* 0x0000001700067227 */ /* 0x000fc800078e00ff */
[----:B------:R-:W-:Y:S02]  /*25f0*/  IMAD.MOV R6, RZ, RZ, -R6 ;  /* 0x000000ffff067224 */ /* 0x000fe400078e0a06 */
[C---:B0-----:R-:W-:Y:S02]  /*2600*/  IMAD R3, R8.reuse, R4, R21 ;  /* 0x0000000408037224 */ /* 0x041fe400078e0215 */
[--C-:B------:R-:W-:Y:S02]  /*2610*/  @!P6 IMAD.IADD R9, R9, 0x1, -R8.reuse ;  /* 0x000000010909e824 */ /* 0x100fe400078e0a08 */
[C---:B------:R-:W-:Y:S01]  /*2620*/  IMAD R13, R8.reuse, R6, R23 ;  /* 0x00000006080d7224 */ /* 0x040fe200078e0217 */
[C---:B------:R-:W-:Y:S01]  /*2630*/  ISETP.GT.U32.AND P6, PT, R8.reuse, R3, PT ;  /* 0x000000030800720c */ /* 0x040fe20003fc4070 */
[----:B------:R-:W-:Y:S02]  /*2640*/  VIADD R20, R93, 0x22 ;  /* 0x000000225d147836 */ /* 0x000fe40000000000 */
[--C-:B------:R-:W-:Y:S01]  /*2650*/  @!P3 IMAD.IADD R5, R5, 0x1, -R8.reuse ;  /* 0x000000010505b824 */ /* 0x100fe200078e0a08 */
[----:B------:R-:W-:Y:S01]  /*2660*/  ISETP.GT.U32.AND P3, PT, R8, R13, PT ;  /* 0x0000000d0800720c */ /* 0x000fe20003f64070 */
[--C-:B------:R-:W-:Y:S01]  /*2670*/  @!P1 IMAD.IADD R7, R7, 0x1, -R8.reuse ;  /* 0x0000000107079824 */ /* 0x100fe200078e0a08 */
[----:B------:R-:W-:Y:S01]  /*2680*/  IABS R25, R20 ;  /* 0x0000001400197213 */ /* 0x000fe20000000000 */
[----:B------:R-:W-:Y:S01]  /*2690*/  @!P0 IMAD.IADD R19, R19, 0x1, -R8 ;  /* 0x0000000113138824 */ /* 0x000fe200078e0a08 */
[----:B------:R-:W-:Y:S01]  /*26a0*/  ISETP.GE.AND P1, PT, R12, RZ, PT ;  /* 0x000000ff0c00720c */ /* 0x000fe20003f26270 */
[----:B------:R-:W-:Y:S01]  /*26b0*/  IMAD.MOV.U32 R24, RZ, RZ, R9 ;  /* 0x000000ffff187224 */ /* 0x000fe200078e0009 */
[----:B------:R-:W-:Y:S01]  /*26c0*/  ISETP.GE.AND P0, PT, R14, RZ, PT ;  /* 0x000000ff0e00720c */ /* 0x000fe20003f06270 */
[----:B------:R-:W-:-:S04]  /*26d0*/  IMAD.HI.U32 R4, R0, R25, RZ ;  /* 0x0000001900047227 */ /* 0x000fc800078e00ff */
[----:B------:R-:W-:Y:S01]  /*26e0*/  @!P6 IMAD.IADD R3, R3, 0x1, -R8 ;  /* 0x000000010303e824 */ /* 0x000fe200078e0a08 */
[----:B------:R-:W-:Y:S01]  /*26f0*/  ISETP.GT.U32.AND P6, PT, R8, R19, PT ;  /* 0x000000130800720c */ /* 0x000fe20003fc4070 */
[----:B------:R-:W-:-:S04]  /*2700*/  IMAD.HI.U32 R6, R0, R27, RZ ;  /* 0x0000001b00067227 */ /* 0x000fc800078e00ff */
[----:B------:R-:W-:Y:S01]  /*2710*/  @!P2 IMAD.MOV R24, RZ, RZ, -R24 ;  /* 0x000000ffff18a224 */ /* 0x000fe200078e0a18 */
[C---:B------:R-:W-:Y:S01]  /*2720*/  ISETP.GT.U32.AND P2, PT, R8.reuse, R3, PT ;  /* 0x000000030800720c */ /* 0x040fe20003f44070 */
[----:B------:R-:W-:Y:S02]  /*2730*/  IMAD.MOV R4, RZ, RZ, -R4 ;  /* 0x000000ffff047224 */ /* 0x000fe400078e0a04 */
[----:B------:R-:W-:Y:S01]  /*2740*/  IMAD.MOV R6, RZ, RZ, -R6 ;  /* 0x000000ffff067224 */ /* 0x000fe200078e0a06 */
[----:B------:R-:W-:Y:S01]  /*2750*/  STL [R1+0x2a8], R24 ;  /* 0x0002a81801007387 */ /* 0x000fe20000100800 */
[----:B------:R-:W-:Y:S02]  /*2760*/  @!P3 IMAD.IADD R13, R13, 0x1, -R8 ;  /* 0x000000010d0db824 */ /* 0x000fe400078e0a08 */
[C---:B------:R-:W-:Y:S02]  /*2770*/  IMAD R15, R8.reuse, R4, R25 ;  /* 0x00000004080f7224 */ /* 0x040fe400078e0219 */
[C---:B------:R-:W-:Y:S01]  /*2780*/  IMAD R21, R8.reuse, R6, R27 ;  /* 0x0000000608157224 */ /* 0x040fe200078e021b */
[----:B------:R-:W-:Y:S01]  /*2790*/  ISETP.GT.U32.AND P3, PT, R8, R13, PT ;  /* 0x0000000d0800720c */ /* 0x000fe20003f64070 */
[----:B------:R-:W-:-:S02]  /*27a0*/  IMAD.MOV.U32 R9, RZ, RZ, R5 ;  /* 0x000000ffff097224 */ /* 0x000fc400078e0005 */
[----:B------:R-:W-:Y:S02]  /*27b0*/  VIADD R6, R93, 0x24 ;  /* 0x000000245d067836 */ /* 0x000fe40000000000 */
[----:B------:R-:W-:Y:S02]  /*27c0*/  IMAD.MOV.U32 R4, RZ, RZ, R7 ;  /* 0x000000ffff047224 */ /* 0x000fe400078e0007 */
[----:B------:R-:W-:Y:S01]  /*27d0*/  @!P5 IMAD.MOV R9, RZ, RZ, -R9 ;  /* 0x000000ffff09d224 */ /* 0x000fe200078e0a09 */
[----:B------:R-:W-:Y:S01]  /*27e0*/  IABS R5, R6 ;  /* 0x0000000600057213 */ /* 0x000fe20000000000 */
[----:B------:R-:W-:Y:S01]  /*27f0*/  @!P1 IMAD.MOV R4, RZ, RZ, -R4 ;  /* 0x000000ffff049224 */ /* 0x000fe200078e0a04 */
[C---:B------:R-:W-:Y:S01]  /*2800*/  ISETP.GT.U32.AND P5, PT, R8.reuse, R15, PT ;  /* 0x0000000f0800720c */ /* 0x040fe20003fa4070 */
[--C-:B------:R-:W-:Y:S01]  /*2810*/  @!P6 IMAD.IADD R19, R19, 0x1, -R8.reuse ;  /* 0x000000011313e824 */ /* 0x100fe200078e0a08 */
[----:B------:R0:W-:Y:S01]  /*2820*/  STL [R1+0x2a4], R9 ;  /* 0x0002a40901007387 */ /* 0x0001e20000100800 */
[--C-:B------:R-:W-:Y:S01]  /*2830*/  @!P2 IMAD.IADD R3, R3, 0x1, -R8.reuse ;  /* 0x000000010303a824 */ /* 0x100fe200078e0a08 */
[----:B------:R-:W-:Y:S01]  /*2840*/  ISETP.GT.U32.AND P6, PT, R8, R21, PT ;  /* 0x000000150800720c */ /* 0x000fe20003fc4070 */
[----:B------:R-:W-:Y:S01]  /*2850*/  @!P3 IMAD.IADD R13, R13, 0x1, -R8 ;  /* 0x000000010d0db824 */ /* 0x000fe200078e0a08 */
[----:B------:R1:W-:Y:S01]  /*2860*/  STL [R1+0x2a0], R4 ;  /* 0x0002a00401007387 */ /* 0x0003e20000100800 */
[----:B------:R-:W-:-:S02]  /*2870*/  ISETP.GE.AND P2, PT, R18, RZ, PT ;  /* 0x000000ff1200720c */ /* 0x000fc40003f46270 */
[----:B------:R-:W-:Y:S01]  /*2880*/  IMAD.MOV.U32 R12, RZ, RZ, R13 ;  /* 0x000000ffff0c7224 */ /* 0x000fe200078e000d */
[----:B------:R-:W-:Y:S01]  /*2890*/  ISETP.GE.AND P1, PT, R10, RZ, PT ;  /* 0x000000ff0a00720c */ /* 0x000fe20003f26270 */
[----:B------:R-:W-:Y:S01]  /*28a0*/  VIADD R10, R93, 0x25 ;  /* 0x000000255d0a7836 */ /* 0x000fe20000000000 */
[----:B------:R-:W-:Y:S01]  /*28b0*/  ISETP.GE.AND P3, PT, R20, RZ, PT ;  /* 0x000000ff1400720c */ /* 0x000fe20003f66270 */
[----:B0-----:R-:W-:Y:S02]  /*28c0*/  IMAD.MOV.U32 R9, RZ, RZ, R19 ;  /* 0x000000ffff097224 */ /* 0x001fe400078e0013 */
[----:B------:R-:W-:Y:S01]  /*28d0*/  @!P5 IMAD.IADD R15, R15, 0x1, -R8 ;  /* 0x000000010f0fd824 */ /* 0x000fe200078e0a08 */
[----:B------:R-:W-:Y:S01]  /*28e0*/  IABS R7, R10 ;  /* 0x0000000a00077213 */ /* 0x000fe20000000000 */
[----:B-1----:R-:W-:Y:S01]  /*28f0*/  IMAD.HI.U32 R4, R0, R5, RZ ;  /* 0x0000000500047227 */ /* 0x002fe200078e00ff */
[----:B------:R-:W-:-:S03]  /*2900*/  ISETP.GE.AND P5, PT, R22, RZ, PT ;  /* 0x000000ff1600720c */ /* 0x000fc60003fa6270 */
[----:B------:R-:W-:Y:S02]  /*2910*/  IMAD.MOV R4, RZ, RZ, -R4 ;  /* 0x000000ffff047224 */ /* 0x000fe400078e0a04 */
[----:B------:R-:W-:Y:S01]  /*2920*/  @!P6 IMAD.IADD R21, R21, 0x1, -R8 ;  /* 0x000000011515e824 */ /* 0x000fe200078e0a08 */
[C---:B------:R-:W-:Y:S01]  /*2930*/  ISETP.GT.U32.AND P6, PT, R8.reuse, R15, PT ;  /* 0x0000000f0800720c */ /* 0x040fe20003fc4070 */
[C---:B------:R-:W-:Y:S02]  /*2940*/  IMAD R5, R8.reuse, R4, R5 ;  /* 0x0000000408057224 */ /* 0x040fe400078e0205 */
[----:B------:R-:W-:Y:S02]  /*2950*/  @!P2 IMAD.MOV R12, RZ, RZ, -R12 ;  /* 0x000000ffff0ca224 */ /* 0x000fe400078e0a0c */
[----:B------:R-:W-:Y:S01]  /*2960*/  @!P0 IMAD.MOV R9, RZ, RZ, -R9 ;  /* 0x000000ffff098224 */ /* 0x000fe200078e0a09 */
[C---:B------:R-:W-:Y:S01]  /*2970*/  ISETP.GT.U32.AND P2, PT, R8.reuse, R5, PT ;  /* 0x000000050800720c */ /* 0x040fe20003f44070 */
[C---:B------:R-:W-:Y:S01]  /*2980*/  VIADD R4, R93.reuse, 0x26 ;  /* 0x000000265d047836 */ /* 0x040fe20000000000 */
[----:B------:R-:W-:Y:S01]  /*2990*/  ISETP.GT.U32.AND P0, PT, R8, R21, PT ;  /* 0x000000150800720c */ /* 0x000fe20003f04070 */
[----:B------:R-:W-:Y:S01]  /*29a0*/  @!P1 IMAD.MOV R3, RZ, RZ, -R3 ;  /* 0x000000ffff039224 */ /* 0x000fe200078e0a03 */
[----:B------:R0:W-:Y:S01]  /*29b0*/  STL [R1+0x29c], R9 ;  /* 0x00029c0901007387 */ /* 0x0001e20000100800 */
[----:B------:R-:W-:Y:S01]  /*29c0*/  ISETP.GE.AND P1, PT, R6, RZ, PT ;  /* 0x000000ff0600720c */ /* 0x000fe20003f26270 */
[----:B------:R-:W-:-:S02]  /*29d0*/  VIADD R20, R93, 0x2b ;  /* 0x0000002b5d147836 */ /* 0x000fc40000000000 */
[----:B------:R-:W-:Y:S01]  /*29e0*/  STL [R1+0x298], R3 ;  /* 0x0002980301007387 */ /* 0x000fe20000100800 */
[--C-:B------:R-:W-:Y:S01]  /*29f0*/  @!P6 IMAD.IADD R15, R15, 0x1, -R8.reuse ;  /* 0x000000010f0fe824 */ /* 0x100fe200078e0a08 */
[----:B------:R-:W-:Y:S01]  /*2a00*/  ISETP.GE.AND P6, PT, R10, RZ, PT ;  /* 0x000000ff0a00720c */ /* 0x000fe20003fc6270 */
[----:B------:R-:W-:Y:S01]  /*2a10*/  VIADD R10, R93, 0x28 ;  /* 0x000000285d0a7836 */ /* 0x000fe20000000000 */
[----:B------:R1:W-:Y:S01]  /*2a20*/  STL [R1+0x294], R12 ;  /* 0x0002940c01007387 */ /* 0x0003e20000100800 */
[--C-:B------:R-:W-:Y:S01]  /*2a30*/  @!P2 IMAD.IADD R5, R5, 0x1, -R8.reuse ;  /* 0x000000010505a824 */ /* 0x100fe200078e0a08 */
[----:B0-----:R-:W-:Y:S01]  /*2a40*/  IABS R9, R4 ;  /* 0x0000000400097213 */ /* 0x001fe20000000000 */
[----:B------:R-:W-:Y:S01]  /*2a50*/  @!P0 IMAD.IADD R21, R21, 0x1, -R8 ;  /* 0x0000000115158824 */ /* 0x000fe200078e0a08 */
[----:B------:R-:W-:Y:S01]  /*2a60*/  ISETP.GE.AND P0, PT, R4, RZ, PT ;  /* 0x000000ff0400720c */ /* 0x000fe20003f06270 */
[----:B------:R-:W-:Y:S01]  /*2a70*/  VIADD R22, R93, 0x2c ;  /* 0x0000002c5d167836 */ /* 0x000fe20000000000 */
[----:B------:R-:W-:Y:S01]  /*2a80*/  ISETP.GT.U32.AND P2, PT, R8, R5, PT ;  /* 0x000000050800720c */ /* 0x000fe20003f44070 */
[----:B------:R-:W-:Y:S01]  /*2a90*/  IMAD.HI.U32 R4, R0, R9, RZ ;  /* 0x0000000900047227 */ /* 0x000fe200078e00ff */
[----:B------:R-:W-:-:S03]  /*2aa0*/  MOV R18, R15 ;  /* 0x0000000f00127202 */ /* 0x000fc60000000f00 */
[----:B-1----:R-:W-:Y:S02]  /*2ab0*/  VIADD R12, R93, 0x27 ;  /* 0x000000275d0c7836 */ /* 0x002fe40000000000 */
[----:B------:R-:W-:-:S03]  /*2ac0*/  IMAD.HI.U32 R3, R0, R7, RZ ;  /* 0x0000000700037227 */ /* 0x000fc600078e00ff */
[----:B------:R-:W-:Y:S01]  /*2ad0*/  IABS R13, R12 ;  /* 0x0000000c000d7213 */ /* 0x000fe20000000000 */
[----:B------:R-:W-:Y:S02]  /*2ae0*/  IMAD.MOV R6, RZ, RZ, -R4 ;  /* 0x000000ffff067224 */ /* 0x000fe400078e0a04 */
[----:B------:R-:W-:Y:S02]  /*2af0*/  IMAD.MOV R3, RZ, RZ, -R3 ;  /* 0x000000ffff037224 */ /* 0x000fe400078e0a03 */
[C---:B------:R-:W-:Y:S02]  /*2b00*/  IMAD R9, R8.reuse, R6, R9 ;  /* 0x0000000608097224 */ /* 0x040fe400078e0209 */
[----:B------:R-:W-:Y:S01]  /*2b10*/  IMAD R3, R8, R3, R7 ;  /* 0x0000000308037224 */ /* 0x000fe200078e0207 */
[----:B------:R-:W-:Y:S01]  /*2b20*/  IABS R7, R10 ;  /* 0x0000000a00077213 */ /* 0x000fe20000000000 */
[----:B------:R-:W-:-:S04]  /*2b30*/  IMAD.HI.U32 R4, R0, R13, RZ ;  /* 0x0000000d00047227 */ /* 0x000fc800078e00ff */
[----:B------:R-:W-:Y:S01]  /*2b40*/  @!P3 IMAD.MOV R18, RZ, RZ, -R18 ;  /* 0x000000ffff12b224 */ /* 0x000fe200078e0a12 */
[C---:B------:R-:W-:Y:S01]  /*2b50*/  ISETP.GT.U32.AND P3, PT, R8.reuse, R3, PT ;  /* 0x000000030800720c */ /* 0x040fe20003f64070 */
[----:B------:R-:W-:Y:S01]  /*2b60*/  @!P2 IMAD.IADD R5, R5, 0x1, -R8 ;  /* 0x000000010505a824 */ /* 0x000fe200078e0a08 */
[C---:B------:R-:W-:Y:S01]  /*2b70*/  ISETP.GT.U32.AND P2, PT, R8.reuse, R9, PT ;  /* 0x000000090800720c */ /* 0x040fe20003f44070 */
[----:B------:R-:W-:Y:S01]  /*2b80*/  IMAD.MOV R4, RZ, RZ, -R4 ;  /* 0x000000ffff047224 */ /* 0x000fe200078e0a04 */
[----:B------:R0:W-:Y:S01]  /*2b90*/  STL [R1+0x52c], R18 ;  /* 0x00052c1201007387 */ /* 0x0001e20000100800 */
[----:B------:R-:W-:Y:S01]  /*2ba0*/  IMAD.MOV.U32 R14, RZ, RZ, R21 ;  /* 0x000000ffff0e7224 */ /* 0x000fe200078e0015 */
[----:B------:R-:W-:Y:S01]  /*2bb0*/  IABS R21, R22 ;  /* 0x0000001600157213 */ /* 0x000fe20000000000 */
[----:B------:R-:W-:Y:S02]  /*2bc0*/  IMAD R13, R8, R4, R13 ;  /* 0x00000004080d7224 */ /* 0x000fe400078e020d */
[----:B------:R-:W-:Y:S01]  /*2bd0*/  @!P5 IMAD.MOV R14, RZ, RZ, -R14 ;  /* 0x000000ffff0ed224 */ /* 0x000fe200078e0a0e */
[----:B------:R-:W-:Y:S01]  /*2be0*/  ISETP.GE.AND P5, PT, R12, RZ, PT ;  /* 0x000000ff0c00720c */ /* 0x000fe20003fa6270 */
[----:B------:R-:W-:-:S02]  /*2bf0*/  VIADD R12, R93, 0x29 ;  /* 0x000000295d0c7836 */ /* 0x000fc40000000000 */
[--C-:B------:R-:W-:Y:S01]  /*2c00*/  @!P3 IMAD.IADD R3, R3, 0x1, -R8.reuse ;  /* 0x000000010303b824 */ /* 0x100fe200078e0a08 */
[----:B------:R1:W-:Y:S01]  /*2c10*/  STL [R1+0x530], R14 ;  /* 0x0005300e01007387 */ /* 0x0003e20000100800 */
[----:B0-----:R-:W-:Y:S01]  /*2c20*/  IMAD.MOV.U32 R18, RZ, RZ, R5 ;  /* 0x000000ffff127224 */ /* 0x001fe200078e0005 */
[----:B------:R-:W-:Y:S01]  /*2c30*/  IABS R15, R12 ;  /* 0x0000000c000f7213 */ /* 0x000fe20000000000 */
[----:B------:R-:W-:Y:S01]  /*2c40*/  @!P2 IMAD.IADD R9, R9, 0x1, -R8 ;  /* 0x000000010909a824 */ /* 0x000fe200078e0a08 */
[C---:B------:R-:W-:Y:S01]  /*2c50*/  ISETP.GT.U32.AND P3, PT, R8.reuse, R3, PT ;  /* 0x000000030800720c */ /* 0x040fe20003f64070 */
[----:B------:R-:W-:Y:S01]  /*2c60*/  @!P1 IMAD.MOV R18, RZ, RZ, -R18 ;  /* 0x000000ffff129224 */ /* 0x000fe200078e0a12 */
[----:B------:R-:W-:Y:S01]  /*2c70*/  ISETP.GT.U32.AND P1, PT, R8, R13, PT ;  /* 0x0000000d0800720c */ /* 0x000fe20003f24070 */
[----:B------:R-:W-:Y:S01]  /*2c80*/  IMAD.HI.U32 R4, R0, R7, RZ ;  /* 0x0000000700047227 */ /* 0x000fe200078e00ff */
[----:B------:R-:W-:Y:S02]  /*2c90*/  ISETP.GT.U32.AND P2, PT, R8, R9, PT ;  /* 0x000000090800720c */ /* 0x000fe40003f44070 */
[----:B------:R0:W-:Y:S01]  /*2ca0*/  STL [R1+0x534], R18 ;  /* 0x0005341201007387 */ /* 0x0001e20000100800 */
[----:B------:R-:W-:-:S02]  /*2cb0*/  IMAD.MOV R4, RZ, RZ, -R4 ;  /* 0x000000ffff047224 */ /* 0x000fc400078e0a04 */
[----:B-1----:R-:W-:Y:S02]  /*2cc0*/  VIADD R14, R93, 0x2a ;  /* 0x0000002a5d0e7836 */ /* 0x002fe40000000000 */
[----:B------:R-:W-:Y:S02]  /*2cd0*/  IMAD R7, R8, R4, R7 ;  /* 0x0000000408077224 */ /* 0x000fe400078e0207 */
[----:B------:R-:W-:Y:S01]  /*2ce0*/  IMAD.HI.U32 R5, R0, R15, RZ ;  /* 0x0000000f00057227 */ /* 0x000fe200078e00ff */
[----:B------:R-:W-:-:S03]  /*2cf0*/  IABS R19, R14 ;  /* 0x0000000e00137213 */ /* 0x000fc60000000000 */
[--C-:B------:R-:W-:Y:S02]  /*2d00*/  @!P1 IMAD.IADD R13, R13, 0x1, -R8.reuse ;  /* 0x000000010d0d9824 */ /* 0x100fe400078e0a08 */
[--C-:B------:R-:W-:Y:S01]  /*2d10*/  @!P2 IMAD.IADD R9, R9, 0x1, -R8.reuse ;  /* 0x000000010909a824 */ /* 0x100fe200078e0a08 */
[C---:B------:R-:W-:Y:S01]  /*2d20*/  ISETP.GT.U32.AND P2, PT, R8.reuse, R7, PT ;  /* 0x000000070800720c */ /* 0x040fe20003f44070 */
[----:B------:R-:W-:Y:S01]  /*2d30*/  IMAD.MOV R5, RZ, RZ, -R5 ;  /* 0x000000ffff057224 */ /* 0x000fe200078e0a05 */
[----:B------:R-:W-:Y:S01]  /*2d40*/  ISETP.GT.U32.AND P1, PT, R8, R13, PT ;  /* 0x0000000d0800720c */ /* 0x000fe20003f24070 */
[----:B------:R-:W-:Y:S01]  /*2d50*/  @!P3 IMAD.IADD R3, R3, 0x1, -R8 ;  /* 0x000000010303b824 */ /* 0x000fe200078e0a08 */
[----:B------:R-:W-:Y:S01]  /*2d60*/  ISETP.GE.AND P3, PT, R10, RZ, PT ;  /* 0x000000ff0a00720c */ /* 0x000fe20003f66270 */
[----:B------:R-:W-:-:S04]  /*2d70*/  IMAD.HI.U32 R6, R0, R19, RZ ;  /* 0x0000001300067227 */ /* 0x000fc800078e00ff */
[C---:B------:R-:W-:Y:S01]  /*2d80*/  IMAD R15, R8.reuse, R5, R15 ;  /* 0x00000005080f7224 */ /* 0x040fe200078e020f */
[----:B------:R-:W-:Y:S01]  /*2d90*/  IABS R5, R20 ;  /* 0x0000001400057213 */ /* 0x000fe20000000000 */
[----:B------:R-:W-:Y:S02]  /*2da0*/  IMAD.MOV.U32 R23, RZ, RZ, R3 ;  /* 0x000000ffff177224 */ /* 0x000fe400078e0003 */
[----:B------:R-:W-:Y:S02]  /*2db0*/  IMAD.MOV R6, RZ, RZ, -R6 ;  /* 0x000000ffff067224 */ /* 0x000fe400078e0a06 */
[----:B------:R-:W-:Y:S01]  /*2dc0*/  @!P6 IMAD.MOV R23, RZ, RZ, -R23 ;  /* 0x000000ffff17e224 */ /* 0x000fe200078e0a17 */
[C---:B------:R-:W-:Y:S01]  /*2dd0*/  ISETP.GT.U32.AND P6, PT, R8.reuse, R15, PT ;  /* 0x0000000f0800720c */ /* 0x040fe20003fc4070 */
[--C-:B------:R-:W-:Y:S02]  /*2de0*/  @!P1 IMAD.IADD R13, R13, 0x1, -R8.reuse ;  /* 0x000000010d0d9824 */ /* 0x100fe400078e0a08 */
[----:B------:R-:W-:Y:S01]  /*2df0*/  IMAD R19, R8, R6, R19 ;  /* 0x0000000608137224 */ /* 0x000fe200078e0213 */
[----:B------:R-:W-:Y:S01]  /*2e00*/  STL [R1+0x554], R23 ;  /* 0x0005541701007387 */ /* 0x000fe20000100800 */
[----:B------:R-:W-:Y:S01]  /*2e10*/  @!P2 IMAD.IADD R7, R7, 0x1, -R8 ;  /* 0x000000010707a824 */ /* 0x000fe200078e0a08 */
[----:B------:R-:W-:Y:S01]  /*2e20*/  ISETP.GE.AND P2, PT, R14, RZ, PT ;  /* 0x000000ff0e00720c */ /* 0x000fe20003f46270 */
[----:B------:R-:W-:Y:S01]  /*2e30*/  IMAD.MOV.U32 R6, RZ, RZ, R13 ;  /* 0x000000ffff067224 */ /* 0x000fe200078e000d */
[----:B------:R-:W-:Y:S01]  /*2e40*/  ISETP.GT.U32.AND P1, PT, R8, R19, PT ;  /* 0x000000130800720c */ /* 0x000fe20003f24070 */
[----:B------:R-:W-:-:S04]  /*2e50*/  IMAD.HI.U32 R3, R0, R5, RZ ;  /* 0x0000000500037227 */ /* 0x000fc800078e00ff */
[----:B------:R-:W-:-:S04]  /*2e60*/  IMAD.HI.U32 R4, R0, R21, RZ ;  /* 0x0000001500047227 */ /* 0x000fc800078e00ff */
[----:B------:R-:W-:Y:S01]  /*2e70*/  @!P5 IMAD.MOV R6, RZ, RZ, -R6 ;  /* 0x000000ffff06d224 */ /* 0x000fe200078e0a06 */
[C---:B------:R-:W-:Y:S01]  /*2e80*/  ISETP.GT.U32.AND P5, PT, R8.reuse, R7, PT ;  /* 0x000000070800720c */ /* 0x040fe20003fa4070 */
[----:B------:R-:W-:Y:S02]  /*2e90*/  IMAD.MOV R3, RZ, RZ, -R3 ;  /* 0x000000ffff037224 */ /* 0x000fe400078e0a03 */
[----:B------:R-:W-:Y:S02]  /*2ea0*/  IMAD.MOV R4, RZ, RZ, -R4 ;  /* 0x000000ffff047224 */ /* 0x000fe400078e0a04 */
[----:B------:R-:W-:Y:S02]  /*2eb0*/  VIADD R14, R93, 0x2d ;  /* 0x0000002d5d0e7836 */ /* 0x000fe40000000000 */
[----:B------:R-:W-:Y:S02]  /*2ec0*/  @!P6 IMAD.IADD R15, R15, 0x1, -R8 ;  /* 0x000000010f0fe824 */ /* 0x000fe400078e0a08 */
[----:B------:R-:W-:-:S02]  /*2ed0*/  IMAD R3, R8, R3, R5 ;  /* 0x0000000308037224 */ /* 0x000fc400078e0205 */
[----:B0-----:R-:W-:Y:S01]  /*2ee0*/  IMAD.MOV.U32 R18, RZ, RZ, R9 ;  /* 0x000000ffff127224 */ /* 0x001fe200078e0009 */
[C---:B------:R-:W-:Y:S01]  /*2ef0*/  ISETP.GT.U32.AND P6, PT, R8.reuse, R15, PT ;  /* 0x0000000f0800720c */ /* 0x040fe20003fc4070 */
[----:B------:R-:W-:Y:S01]  /*2f00*/  IMAD R5, R8, R4, R21 ;  /* 0x0000000408057224 */ /* 0x000fe200078e0215 */
[----:B------:R-:W-:Y:S01]  /*2f10*/  IABS R21, R14 ;  /* 0x0000000e00157213 */ /* 0x000fe20000000000 */
[----:B------:R-:W-:Y:S01]  /*2f20*/  @!P0 IMAD.MOV R18, RZ, RZ, -R18 ;  /* 0x000000ffff128224 */ /* 0x000fe200078e0a12 */
[----:B------:R-:W-:Y:S01]  /*2f30*/  ISETP.GE.AND P0, PT, R12, RZ, PT ;  /* 0x000000ff0c00720c */ /* 0x000fe20003f06270 */
[--C-:B------:R-:W-:Y:S01]  /*2f40*/  @!P5 IMAD.IADD R7, R7, 0x1, -R8.reuse ;  /* 0x000000010707d824 */ /* 0x100fe200078e0a08 */
[----:B------:R-:W-:Y:S01]  /*2f50*/  ISETP.GT.U32.AND P5, PT, R8, R3, PT ;  /* 0x000000030800720c */ /* 0x000fe20003fa4070 */
[----:B------:R-:W-:Y:S01]  /*2f60*/  IMAD.HI.U32 R4, R0, R21, RZ ;  /* 0x0000001500047227 */ /* 0x000fe200078e00ff */
[----:B------:R0:W-:Y:S03]  /*2f70*/  STL [R1+0x55c], R18 ;  /* 0x00055c1201007387 */ /* 0x0001e60000100800 */
[--C-:B------:R-:W-:Y:S01]  /*2f80*/  @!P1 IMAD.IADD R19, R19, 0x1, -R8.reuse ;  /* 0x0000000113139824 */ /* 0x100fe200078e0a08 */
[----:B------:R1:W-:Y:S01]  /*2f90*/  STL [R1+0x56c], R6 ;  /* 0x00056c0601007387 */ /* 0x0003e20000100800 */
[----:B------:R-:W-:Y:S01]  /*2fa0*/  @!P6 IMAD.IADD R15, R15, 0x1, -R8 ;  /* 0x000000010f0fe824 */ /* 0x000fe200078e0a08 */
[C---:B------:R-:W-:Y:S01]  /*2fb0*/  ISETP.GT.U32.AND P6, PT, R8.reuse, R5, PT ;  /* 0x000000050800720c */ /* 0x040fe20003fc4070 */
[C---:B------:R-:W-:Y:S01]  /*2fc0*/  VIADD R12, R93.reuse, 0x2f ;  /* 0x0000002f5d0c7836 */ /* 0x040fe20000000000 */
[----:B------:R-:W-:Y:S01]  /*2fd0*/  ISETP.GT.U32.AND P1, PT, R8, R19, PT ;  /* 0x000000130800720c */ /* 0x000fe20003f24070 */
[----:B------:R-:W-:-:S02]  /*2fe0*/  VIADD R10, R93, 0x30 ;  /* 0x000000305d0a7836 */ /* 0x000fc40000000000 */
[----:B0-----:R-:W-:Y:S01]  /*2ff0*/  VIADD R18, R93, 0x2e ;  /* 0x0000002e5d127836 */ /* 0x001fe20000000000 */
[----:B------:R-:W-:Y:S01]  /*3000*/  IABS R13, R12 ;  /* 0x0000000c000d7213 */ /* 0x000fe20000000000 */
[----:B------:R-:W-:Y:S01]  /*3010*/  @!P5 IMAD.IADD R3, R3, 0x1, -R8 ;  /* 0x000000010303d824 */ /* 0x000fe200078e0a08 */
[----:B-1----:R-:W-:Y:S01]  /*3020*/  IADD3 R6, PT, PT, -R4, RZ, RZ ;  /* 0x000000ff04067210 */ /* 0x002fe20007ffe1ff */
[----:B------:R-:W-:Y:S01]  /*3030*/  IMAD.MOV.U32 R25, RZ, RZ, R7 ;  /* 0x000000ffff197224 */ /* 0x000fe200078e0007 */
[----:B------:R-:W-:Y:S01]  /*3040*/  IABS R9, R18 ;  /* 0x0000001200097213 */ /* 0x000fe20000000000 */
[----:B------:R-:W-:Y:S01]  /*3050*/  IMAD.MOV.U32 R24, RZ, RZ, R15 ;  /* 0x000000ffff187224 */ /* 0x000fe200078e000f */
[----:B------:R-:W-:Y:S01]  /*3060*/  IABS R23, R10 ;  /* 0x0000000a00177213 */ /* 0x000fe20000000000 */
[----:B------:R-:W-:Y:S02]  /*3070*/  IMAD R21, R8, R6, R21 ;  /* 0x0000000608157224 */ /* 0x000fe400078e0215 */
[----:B------:R-:W-:-:S03]  /*3080*/  IMAD.HI.U32 R4, R0, R9, RZ ;  /* 0x0000000900047227 */ /* 0x000fc600078e00ff */
[----:B------:R-:W-:Y:S01]  /*3090*/  ISETP.GT.U32.AND P5, PT, R8, R21, PT ;  /* 0x000000150800720c */ /* 0x000fe20003fa4070 */
[--C-:B------:R-:W-:Y:S01]  /*30a0*/  @!P1 IMAD.IADD R19, R19, 0x1, -R8.reuse ;  /* 0x0000000113139824 */ /* 0x100fe200078e0a08 */
[----:B------:R-:W-:Y:S01]  /*30b0*/  ISETP.GE.AND P1, PT, R20, RZ, PT ;  /* 0x000000ff1400720c */ /* 0x000fe20003f26270 */
[----:B------:R-:W-:Y:S01]  /*30c0*/  @!P6 IMAD.IADD R5, R5, 0x1, -R8 ;  /* 0x000000010505e824 */ /* 0x000fe200078e0a08 */
[----:B------:R-:W-:Y:S01]  /*30d0*/  ISETP.GE.AND P6, PT, R22, RZ, PT ;  /* 0x000000ff1600720c */ /* 0x000fe20003fc6270 */
[----:B------:R-:W-:Y:S02]  /*30e0*/  IMAD.MOV R4, RZ, RZ, -R4 ;  /* 0x000000ffff047224 */ /* 0x000fe400078e0a04 */
[----:B------:R-:W-:Y:S01]  /*30f0*/  @!P3 IMAD.MOV R25, RZ, RZ, -R25 ;  /* 0x000000ffff19b224 */ /* 0x000fe200078e0a19 */
[----:B------:R-:W-:Y:S01]  /*3100*/  ISETP.GT.U32.AND P3, PT, R8, R3, PT ;  /* 0x000000030800720c */ /* 0x000fe20003f64070 */
[----:B------:R-:W-:-:S03]  /*3110*/  IMAD.HI.U32 R6, R0, R13, RZ ;  /* 0x0000000d00067227 */ /* 0x000fc600078e00ff */
[----:B------:R-:W-:Y:S01]  /*3120*/  STL [R1+0x570], R25 ;  /* 0x0005701901007387 */ /* 0x000fe20000100800 */
[----:B------:R-:W-:Y:S01]  /*3130*/  @!P5 IMAD.IADD R21, R21, 0x1, -R8 ;  /* 0x000000011515d824 */ /* 0x000fe200078e0a08 */
[C---:B------:R-:W-:Y:S01]  /*3140*/  ISETP.GT.U32.AND P5, PT, R8.reuse, R5, PT ;  /* 0x000000050800720c */ /* 0x040fe20003fa4070 */
[----:B------:R-:W-:Y:S02]  /*3150*/  IMAD.MOV.U32 R15, RZ, RZ, R19 ;  /* 0x000000ffff0f7224 */ /* 0x000fe400078e0013 */
[----:B------:R-:W-:Y:S02]  /*3160*/  IMAD R9, R8, R4, R9 ;  /* 0x0000000408097224 */ /* 0x000fe400078e0209 */
[----:B------:R-:W-:-:S04]  /*3170*/  IMAD.HI.U32 R4, R0, R23, RZ ;  /* 0x0000001700047227 */ /* 0x000fc800078e00ff */
[----:B------:R-:W-:Y:S01]  /*3180*/  @!P0 IMAD.MOV R24, RZ, RZ, -R24 ;  /* 0x000000ffff188224 */ /* 0x000fe200078e0a18 */
[C---:B------:R-:W-:Y:S01]  /*3190*/  ISETP.GT.U32.AND P0, PT, R8.reuse, R21, PT ;  /* 0x000000150800720c */ /* 0x040fe20003f04070 */
[----:B------:R-:W-:Y:S02]  /*31a0*/  IMAD.MOV R6, RZ, RZ, -R6 ;  /* 0x000000ffff067224 */ /* 0x000fe400078e0a06 */
[----:B------:R-:W-:Y:S01]  /*31b0*/  @!P2 IMAD.MOV R15, RZ, RZ, -R15 ;  /* 0x000000ffff0fa224 */ /* 0x000fe200078e0a0f */
[----:B------:R-:W-:Y:S01]  /*31c0*/  STL [R1+0x574], R24 ;  /* 0x0005741801007387 */ /* 0x000fe20000100800 */
[----:B------:R-:W-:Y:S01]  /*31d0*/  IMAD.MOV R4, RZ, RZ, -R4 ;  /* 0x000000ffff047224 */ /* 0x000fe200078e0a04 */
[C---:B------:R-:W-:Y:S01]  /*31e0*/  ISETP.GT.U32.AND P2, PT, R8.reuse, R9, PT ;  /* 0x000000090800720c */ /* 0x040fe20003f44070 */
[----:B------:R-:W-:Y:S01]  /*31f0*/  IMAD R13, R8, R6, R13 ;  /* 0x00000006080d7224 */ /* 0x000fe200078e020d */
[----:B------:R0:W-:Y:S01]  /*3200*/  STL [R1+0x578], R15 ;  /* 0x0005780f01007387 */ /* 0x0001e20000100800 */
[----:B------:R-:W-:-:S02]  /*3210*/  VIADD R20, R93, 0x31 ;  /* 0x000000315d147836 */ /* 0x000fc40000000000 */
[--C-:B------:R-:W-:Y:S01]  /*3220*/  @!P3 IMAD.IADD R3, R3, 0x1, -R8.reuse ;  /* 0x000000010303b824 */ /* 0x100fe200078e0a08 */
[----:B------:R-:W-:Y:S01]  /*3230*/  ISETP.GT.U32.AND P3, PT, R8, R13, PT ;  /* 0x0000000d0800720c */ /* 0x000fe20003f64070 */
[--C-:B------:R-:W-:Y:S01]  /*3240*/  @!P5 IMAD.IADD R5, R5, 0x1, -R8.reuse ;  /* 0x000000010505d824 */ /* 0x100fe200078e0a08 */
[----:B------:R-:W-:Y:S01]  /*3250*/  IABS R6, R20 ;  /* 0x0000001400067213 */ /* 0x000fe20000000000 */
[----:B------:R-:W-:Y:S02]  /*3260*/  VIADD R22, R93, 0x32 ;  /* 0x000000325d167836 */ /* 0x000fe40000000000 */
[----:B------:R-:W-:Y:S01]  /*3270*/  @!P0 IMAD.IADD R21, R21, 0x1, -R8 ;  /* 0x0000000115158824 */ /* 0x000fe200078e0a08 */
[----:B------:R-:W-:Y:S01]  /*3280*/  ISETP.GE.AND P0, PT, R14, RZ, PT ;  /* 0x000000ff0e00720c */ /* 0x000fe20003f06270 */
[----:B0-----:R-:W-:Y:S01]  /*3290*/  IMAD R15, R8, R4, R23 ;  /* 0x00000004080f7224 */ /* 0x001fe200078e0217 */
[----:B------:R-:W-:Y:S01]  /*32a0*/  IABS R19, R22 ;  /* 0x0000001600137213 */ /* 0x000fe20000000000 */
[----:B------:R-:W-:-:S02]  /*32b0*/  IMAD.MOV.U32 R7, RZ, RZ, R6 ;  /* 0x000000ffff077224 */ /* 0x000fc400078e0006 */
[----:B------:R-:W-:Y:S01]  /*32c0*/  @!P2 IMAD.IADD R9, R9, 0x1, -R8 ;  /* 0x000000010909a824 */ /* 0x000fe200078e0a08 */
[----:B------:R-:W-:Y:S01]  /*32d0*/  ISETP.GT.U32.AND P5, PT, R8, R15, PT ;  /* 0x0000000f0800720c */ /* 0x000fe20003fa4070 */
[----:B------:R-:W-:Y:S01]  /*32e0*/  IMAD.HI.U32 R4, R0, R7, RZ ;  /* 0x0000000700047227 */ /* 0x000fe200078e00ff */
[----:B------:R-:W-:-:S03]  /*32f0*/  ISETP.GE.AND P2, PT, R18, RZ, PT ;  /* 0x000000ff1200720c */ /* 0x000fc60003f46270 */
[----:B------:R-:W-:Y:S01]  /*3300*/  @!P3 IMAD.IADD R13, R13, 0x1, -R8 ;  /* 0x000000010d0db824 */ /* 0x000fe200078e0a08 */
[C---:B------:R-:W-:Y:S01]  /*3310*/  ISETP.GT.U32.AND P3, PT, R8.reuse, R9, PT ;  /* 0x000000090800720c */ /* 0x040fe20003f64070 */
[----:B------:R-:W-:Y:S02]  /*3320*/  IMAD.MOV R6, RZ, RZ, -R4 ;  /* 0x000000ffff067224 */ /* 0x000fe400078e0a04 */
[----:B------:R-:W-:Y:S02]  /*3330*/  VIADD R14, R93, 0x33 ;  /* 0x000000335d0e7836 */ /* 0x000fe40000000000 */
[----:B------:R-:W-:Y:S02]  /*3340*/  IMAD.MOV.U32 R25, RZ, RZ, R3 ;  /* 0x000000ffff197224 */ /* 0x000fe400078e0003 */
[----:B------:R-:W-:Y:S01]  /*3350*/  @!P5 IMAD.IADD R15, R15, 0x1, -R8 ;  /* 0x000000010f0fd824 */ /* 0x000fe200078e0a08 */
[----:B------:R-:W-:Y:S01]  /*3360*/  ISETP.GT.U32.AND P5, PT, R8, R13, PT ;  /* 0x0000000d0800720c */ /* 0x000fe20003fa4070 */
[----:B------:R-:W-:-:S04]  /*3370*/  IMAD.HI.U32 R4, R0, R19, RZ ;  /* 0x0000001300047227 */ /* 0x000fc800078e00ff */
[C---:B------:R-:W-:Y:S01]  /*3380*/  IMAD R7, R8.reuse, R6, R7 ;  /* 0x0000000608077224 */ /* 0x040fe200078e0207 */
[----:B------:R-:W-:Y:S01]  /*3390*/  IABS R6, R14 ;  /* 0x0000000e00067213 */ /* 0x000fe20000000000 */
[----:B------:R-:W-:Y:S02]  /*33a0*/  IMAD.MOV.U32 R24, RZ, RZ, R5 ;  /* 0x000000ffff187224 */ /* 0x000fe400078e0005 */
[----:B------:R-:W-:Y:S02]  /*33b0*/  IMAD.MOV.U32 R3, RZ, RZ, R21 ;  /* 0x000000ffff037224 */ /* 0x000fe400078e0015 */
[----:B------:R-:W-:Y:S01]  /*33c0*/  @!P1 IMAD.MOV R25, RZ, RZ, -R25 ;  /* 0x000000ffff199224 */ /* 0x000fe200078e0a19 */
[C---:B------:R-:W-:Y:S01]  /*33d0*/  ISETP.GT.U32.AND P1, PT, R8.reuse, R15, PT ;  /* 0x0000000f0800720c */ /* 0x040fe20003f24070 */
[----:B------:R-:W-:Y:S02]  /*33e0*/  IMAD.MOV R4, RZ, RZ, -R4 ;  /* 0x000000ffff047224 */ /* 0x000fe400078e0a04 */
[----:B------:R-:W-:Y:S01]  /*33f0*/  @!P6 IMAD.MOV R24, RZ, RZ, -R24 ;  /* 0x000000ffff18e224 */ /* 0x000fe200078e0a18 */
[----:B------:R-:W-:Y:S01]  /*3400*/  STL [R1+0x57c], R25 ;  /* 0x00057c1901007387 */ /* 0x000fe20000100800 */
[----:B------:R-:W-:Y:S01]  /*3410*/  @!P0 IMAD.MOV R3, RZ, RZ, -R3 ;  /* 0x000000ffff038224 */ /* 0x000fe200078e0a03 */
[C---:B------:R-:W-:Y:S01]  /*3420*/  ISETP.GT.U32.AND P0, PT, R8.reuse, R7, PT ;  /* 0x000000070800720c */ /* 0x040fe20003f04070 */
[----:B------:R-:W-:Y:S01]  /*3430*/  IMAD R5, R8, R4, R19 ;  /* 0x0000000408057224 */ /* 0x000fe200078e0213 */
[----:B------:R-:W-:Y:S01]  /*3440*/  STL [R1+0x580], R24 ;  /* 0x0005801801007387 */ /* 0x000fe20000100800 */
[----:B------:R-:W-:Y:S01]  /*3450*/  IMAD.MOV.U32 R19, RZ, RZ, R6 ;  /* 0x000000ffff137224 */ /* 0x000fe200078e0006 */
[----:B------:R-:W-:Y:S01]  /*3460*/  ISETP.GE.AND P6, PT, R12, RZ, PT ;  /* 0x000000ff0c00720c */ /* 0x000fe20003fc6270 */
[--C-:B------:R-:W-:Y:S01]  /*3470*/  @!P3 IMAD.IADD R9, R9, 0x1, -R8.reuse ;  /* 0x000000010909b824 */ /* 0x100fe200078e0a08 */
[----:B------:R-:W-:Y:S01]  /*3480*/  ISETP.GE.AND P3, PT, R10, RZ, PT ;  /* 0x000000ff0a00720c */ /* 0x000fe20003f66270 */
[----:B------:R0:W-:Y:S01]  /*3490*/  STL [R1+0x584], R3 ;  /* 0x0005840301007387 */ /* 0x0001e20000100800 */
[--C-:B------:R-:W-:Y:S01]  /*34a0*/  @!P5 IMAD.IADD R13, R13, 0x1, -R8.reuse ;  /* 0x000000010d0dd824 */ /* 0x100fe200078e0a08 */
[----:B------:R-:W-:Y:S01]  /*34b0*/  ISETP.GT.U32.AND P5, PT, R8, R5, PT ;  /* 0x000000050800720c */ /* 0x000fe20003fa4070 */
[--C-:B------:R-:W-:Y:S01]  /*34c0*/  @!P1 IMAD.IADD R15, R15, 0x1, -R8.reuse ;  /* 0x000000010f0f9824 */ /* 0x100fe200078e0a08 */
[----:B------:R-:W-:Y:S01]  /*34d0*/  MOV R23, R9 ;  /* 0x0000000900177202 */ /* 0x000fe20000000f00 */
[----:B------:R-:W-:Y:S01]  /*34e0*/  VIADD R12, R93, 0x34 ;  /* 0x000000345d0c7836 */ /* 0x000fe20000000000 */
[----:B------:R-:W-:Y:S01]  /*34f0*/  ISETP.GE.AND P1, PT, R20, RZ, PT ;  /* 0x000000ff1400720c */ /* 0x000fe20003f26270 */
[----:B------:R-:W-:Y:S01]  /*3500*/  @!P0 IMAD.IADD R7, R7, 0x1, -R8 ;  /* 0x0000000107078824 */ /* 0x000fe200078e0a08 */
[----:B------:R-:W-:Y:S01]  /*3510*/  ISETP.GE.AND P0, PT, R22, RZ, PT ;  /* 0x000000ff1600720c */ /* 0x000fe20003f06270 */
[----:B------:R-:W-:Y:S01]  /*3520*/  IMAD.MOV.U32 R9, RZ, RZ, R15 ;  /* 0x000000ffff097224 */ /* 0x000fe200078e000f */
[----:B------:R-:W-:Y:S01]  /*3530*/  IABS R21, R12 ;  /* 0x0000000c00157213 */ /* 0x000fe20000000000 */
[----:B0-----:R-:W-:-:S04]  /*3540*/  IMAD.HI.U32 R3, R0, R19, RZ ;  /* 0x0000001300037227 */ /* 0x001fc800078e00ff */
[----:B------:R-:W-:Y:S02]  /*3550*/  IMAD.MOV R3, RZ, RZ, -R3 ;  /* 0x000000ffff037224 */ /* 0x000fe400078e0a03 */
[----:B------:R-:W-:Y:S01]  /*3560*/  @!P2 IMAD.MOV R23, RZ, RZ, -R23 ;  /* 0x000000ffff17a224 */ /* 0x000fe200078e0a17 */
[C---:B------:R-:W-:Y:S01]  /*3570*/  ISETP.GT.U32.AND P2, PT, R8.reuse, R7, PT ;  /* 0x000000070800720c */ /* 0x040fe20003f44070 */
[C---:B------:R-:W-:Y:S02]  /*3580*/  IMAD R3, R8.reuse, R3, R19 ;  /* 0x0000000308037224 */ /* 0x040fe400078e0213 */
[----:B------:R-:W-:Y:S01]  /*3590*/  @!P3 IMAD.MOV R9, RZ, RZ, -R9 ;  /* 0x000000ffff09b224 */ /* 0x000fe200078e0a09 */
[----:B------:R-:W-:Y:S01]  /*35a0*/  STL [R1+0x588], R23 ;  /* 0x0005881701007387 */ /* 0x000fe20000100800 */
[----:B------:R-:W-:Y:S01]  /*35b0*/  @!P5 IMAD.IADD R5, R5, 0x1, -R8 ;  /* 0x000000010505d824 */ /* 0x000fe200078e0a08 */
[----:B------:R-:W-:Y:S01]  /*35c0*/  ISETP.GT.U32.AND P3, PT, R8, R3, PT ;  /* 0x000000030800720c */ /* 0x000fe20003f64070 */
[----:B------:R-:W-:-:S02]  /*35d0*/  VIADD R18, R93, 0x35 ;  /* 0x000000355d127836 */ /* 0x000fc40000000000 */
[----:B------:R-:W-:Y:S01]  /*35e0*/  IMAD.HI.U32 R4, R0, R21, RZ ;  /* 0x0000001500047227 */ /* 0x000fe200078e00ff */
[----:B------:R-:W-:Y:S02]  /*35f0*/  ISETP.GT.U32.AND P5, PT, R8, R5, PT ;  /* 0x000000050800720c */ /* 0x000fe40003fa4070 */
[----:B------:R-:W-:Y:S01]  /*3600*/  IABS R6, R18 ;  /* 0x0000001200067213 */ /* 0x000fe20000000000 */
[----:B------:R-:W-:Y:S02]  /*3610*/  IMAD.MOV.U32 R10, RZ, RZ, R13 ;  /* 0x000000ffff0a7224 */ /* 0x000fe400078e000d */
[----:B------:R-:W-:Y:S02]  /*3620*/  IMAD.MOV R4, RZ, RZ, -R4 ;  /* 0x000000ffff047224 */ /* 0x000fe400078e0a04 */
[----:B------:R-:W-:Y:S01]  /*3630*/  @!P6 IMAD.MOV R10, RZ, RZ, -R10 ;  /* 0x000000ffff0ae224 */ /* 0x000fe200078e0a0a */
[----:B------:R-:W-:Y:S01]  /*3640*/  ISETP.GE.AND P6, PT, R14, RZ, PT ;  /* 0x000000ff0e00720c */ /* 0x000fe20003fc6270 */
[----:B------:R-:W-:-:S02]  /*3650*/  @!P2 IMAD.IADD R7, R7, 0x1, -R8 ;  /* 0x000000010707a824 */ /* 0x000fc400078e0a08 */
[----:B------:R-:W-:Y:S01]  /*3660*/  @!P3 IMAD.IADD R3, R3, 0x1, -R8 ;  /* 0x000000010303b824 */ /* 0x000fe200078e0a08 */
[----:B------:R0:W-:Y:S01]  /*3670*/  STL [R1+0x590], R10 ;  /* 0x0005900a01007387 */ /* 0x0001e20000100800 */
[C---:B------:R-:W-:Y:S02]  /*3680*/  IMAD R13, R8.reuse, R4, R21 ;  /* 0x00000004080d7224 */ /* 0x040fe400078e0215 */
[----:B------:R-:W-:Y:S01]  /*3690*/  IMAD.MOV.U32 R15, RZ, RZ, R6 ;  /* 0x000000ffff0f7224 */ /* 0x000fe200078e0006 */
[C---:B------:R-:W-:Y:S01]  /*36a0*/  ISETP.GT.U32.AND P3, PT, R8.reuse, R3, PT ;  /* 0x000000030800720c */ /* 0x040fe20003f64070 */
[----:B------:R-:W-:Y:S01]  /*36b0*/  IMAD.MOV.U32 R14, RZ, RZ, R7 ;  /* 0x000000ffff0e7224 */ /* 0x000fe200078e0007 */
[----:B------:R-:W-:Y:S01]  /*36c0*/  ISETP.GT.U32.AND P2, PT, R8, R13, PT ;  /* 0x0000000d0800720c */ /* 0x000fe20003f44070 */
[----:B------:R-:W-:Y:S01]  /*36d0*/  IMAD.HI.U32 R4, R0, R15, RZ ;  /* 0x0000000f00047227 */ /* 0x000fe200078e00ff */
[----:B------:R1:W-:Y:S03]  /*36e0*/  STL [R1+0x594], R9 ;  /* 0x0005940901007387 */ /* 0x0003e60000100800 */
[----:B0-----:R-:W-:-:S02]  /*36f0*/  VIADD R10, R93, 0x37 ;  /* 0x000000375d0a7836 */ /* 0x001fc40000000000 */
[----:B------:R-:W-:Y:S01]  /*3700*/  @!P1 IMAD.MOV R14, RZ, RZ, -R14 ;  /* 0x000000ffff0e9224 */ /* 0x000fe200078e0a0e */
[----:B------:R-:W-:Y:S01]  /*3710*/  ISETP.GE.AND P1, PT, R18, RZ, PT ;  /* 0x000000ff1200720c */ /* 0x000fe20003f26270 */
[----:B------:R-:W-:Y:S01]  /*3720*/  @!P5 IMAD.IADD R5, R5, 0x1, -R8 ;  /* 0x000000010505d824 */ /* 0x000fe200078e0a08 */
[----:B------:R-:W-:Y:S01]  /*3730*/  IABS R7, R10 ;  /* 0x0000000a00077213 */ /* 0x000fe20000000000 */
[----:B------:R-:W-:Y:S01]  /*3740*/  IMAD.MOV R4, RZ, RZ, -R4 ;  /* 0x000000ffff047224 */ /* 0x000fe200078e0a04 */
[----:B------:R0:W-:Y:S01]  /*3750*/  STL [R1+0x598], R14 ;  /* 0x0005980e01007387 */ /* 0x0001e20000100800 */
[----:B------:R-:W-:Y:S01]  /*3760*/  VIADD R6, R93, 0x36 ;  /* 0x000000365d067836 */ /* 0x000fe20000000000 */
[----:B------:R-:W-:Y:S01]  /*3770*/  ISETP.GE.AND P5, PT, R12, RZ, PT ;  /* 0x000000ff0c00720c */ /* 0x000fe20003fa6270 */
[----:B------:R-:W-:Y:S02]  /*3780*/  IMAD R15, R8, R4, R15 ;  /* 0x00000004080f7224 */ /* 0x000fe400078e020f */
[--C-:B------:R-:W-:Y:S01]  /*3790*/  @!P3 IMAD.IADD R3, R3, 0x1, -R8.reuse ;  /* 0x000000010303b824 */ /* 0x100fe200078e0a08 */
[----:B-1----:R-:W-:Y:S01]  /*37a0*/  IABS R9, R6 ;  /* 0x0000000600097213 */ /* 0x002fe20000000000 */
[----:B------:R-:W-:Y:S01]  /*37b0*/  @!P2 IMAD.IADD R13, R13, 0x1, -R8 ;  /* 0x000000010d0da824 */ /* 0x000fe200078e0a08 */
[----:B------:R-:W-:Y:S01]  /*37c0*/  ISETP.GE.AND P3, PT, R6, RZ, PT ;  /* 0x000000ff0600720c */ /* 0x000fe20003f66270 */
[----:B------:R-:W-:-:S02]  /*37d0*/  IMAD.MOV.U32 R20, RZ, RZ, R3 ;  /* 0x000000ffff147224 */ /* 0x000fc400078e0003 */
[----:B0-----:R-:W-:Y:S01]  /*37e0*/  IMAD.MOV.U32 R14, RZ, RZ, R5 ;  /* 0x000000ffff0e7224 */ /* 0x001fe200078e0005 */
[----:B------:R-:W-:Y:S01]  /*37f0*/  ISETP.GT.U32.AND P2, PT, R8, R13, PT ;  /* 0x0000000d0800720c */ /* 0x000fe20003f44070 */
[----:B------:R-:W-:-:S04]  /*3800*/  IMAD.HI.U32 R5, R0, R7, RZ ;  /* 0x0000000700057227 */ /* 0x000fc800078e00ff */
[----:B------:R-:W-:Y:S01]  /*3810*/  @!P0 IMAD.MOV R14, RZ, RZ, -R14 ;  /* 0x000000ffff0e8224 */ /* 0x000fe200078e0a0e */
[C---:B------:R-:W-:Y:S01]  /*3820*/  ISETP.GT.U32.AND P0, PT, R8.reuse, R15, PT ;  /* 0x0000000f0800720c */ /* 0x040fe20003f04070 */
[----:B------:R-:W-:Y:S02]  /*3830*/  IMAD.MOV R5, RZ, RZ, -R5 ;  /* 0x000000ffff057224 */ /* 0x000fe400078e0a05 */
[----:B------:R-:W-:Y:S01]  /*3840*/  VIADD R12, R93, 0x38 ;  /* 0x000000385d0c7836 */ /* 0x000fe20000000000 */
[----:B------:R0:W-:Y:S01]  /*3850*/  STL [R1+0x59c], R14 ;  /* 0x00059c0e01007387 */ /* 0x0001e20000100800 */
[----:B------:R-:W-:Y:S02]  /*3860*/  IMAD R7, R8, R5, R7 ;  /* 0x0000000508077224 */ /* 0x000fe400078e0207 */
[----:B------:R-:W-:Y:S01]  /*3870*/  @!P6 IMAD.MOV R20, RZ, RZ, -R20 ;  /* 0x000000ffff14e224 */ /* 0x000fe200078e0a14 */
[----:B------:R-:W-:Y:S01]  /*3880*/  IABS R6, R12 ;  /* 0x0000000c00067213 */ /* 0x000fe20000000000 */
[----:B------:R-:W-:Y:S01]  /*3890*/  IMAD.HI.U32 R4, R0, R9, RZ ;  /* 0x0000000900047227 */ /* 0x000fe200078e00ff */
[----:B------:R-:W-:-:S02]  /*38a0*/  ISETP.GT.U32.AND P6, PT, R8, R7, PT ;  /* 0x000000070800720c */ /* 0x000fc40003fc4070 */
[----:B------:R-:W-:Y:S01]  /*38b0*/  STL [R1+0x5a4], R20 ;  /* 0x0005a41401007387 */ /* 0x000fe20000100800 */
[----:B------:R-:W-:Y:S02]  /*38c0*/  IMAD.MOV R4, RZ, RZ, -R4 ;  /* 0x000000ffff047224 */ /* 0x000fe400078e0a04 */
[----:B------:R-:W-:Y:S02]  /*38d0*/  VIADD R18, R93, 0x39 ;  /* 0x000000395d127836 */ /* 0x000fe40000000000 */
[----:B------:R-:W-:Y:S02]  /*38e0*/  @!P0 IMAD.IADD R15, R15, 0x1, -R8 ;  /* 0x000000010f0f8824 */ /* 0x000fe400078e0a08 */
[----:B------:R-:W-:Y:S02]  /*38f0*/  IMAD.MOV.U32 R5, RZ, RZ, R6 ;  /* 0x000000ffff057224 */ /* 0x000fe400078e0006 */
[C---:B------:R-:W-:Y:S01]  /*3900*/  IMAD R9, R8.reuse, R4, R9 ;  /* 0x0000000408097224 */ /* 0x040fe200078e0209 */
        /* <DEDUP_REMOVED lines=8> */
[C---:B------:R-:W-:Y:S01]  /*3990*/  ISETP.GT.U32.AND P6, PT, R8.reuse, R7, PT ;  /* 0x000000070800720c */ /* 0x040fe20003fc4070 */
[----:B------:R-:W-:Y:S02]  /*39a0*/  IMAD.MOV.U32 R13, RZ, RZ, R4 ;  /* 0x000000ffff0d7224 */ /* 0x000fe400078e0004 */
[----:B------:R-:W-:Y:S02]  /*39b0*/  IMAD R3, R8, R3, R5 ;  /* 0x0000000308037224 */ /* 0x000fe400078e0205 */
[----:B------:R-:W-:-:S04]  /*39c0*/  IMAD.HI.U32 R4, R0, R13, RZ ;  /* 0x0000000d00047227 */ /* 0x000fc800078e00ff */
[----:B------:R-:W-:Y:S01]  /*39d0*/  @!P0 IMAD.IADD R15, R15, 0x1, -R8 ;  /* 0x000000010f0f8824 */ /* 0x000fe200078e0a08 */
[C---:B------:R-:W-:Y:S01]  /*39e0*/  ISETP.GT.U32.AND P0, PT, R8.reuse, R3, PT ;  /* 0x000000030800720c */ /* 0x040fe20003f04070 */
[----:B------:R-:W-:Y:S02]  /*39f0*/  IMAD.MOV R4, RZ, RZ, -R4 ;  /* 0x000000ffff047224 */ /* 0x000fe400078e0a04 */
[--C-:B------:R-:W-:Y:S02]  /*3a00*/  @!P2 IMAD.IADD R9, R9, 0x1, -R8.reuse ;  /* 0x000000010909a824 */ /* 0x100fe400078e0a08 */
[C---:B------:R-:W-:Y:S02]  /*3a10*/  IMAD R13, R8.reuse, R4, R13 ;  /* 0x00000004080d7224 */ /* 0x040fe400078e020d */
[--C-:B------:R-:W-:Y:S01]  /*3a20*/  @!P6 IMAD.IADD R7, R7, 0x1, -R8.reuse ;  /* 0x000000010707e824 */ /* 0x100fe200078e0a08 */
[C---:B------:R-:W-:Y:S01]  /*3a30*/  ISETP.GT.U32.AND P2, PT, R8.reuse, R9, PT ;  /* 0x000000090800720c */ /* 0x040fe20003f44070 */
[----:B------:R-:W-:Y:S01]  /*3a40*/  @!P5 IMAD.MOV R19, RZ, RZ, -R19 ;  /* 0x000000ffff13d224 */ /* 0x000fe200078e0a13 */
[----:B------:R-:W-:Y:S01]  /*3a50*/  ISETP.GT.U32.AND P6, PT, R8, R13, PT ;  /* 0x0000000d0800720c */ /* 0x000fe20003fc4070 */
[----:B0-----:R-:W-:Y:S01]  /*3a60*/  VIADD R14, R93, 0x3a ;  /* 0x0000003a5d0e7836 */ /* 0x001fe20000000000 */
[----:B------:R-:W-:Y:S01]  /*3a70*/  ISETP.GE.AND P5, PT, R10, RZ, PT ;  /* 0x000000ff0a00720c */ /* 0x000fe20003fa6270 */
[----:B------:R-:W-:Y:S01]  /*3a80*/  IMAD.MOV.U32 R6, RZ, RZ, R15 ;  /* 0x000000ffff067224 */ /* 0x000fe200078e000f */
[----:B------:R0:W-:Y:S01]  /*3a90*/  STL [R1+0x5a8], R19 ;  /* 0x0005a81301007387 */ /* 0x0001e20000100800 */
[----:B------:R-:W-:-:S02]  /*3aa0*/  @!P0 IMAD.IADD R3, R3, 0x1, -R8 ;  /* 0x0000000103038824 */ /* 0x000fc400078e0a08 */
[----:B------:R-:W-:Y:S01]  /*3ab0*/  VIADD R10, R93, 0x3b ;  /* 0x0000003b5d0a7836 */ /* 0x000fe20000000000 */
[----:B------:R-:W-:Y:S01]  /*3ac0*/  @!P1 IADD3 R6, PT, PT, -R6, RZ, RZ ;  /* 0x000000ff06069210 */ /* 0x000fe20007ffe1ff */
[----:B------:R-:W-:Y:S01]  /*3ad0*/  IMAD.MOV.U32 R15, RZ, RZ, R7 ;  /* 0x000000ffff0f7224 */ /* 0x000fe200078e0007 */
[----:B------:R-:W-:Y:S01]  /*3ae0*/  ISETP.GT.U32.AND P0, PT, R8, R3, PT ;  /* 0x000000030800720c */ /* 0x000fe20003f04070 */
[--C-:B------:R-:W-:Y:S01]  /*3af0*/  @!P2 IMAD.IADD R9, R9, 0x1, -R8.reuse ;  /* 0x000000010909a824 */ /* 0x100fe200078e0a08 */
[----:B------:R-:W-:Y:S01]  /*3b00*/  ISETP.GE.AND P1, PT, R12, RZ, PT ;  /* 0x000000ff0c00720c */ /* 0x000fe20003f26270 */
[----:B------:R-:W-:Y:S01]  /*3b10*/  VIADD R12, R93, 0x3c ;  /* 0x0000003c5d0c7836 */ /* 0x000fe20000000000 */
[----:B0-----:R-:W-:Y:S01]  /*3b20*/  IABS R19, R14 ;  /* 0x0000000e00137213 */ /* 0x001fe20000000000 */
[----:B------:R-:W-:Y:S01]  /*3b30*/  @!P6 IMAD.IADD R13, R13, 0x1, -R8 ;  /* 0x000000010d0de824 */ /* 0x000fe200078e0a08 */
[----:B------:R-:W-:Y:S01]  /*3b40*/  IABS R4, R10 ;  /* 0x0000000a00047213 */ /* 0x000fe20000000000 */
[----:B------:R0:W-:Y:S01]  /*3b50*/  STL [R1+0x5ac], R6 ;  /* 0x0005ac0601007387 */ /* 0x0001e20000100800 */
[----:B------:R-:W-:Y:S01]  /*3b60*/  IMAD.MOV.U32 R20, RZ, RZ, R9 ;  /* 0x000000ffff147224 */ /* 0x000fe200078e0009 */
[----:B------:R-:W-:Y:S01]  /*3b70*/  ISETP.GE.AND P2, PT, R18, RZ, PT ;  /* 0x000000ff1200720c */ /* 0x000fe20003f46270 */
[----:B------:R-:W-:Y:S01]  /*3b80*/  IMAD.HI.U32 R5, R0, R19, RZ ;  /* 0x0000001300057227 */ /* 0x000fe200078e00ff */
[----:B------:R-:W-:-:S03]  /*3b90*/  ISETP.GT.U32.AND P6, PT, R8, R13, PT ;  /* 0x0000000d0800720c */ /* 0x000fc60003fc4070 */
[----:B------:R-:W-:Y:S02]  /*3ba0*/  IMAD.MOV R5, RZ, RZ, -R5 ;  /* 0x000000ffff057224 */ /* 0x000fe400078e0a05 */
[----:B------:R-:W-:Y:S01]  /*3bb0*/  IMAD.MOV.U32 R9, RZ, RZ, R4 ;  /* 0x000000ffff097224 */ /* 0x000fe200078e0004 */
[----:B0-----:R-:W-:Y:S01]  /*3bc0*/  IABS R6, R12 ;  /* 0x0000000c00067213 */ /* 0x001fe20000000000 */
[----:B------:R-:W-:Y:S02]  /*3bd0*/  IMAD R5, R8, R5, R19 ;  /* 0x0000000508057224 */ /* 0x000fe400078e0213 */
[----:B------:R-:W-:-:S04]  /*3be0*/  IMAD.HI.U32 R4, R0, R9, RZ ;  /* 0x0000000900047227 */ /* 0x000fc800078e00ff */
[----:B------:R-:W-:Y:S02]  /*3bf0*/  IMAD.MOV.U32 R7, RZ, RZ, R6 ;  /* 0x000000ffff077224 */ /* 0x000fe400078e0006 */
[----:B------:R-:W-:Y:S01]  /*3c00*/  @!P5 IMAD.MOV R15, RZ, RZ, -R15 ;  /* 0x000000ffff0fd224 */ /* 0x000fe200078e0a0f */
[----:B------:R-:W-:Y:S01]  /*3c10*/  ISETP.GT.U32.AND P5, PT, R8, R5, PT ;  /* 0x000000050800720c */ /* 0x000fe20003fa4070 */
[----:B------:R-:W-:Y:S01]  /*3c20*/  @!P0 IMAD.IADD R3, R3, 0x1, -R8 ;  /* 0x0000000103038824 */ /* 0x000fe200078e0a08 */
[----:B------:R-:W-:Y:S01]  /*3c30*/  ISETP.GE.AND P0, PT, R10, RZ, PT ;  /* 0x000000ff0a00720c */ /* 0x000fe20003f06270 */
[----:B------:R-:W-:Y:S02]  /*3c40*/  IMAD.MOV R4, RZ, RZ, -R4 ;  /* 0x000000ffff047224 */ /* 0x000fe400078e0a04 */
[----:B------:R-:W-:Y:S02]  /*3c50*/  VIADD R10, R93, 0x3d ;  /* 0x0000003d5d0a7836 */ /* 0x000fe40000000000 */
[----:B------:R-:W-:-:S04]  /*3c60*/  IMAD.HI.U32 R6, R0, R7, RZ ;  /* 0x0000000700067227 */ /* 0x000fc800078e00ff */
[----:B------:R-:W-:Y:S01]  /*3c70*/  @!P3 IMAD.MOV R20, RZ, RZ, -R20 ;  /* 0x000000ffff14b224 */ /* 0x000fe200078e0a14 */
[----:B------:R-:W-:Y:S01]  /*3c80*/  ISETP.GE.AND P3, PT, R14, RZ, PT ;  /* 0x000000ff0e00720c */ /* 0x000fe20003f66270 */
[C---:B------:R-:W-:Y:S01]  /*3c90*/  IMAD R9, R8.reuse, R4, R9 ;  /* 0x0000000408097224 */ /* 0x040fe200078e0209 */
[----:B------:R-:W-:Y:S01]  /*3ca0*/  IABS R4, R10 ;  /* 0x0000000a00047213 */ /* 0x000fe20000000000 */
[----:B------:R-:W-:Y:S01]  /*3cb0*/  IMAD.MOV R6, RZ, RZ, -R6 ;  /* 0x000000ffff067224 */ /* 0x000fe200078e0a06 */
[----:B------:R-:W-:Y:S01]  /*3cc0*/  STL [R1+0x5b0], R20 ;  /* 0x0005b01401007387 */ /* 0x000fe20000100800 */
[----:B------:R-:W-:Y:S01]  /*3cd0*/  @!P6 IMAD.IADD R13, R13, 0x1, -R8 ;  /* 0x000000010d0de824 */ /* 0x000fe200078e0a08 */
[C---:B------:R-:W-:Y:S01]  /*3ce0*/  ISETP.GT.U32.AND P6, PT, R8.reuse, R9, PT ;  /* 0x000000090800720c */ /* 0x040fe20003fc4070 */
[----:B------:R-:W-:Y:S01]  /*3cf0*/  IMAD.MOV.U32 R14, RZ, RZ, R3 ;  /* 0x000000ffff0e7224 */ /* 0x000fe200078e0003 */
[----:B------:R0:W-:Y:S01]  /*3d00*/  STL [R1+0x5b4], R15 ;  /* 0x0005b40f01007387 */ /* 0x0001e20000100800 */
[----:B------:R-:W-:-:S02]  /*3d10*/  IMAD R3, R8, R6, R7 ;  /* 0x0000000608037224 */ /* 0x000fc400078e0207 */
[----:B------:R-:W-:Y:S02]  /*3d20*/  IMAD.MOV.U32 R7, RZ, RZ, R4 ;  /* 0x000000ffff077224 */ /* 0x000fe400078e0004 */
[----:B------:R-:W-:Y:S02]  /*3d30*/  @!P5 IMAD.IADD R5, R5, 0x1, -R8 ;  /* 0x000000010505d824 */ /* 0x000fe400078e0a08 */
[----:B------:R-:W-:-:S03]  /*3d40*/  IMAD.HI.U32 R4, R0, R7, RZ ;  /* 0x0000000700047227 */ /* 0x000fc600078e00ff */
[----:B------:R-:W-:Y:S01]  /*3d50*/  ISETP.GT.U32.AND P5, PT, R8, R5, PT ;  /* 0x000000050800720c */ /* 0x000fe20003fa4070 */
[----:B0-----:R-:W-:Y:S02]  /*3d60*/  IMAD.MOV.U32 R15, RZ, RZ, R13 ;  /* 0x000000ffff0f7224 */ /* 0x001fe400078e000d */
[----:B------:R-:W-:Y:S01]  /*3d70*/  @!P1 IMAD.MOV R14, RZ, RZ, -R14 ;  /* 0x000000ffff0e9224 */ /* 0x000fe200078e0a0e */
[----:B------:R-:W-:Y:S01]  /*3d80*/  ISETP.GE.AND P1, PT, R12, RZ, PT ;  /* 0x000000ff0c00720c */ /* 0x000fe20003f26270 */
[----:B------:R-:W-:Y:S01]  /*3d90*/  @!P2 IMAD.MOV R15, RZ, RZ, -R15 ;  /* 0x000000ffff0fa224 */ /* 0x000fe200078e0a0f */
[C---:B------:R-:W-:Y:S01]  /*3da0*/  ISETP.GT.U32.AND P2, PT, R8.reuse, R3, PT ;  /* 0x000000030800720c */ /* 0x040fe20003f44070 */
[----:B------:R-:W-:Y:S01]  /*3db0*/  IMAD.MOV R4, RZ, RZ, -R4 ;  /* 0x000000ffff047224 */ /* 0x000fe200078e0a04 */
[----:B------:R0:W-:Y:S01]  /*3dc0*/  STL [R1+0x5c0], R14 ;  /* 0x0005c00e01007387 */ /* 0x0001e20000100800 */
[----:B------:R-:W-:Y:S02]  /*3dd0*/  @!P6 IMAD.IADD R9, R9, 0x1, -R8 ;  /* 0x000000010909e824 */ /* 0x000fe400078e0a08 */
[----:B------:R-:W-:Y:S01]  /*3de0*/  IMAD R7, R8, R4, R7 ;  /* 0x0000000408077224 */ /* 0x000fe200078e0207 */
[----:B------:R1:W-:Y:S01]  /*3df0*/  STL [R1+0x5c4], R15 ;  /* 0x0005c40f01007387 */ /* 0x0003e20000100800 */
[----:B------:R-:W-:-:S02]  /*3e00*/  VIADD R12, R93, 0x3f ;  /* 0x0000003f5d0c7836 */ /* 0x000fc40000000000 */
[--C-:B------:R-:W-:Y:S01]  /*3e10*/  @!P5 IMAD.IADD R5, R5, 0x1, -R8.reuse ;  /* 0x000000010505d824 */ /* 0x100fe200078e0a08 */
[----:B------:R-:W-:Y:S01]  /*3e20*/  ISETP.GT.U32.AND P6, PT, R8, R7, PT ;  /* 0x000000070800720c */ /* 0x000fe20003fc4070 */
[C---:B------:R-:W-:Y:S01]  /*3e30*/  VIADD R18, R93.reuse, 0x43 ;  /* 0x000000435d127836 */ /* 0x040fe20000000000 */
[----:B------:R-:W-:Y:S01]  /*3e40*/  ISETP.GE.AND P5, PT, R10, RZ, PT ;  /* 0x000000ff0a00720c */ /* 0x000fe20003fa6270 */
[----:B0-----:R-:W-:Y:S01]  /*3e50*/  VIADD R14, R93, 0x3e ;  /* 0x0000003e5d0e7836 */ /* 0x001fe20000000000 */
[----:B------:R-:W-:Y:S01]  /*3e60*/  IABS R25, R12 ;  /* 0x0000000c00197213 */ /* 0x000fe20000000000 */
[----:B------:R-:W-:Y:S01]  /*3e70*/  @!P2 IMAD.IADD R3, R3, 0x1, -R8 ;  /* 0x000000010303a824 */ /* 0x000fe200078e0a08 */
[----:B------:R-:W-:Y:S01]  /*3e80*/  ISETP.GT.U32.AND P2, PT, R8, R9, PT ;  /* 0x000000090800720c */ /* 0x000fe20003f44070 */
[----:B------:R-:W-:Y:S01]  /*3e90*/  VIADD R10, R93, 0x40 ;  /* 0x000000405d0a7836 */ /* 0x000fe20000000000 */
[----:B------:R-:W-:Y:S01]  /*3ea0*/  IABS R27, R14 ;  /* 0x0000000e001b7213 */ /* 0x000fe20000000000 */
[----:B------:R-:W-:-:S03]  /*3eb0*/  IMAD.HI.U32 R6, R0, R25, RZ ;  /* 0x0000001900067227 */ /* 0x000fc600078e00ff */
[----:B------:R-:W-:Y:S01]  /*3ec0*/  IABS R23, R10 ;  /* 0x0000000a00177213 */ /* 0x000fe20000000000 */
[----:B------:R-:W-:-:S04]  /*3ed0*/  IMAD.HI.U32 R4, R0, R27, RZ ;  /* 0x0000001b00047227 */ /* 0x000fc800078e00ff */
[----:B------:R-:W-:Y:S02]  /*3ee0*/  IMAD.MOV R4, RZ, RZ, -R4 ;  /* 0x000000ffff047224 */ /* 0x000fe400078e0a04 */
[----:B------:R-:W-:Y:S01]  /*3ef0*/  @!P6 IMAD.IADD R7, R7, 0x1, -R8 ;  /* 0x000000010707e824 */ /* 0x000fe200078e0a08 */
[C---:B------:R-:W-:Y:S01]  /*3f00*/  ISETP.GT.U32.AND P6, PT, R8.reuse, R3, PT ;  /* 0x000000030800720c */ /* 0x040fe20003fc4070 */
        /* <DEDUP_REMOVED lines=11> */
[----:B------:R-:W-:-:S02]  /*3fc0*/  VIADD R6, R93, 0x41 ;  /* 0x000000415d067836 */ /* 0x000fc40000000000 */
[----:B-1----:R-:W-:Y:S01]  /*3fd0*/  IMAD.MOV.U32 R15, RZ, RZ, R5 ;  /* 0x000000ffff0f7224 */ /* 0x002fe200078e0005 */
[----:B------:R-:W-:Y:S01]  /*3fe0*/  IADD3 R5, PT, PT, R93, 0x42, RZ ;  /* 0x000000425d057810 */ /* 0x000fe20007ffe0ff */
[--C-:B------:R-:W-:Y:S01]  /*3ff0*/  @!P6 IMAD.IADD R3, R3, 0x1, -R8.reuse ;  /* 0x000000010303e824 */ /* 0x100fe200078e0a08 */
[C---:B------:R-:W-:Y:S01]  /*4000*/  ISETP.GT.U32.AND P6, PT, R8.reuse, R23, PT ;  /* 0x000000170800720c */ /* 0x040fe20003fc4070 */
[----:B------:R-:W-:Y:S01]  /*4010*/  @!P3 IMAD.MOV R15, RZ, RZ, -R15 ;  /* 0x000000ffff0fb224 */ /* 0x000fe200078e0a0f */
[----:B------:R-:W-:Y:S01]  /*4020*/  IABS R21, R6 ;  /* 0x0000000600157213 */ /* 0x000fe20000000000 */
[----:B------:R-:W-:Y:S01]  /*4030*/  IMAD.MOV.U32 R9, RZ, RZ, R3 ;  /* 0x000000ffff097224 */ /* 0x000fe200078e0003 */
[----:B------:R-:W-:Y:S01]  /*4040*/  ISETP.GT.U32.AND P3, PT, R8, R7, PT ;  /* 0x000000070800720c */ /* 0x000fe20003f64070 */
[----:B------:R-:W-:Y:S01]  /*4050*/  @!P2 IMAD.IADD R27, R27, 0x1, -R8 ;  /* 0x000000011b1ba824 */ /* 0x000fe200078e0a08 */
[----:B------:R-:W-:Y:S01]  /*4060*/  IABS R19, R5 ;  /* 0x0000000500137213 */ /* 0x000fe20000000000 */
[----:B------:R-:W-:Y:S01]  /*4070*/  IMAD.HI.U32 R4, R0, R21, RZ ;  /* 0x0000001500047227 */ /* 0x000fe200078e00ff */
[----:B------:R0:W-:Y:S01]  /*4080*/  STL [R1+0x5c8], R15 ;  /* 0x0005c80f01007387 */ /* 0x0001e20000100800 */
[----:B------:R-:W-:-:S02]  /*4090*/  ISETP.GE.AND P2, PT, R12, RZ, PT ;  /* 0x000000ff0c00720c */ /* 0x000fc40003f46270 */
[----:B------:R-:W-:Y:S01]  /*40a0*/  @!P0 IMAD.IADD R25, R25, 0x1, -R8 ;  /* 0x0000000119198824 */ /* 0x000fe200078e0a08 */
[----:B------:R1:W-:Y:S01]  /*40b0*/  STL [R1+0x5cc], R13 ;  /* 0x0005cc0d01007387 */ /* 0x0003e20000100800 */
[----:B------:R-:W-:Y:S01]  /*40c0*/  IMAD.MOV R4, RZ, RZ, -R4 ;  /* 0x000000ffff047224 */ /* 0x000fe200078e0a04 */
[C---:B------:R-:W-:Y:S01]  /*40d0*/  ISETP.GT.U32.AND P0, PT, R8.reuse, R27, PT ;  /* 0x0000001b0800720c */ /* 0x040fe20003f04070 */
[--C-:B------:R-:W-:Y:S01]  /*40e0*/  @!P6 IMAD.IADD R23, R23, 0x1, -R8.reuse ;  /* 0x000000011717e824 */ /* 0x100fe200078e0a08 */
[C---:B------:R-:W-:Y:S01]  /*40f0*/  ISETP.GT.U32.AND P6, PT, R8.reuse, R25, PT ;  /* 0x000000190800720c */ /* 0x040fe20003fc4070 */
[----:B------:R-:W-:Y:S01]  /*4100*/  IMAD R21, R8, R4, R21 ;  /* 0x0000000408157224 */ /* 0x000fe200078e0215 */
[----:B0-----:R-:W-:Y:S01]  /*4110*/  IABS R15, R18 ;  /* 0x00000012000f7213 */ /* 0x001fe20000000000 */
[----:B------:R-:W-:Y:S01]  /*4120*/  @!P3 IMAD.IADD R7, R7, 0x1, -R8 ;  /* 0x000000010707b824 */ /* 0x000fe200078e0a08 */
[----:B------:R-:W-:Y:S01]  /*4130*/  ISETP.GE.AND P3, PT, R14, RZ, PT ;  /* 0x000000ff0e00720c */ /* 0x000fe20003f66270 */
[----:B------:R-:W-:-:S04]  /*4140*/  IMAD.HI.U32 R4, R0, R19, RZ ;  /* 0x0000001300047227 */ /* 0x000fc800078e00ff */
[----:B------:R-:W-:Y:S02]  /*4150*/  IMAD.MOV.U32 R3, RZ, RZ, R7 ;  /* 0x000000ffff037224 */ /* 0x000fe400078e0007 */
[----:B------:R-:W-:Y:S02]  /*4160*/  IMAD.MOV R4, RZ, RZ, -R4 ;  /* 0x000000ffff047224 */ /* 0x000fe400078e0a04 */
[----:B------:R-:W-:Y:S01]  /*4170*/  @!P1 IMAD.MOV R9, RZ, RZ, -R9 ;  /* 0x000000ffff099224 */ /* 0x000fe200078e0a09 */
[C---:B------:R-:W-:Y:S01]  /*4180*/  ISETP.GT.U32.AND P1, PT, R8.reuse, R23, PT ;  /* 0x000000170800720c */ /* 0x040fe20003f24070 */
[----:B------:R-:W-:Y:S01]  /*4190*/  @!P5 IMAD.MOV R3, RZ, RZ, -R3 ;  /* 0x000000ffff03d224 */ /* 0x000fe200078e0a03 */
[C---:B------:R-:W-:Y:S01]  /*41a0*/  ISETP.GT.U32.AND P5, PT, R8.reuse, R21, PT ;  /* 0x000000150800720c */ /* 0x040fe20003fa4070 */
[----:B------:R-:W-:Y:S01]  /*41b0*/  IMAD R19, R8, R4, R19 ;  /* 0x0000000408137224 */ /* 0x000fe200078e0213 */
[----:B------:R-:W-:Y:S01]  /*41c0*/  STL [R1+0x5d0], R9 ;  /* 0x0005d00901007387 */ /* 0x000fe20000100800 */
[----:B------:R-:W-:-:S02]  /*41d0*/  @!P6 IMAD.IADD R25, R25, 0x1, -R8 ;  /* 0x000000011919e824 */ /* 0x000fc400078e0a08 */
[----:B------:R-:W-:Y:S01]  /*41e0*/  VIADD R20, R93, 0x44 ;  /* 0x000000445d147836 */ /* 0x000fe20000000000 */
[----:B------:R0:W-:Y:S01]  /*41f0*/  STL [R1+0x5d4], R3 ;  /* 0x0005d40301007387 */ /* 0x0001e20000100800 */
[----:B------:R-:W-:Y:S01]  /*4200*/  ISETP.GT.U32.AND P6, PT, R8, R19, PT ;  /* 0x000000130800720c */ /* 0x000fe20003fc4070 */
[--C-:B------:R-:W-:Y:S01]  /*4210*/  @!P0 IMAD.IADD R27, R27, 0x1, -R8.reuse ;  /* 0x000000011b1b8824 */ /* 0x100fe200078e0a08 */
[----:B------:R-:W-:Y:S01]  /*4220*/  ISETP.GE.AND P0, PT, R10, RZ, PT ;  /* 0x000000ff0a00720c */ /* 0x000fe20003f06270 */
[C---:B------:R-:W-:Y:S01]  /*4230*/  VIADD R10, R93.reuse, 0x45 ;  /* 0x000000455d0a7836 */ /* 0x040fe20000000000 */
[----:B------:R-:W-:Y:S01]  /*4240*/  IABS R7, R20 ;  /* 0x0000001400077213 */ /* 0x000fe20000000000 */
[----:B------:R-:W-:Y:S02]  /*4250*/  VIADD R14, R93, 0x46 ;  /* 0x000000465d0e7836 */ /* 0x000fe40000000000 */
[----:B------:R-:W-:Y:S01]  /*4260*/  @!P5 IMAD.IADD R21, R21, 0x1, -R8 ;  /* 0x000000011515d824 */ /* 0x000fe200078e0a08 */
[----:B-1----:R-:W-:Y:S01]  /*4270*/  IABS R13, R10 ;  /* 0x0000000a000d7213 */ /* 0x002fe20000000000 */
[----:B0-----:R-:W-:Y:S01]  /*4280*/  IMAD.HI.U32 R3, R0, R15, RZ ;  /* 0x0000000f00037227 */ /* 0x001fe200078e00ff */
[----:B------:R-:W-:-:S02]  /*4290*/  IABS R9, R14 ;  /* 0x0000000e00097213 */ /* 0x000fc40000000000 */
[----:B------:R-:W-:Y:S01]  /*42a0*/  ISETP.GE.AND P5, PT, R5, RZ, PT ;  /* 0x000000ff0500720c */ /* 0x000fe20003fa6270 */
[----:B------:R-:W-:Y:S02]  /*42b0*/  IMAD.MOV R4, RZ, RZ, -R3 ;  /* 0x000000ffff047224 */ /* 0x000fe400078e0a03 */
[----:B------:R-:W-:Y:S02]  /*42c0*/  @!P6 IMAD.IADD R19, R19, 0x1, -R8 ;  /* 0x000000011313e824 */ /* 0x000fe400078e0a08 */
[----:B------:R-:W-:Y:S02]  /*42d0*/  IMAD R15, R8, R4, R15 ;  /* 0x00000004080f7224 */ /* 0x000fe400078e020f */
[----:B------:R-:W-:Y:S02]  /*42e0*/  IMAD.MOV.U32 R3, RZ, RZ, R7 ;  /* 0x000000ffff037224 */ /* 0x000fe400078e0007 */
[----:B------:R-:W-:Y:S01]  /*42f0*/  IMAD.HI.U32 R22, R0, R13, RZ ;  /* 0x0000000d00167227 */ /* 0x000fe200078e00ff */
[----:B------:R-:W-:-:S03]  /*4300*/  ISETP.GT.U32.AND P6, PT, R8, R15, PT ;  /* 0x0000000f0800720c */ /* 0x000fc60003fc4070 */
[----:B------:R-:W-:-:S04]  /*4310*/  IMAD.HI.U32 R4, R0, R3, RZ ;  /* 0x0000000300047227 */ /* 0x000fc800078e00ff */
[----:B------:R-:W-:Y:S02]  /*4320*/  IMAD.MOV.U32 R26, RZ, RZ, R27 ;  /* 0x000000ffff1a7224 */ /* 0x000fe400078e001b */
[----:B------:R-:W-:Y:S02]  /*4330*/  IMAD.MOV R22, RZ, RZ, -R22 ;  /* 0x000000ffff167224 */ /* 0x000fe400078e0a16 */
[----:B------:R-:W-:Y:S02]  /*4340*/  IMAD.MOV R4, RZ, RZ, -R4 ;  /* 0x000000ffff047224 */ /* 0x000fe400078e0a04 */
[----:B------:R-:W-:Y:S01]  /*4350*/  @!P6 IMAD.IADD R15, R15, 0x1, -R8 ;  /* 0x000000010f0fe824 */ /* 0x000fe200078e0a08 */
[C---:B------:R-:W-:Y:S01]  /*4360*/  ISETP.GT.U32.AND P6, PT, R8.reuse, R21, PT ;  /* 0x000000150800720c */ /* 0x040fe20003fc4070 */
[----:B------:R-:W-:Y:S01]  /*4370*/  @!P3 IMAD.MOV R26, RZ, RZ, -R26 ;  /* 0x000000ffff1ab224 */ /* 0x000fe200078e0a1a */
[C---:B------:R-:W-:Y:S01]  /*4380*/  ISETP.GT.U32.AND P3, PT, R8.reuse, R19, PT ;  /* 0x000000130800720c */ /* 0x040fe20003f64070 */
[----:B------:R-:W-:-:S02]  /*4390*/  IMAD R13, R8, R22, R13 ;  /* 0x00000016080d7224 */ /* 0x000fc400078e020d */
[----:B------:R-:W-:Y:S01]  /*43a0*/  IMAD R3, R8, R4, R3 ;  /* 0x0000000408037224 */ /* 0x000fe200078e0203 */
[----:B------:R-:W-:Y:S01]  /*43b0*/  STL [R1+0x5d8], R26 ;  /* 0x0005d81a01007387 */ /* 0x000fe20000100800 */
[----:B------:R-:W-:-:S04]  /*43c0*/  IMAD.HI.U32 R4, R0, R9, RZ ;  /* 0x0000000900047227 */ /* 0x000fc800078e00ff */
[----:B------:R-:W-:Y:S02]  /*43d0*/  IMAD.MOV.U32 R24, RZ, RZ, R25 ;  /* 0x000000ffff187224 */ /* 0x000fe400078e0019 */
[--C-:B------:R-:W-:Y:S01]  /*43e0*/  @!P6 IMAD.IADD R21, R21, 0x1, -R8.reuse ;  /* 0x000000011515e824 */ /* 0x100fe200078e0a08 */
[----:B------:R-:W-:Y:S01]  /*43f0*/  ISETP.GT.U32.AND P6, PT, R8, R13, PT ;  /* 0x0000000d0800720c */ /* 0x000fe20003fc4070 */
[----:B------:R-:W-:Y:S01]  /*4400*/  @!P1 IMAD.IADD R23, R23, 0x1, -R8 ;  /* 0x0000000117179824 */ /* 0x000fe200078e0a08 */
[----:B------:R-:W-:Y:S01]  /*4410*/  ISETP.GE.AND P1, PT, R6, RZ, PT ;  /* 0x000000ff0600720c */ /* 0x000fe20003f26270 */
[----:B------:R-:W-:Y:S02]  /*4420*/  VIADD R12, R93, 0x48 ;  /* 0x000000485d0c7836 */ /* 0x000fe40000000000 */
[----:B------:R-:W-:Y:S02]  /*4430*/  IMAD.MOV R4, RZ, RZ, -R4 ;  /* 0x000000ffff047224 */ /* 0x000fe400078e0a04 */
[----:B------:R-:W-:Y:S01]  /*4440*/  @!P2 IMAD.MOV R24, RZ, RZ, -R24 ;  /* 0x000000ffff18a224 */ /* 0x000fe200078e0a18 */
[C---:B------:R-:W-:Y:S01]  /*4450*/  ISETP.GT.U32.AND P2, PT, R8.reuse, R15, PT ;  /* 0x0000000f0800720c */ /* 0x040fe20003f44070 */
[----:B------:R-:W-:Y:S01]  /*4460*/  @!P0 IMAD.MOV R23, RZ, RZ, -R23 ;  /* 0x000000ffff178224 */ /* 0x000fe200078e0a17 */
[----:B------:R-:W-:Y:S01]  /*4470*/  IABS R5, R12 ;  /* 0x0000000c00057213 */ /* 0x000fe20000000000 */
[C---:B------:R-:W-:Y:S01]  /*4480*/  IMAD R9, R8.reuse, R4, R9 ;  /* 0x0000000408097224 */ /* 0x040fe200078e0209 */
[----:B------:R-:W-:Y:S01]  /*4490*/  ISETP.GT.U32.AND P0, PT, R8, R3, PT ;  /* 0x000000030800720c */ /* 0x000fe20003f04070 */
[----:B------:R-:W-:Y:S01]  /*44a0*/  @!P3 IMAD.IADD R19, R19, 0x1, -R8 ;  /* 0x000000011313b824 */ /* 0x000fe200078e0a08 */
[----:B------:R-:W-:Y:S01]  /*44b0*/  STL [R1+0x5dc], R24 ;  /* 0x0005dc1801007387 */ /* 0x000fe20000100800 */
[----:B------:R-:W-:Y:S01]  /*44c0*/  IMAD.HI.U32 R4, R0, R5, RZ ;  /* 0x0000000500047227 */ /* 0x000fe200078e00ff */
[----:B------:R-:W-:-:S02]  /*44d0*/  ISETP.GT.U32.AND P3, PT, R8, R9, PT ;  /* 0x000000090800720c */ /* 0x000fc40003f64070 */
[----:B------:R0:W-:Y:S01]  /*44e0*/  STL [R1+0x5e0], R23 ;  /* 0x0005e01701007387 */ /* 0x0001e20000100800 */
[----:B------:R-:W-:Y:S02]  /*44f0*/  VIADD R6, R93, 0x47 ;  /* 0x000000475d067836 */ /* 0x000fe40000000000 */
[----:B------:R-:W-:Y:S01]  /*4500*/  @!P6 IMAD.IADD R13, R13, 0x1, -R8 ;  /* 0x000000010d0de824 */ /* 0x000fe200078e0a08 */
[----:B------:R-:W-:Y:S01]  /*4510*/  @!P2 IADD3 R15, PT, PT, R15, -R8, RZ ;  /* 0x800000080f0fa210 */ /* 0x000fe20007ffe0ff */
[----:B------:R-:W-:Y:S01]  /*4520*/  IMAD.MOV R4, RZ, RZ, -R4 ;  /* 0x000000ffff047224 */ /* 0x000fe200078e0a04 */
[----:B------:R-:W-:Y:S01]  /*4530*/  IABS R7, R6 ;  /* 0x0000000600077213 */ /* 0x000fe20000000000 */
[----:B------:R-:W-:Y:S01]  /*4540*/  @!P0 IMAD.IADD R3, R3, 0x1, -R8 ;  /* 0x0000000103038824 */ /* 0x000fe200078e0a08 */
[----:B------:R-:W-:Y:S01]  /*4550*/  ISETP.GE.AND P2, PT, R18, RZ, PT ;  /* 0x000000ff1200720c */ /* 0x000fe20003f46270 */
[----:B------:R-:W-:Y:S01]  /*4560*/  IMAD R5, R8, R4, R5 ;  /* 0x0000000408057224 */ /* 0x000fe200078e0205 */
[----:B------:R-:W-:Y:S01]  /*4570*/  ISETP.GE.AND P0, PT, R20, RZ, PT ;  /* 0x000000ff1400720c */ /* 0x000fe20003f06270 */
[----:B0-----:R-:W-:Y:S01]  /*4580*/  IMAD.MOV.U32 R23, RZ, RZ, R21 ;  /* 0x000000ffff177224 */ /* 0x001fe200078e0015 */
[----:B------:R-:W-:Y:S01]  /*4590*/  ISETP.GT.U32.AND P6, PT, R8, R3, PT ;  /* 0x000000030800720c */ /* 0x000fe20003fc4070 */
[----:B------:R-:W-:-:S02]  /*45a0*/  VIADD R4, R93, 0x49 ;  /* 0x000000495d047836 */ /* 0x000fc40000000000 */
[----:B------:R-:W-:Y:S01]  /*45b0*/  @!P1 IMAD.MOV R23, RZ, RZ, -R23 ;  /* 0x000000ffff179224 */ /* 0x000fe200078e0a17 */
[----:B------:R-:W-:Y:S01]  /*45c0*/  ISETP.GT.U32.AND P1, PT, R8, R13, PT ;  /* 0x0000000d0800720c */ /* 0x000fe20003f24070 */
[----:B------:R-:W-:Y:S01]  /*45d0*/  IMAD.HI.U32 R22, R0, R7, RZ ;  /* 0x0000000700167227 */ /* 0x000fe200078e00ff */
[----:B------:R-:W-:Y:S02]  /*45e0*/  IABS R18, R4 ;  /* 0x0000000400127213 */ /* 0x000fe40000000000 */
[----:B------:R-:W-:Y:S01]  /*45f0*/  STL [R1+0x5e4], R23 ;  /* 0x0005e41701007387 */ /* 0x000fe20000100800 */
[----:B------:R-:W-:Y:S02]  /*4600*/  @!P3 IMAD.IADD R9, R9, 0x1, -R8 ;  /* 0x000000010909b824 */ /* 0x000fe400078e0a08 */
[----:B------:R-:W-:Y:S02]  /*4610*/  IMAD.MOV R22, RZ, RZ, -R22 ;  /* 0x000000ffff167224 */ /* 0x000fe400078e0a16 */
[----:B------:R-:W-:Y:S01]  /*4620*/  IMAD.MOV.U32 R20, RZ, RZ, R15 ;  /* 0x000000ffff147224 */ /* 0x000fe200078e000f */
[----:B------:R-:W-:Y:S01]  /*4630*/  ISETP.GT.U32.AND P3, PT, R8, R9, PT ;  /* 0x000000090800720c */ /* 0x000fe20003f64070 */
[----:B------:R-:W-:-:S02]  /*4640*/  IMAD.MOV.U32 R15, RZ, RZ, R18 ;  /* 0x000000ffff0f7224 */ /* 0x000fc400078e0012 */
[----:B------:R-:W-:Y:S02]  /*4650*/  IMAD R7, R8, R22, R7 ;  /* 0x0000001608077224 */ /* 0x000fe400078e0207 */
[----:B------:R-:W-:Y:S01]  /*4660*/  @!P2 IMAD.MOV R20, RZ, RZ, -R20 ;  /* 0x000000ffff14a224 */ /* 0x000fe200078e0a14 */
[----:B------:R-:W-:Y:S01]  /*4670*/  ISETP.GE.AND P2, PT, R10, RZ, PT ;  /* 0x000000ff0a00720c */ /* 0x000fe20003f46270 */
[----:B------:R-:W-:Y:S01]  /*4680*/  @!P1 IMAD.IADD R13, R13, 0x1, -R8 ;  /* 0x000000010d0d9824 */ /* 0x000fe200078e0a08 */
[----:B------:R-:W-:Y:S01]  /*4690*/  ISETP.GE.AND P1, PT, R14, RZ, PT ;  /* 0x000000ff0e00720c */ /* 0x000fe20003f26270 */
[----:B------:R-:W-:-:S04]  /*46a0*/  IMAD.HI.U32 R10, R0, R15, RZ ;  /* 0x0000000f000a7227 */ /* 0x000fc800078e00ff */
[----:B------:R-:W-:Y:S01]  /*46b0*/  @!P5 IMAD.MOV R19, RZ, RZ, -R19 ;  /* 0x000000ffff13d224 */ /* 0x000fe200078e0a13 */
[C---:B------:R-:W-:Y:S01]  /*46c0*/  ISETP.GT.U32.AND P5, PT, R8.reuse, R7, PT ;  /* 0x000000070800720c */ /* 0x040fe20003fa4070 */
[----:B------:R-:W-:Y:S01]  /*46d0*/  @!P6 IMAD.IADD R3, R3, 0x1, -R8 ;  /* 0x000000010303e824 */ /* 0x000fe200078e0a08 */
[----:B------:R-:W-:Y:S01]  /*46e0*/  ISETP.GT.U32.AND P6, PT, R8, R5, PT ;  /* 0x000000050800720c */ /* 0x000fe20003fc4070 */
[----:B------:R-:W-:Y:S01]  /*46f0*/  IMAD.MOV R10, RZ, RZ, -R10 ;  /* 0x000000ffff0a7224 */ /* 0x000fe200078e0a0a */
[----:B------:R-:W-:Y:S01]  /*4700*/  STL [R1+0x5e8], R19 ;  /* 0x0005e81301007387 */ /* 0x000fe20000100800 */
[----:B------:R-:W-:Y:S02]  /*4710*/  IMAD.MOV.U32 R18, RZ, RZ, R3 ;  /* 0x000000ffff127224 */ /* 0x000fe400078e0003 */
[----:B------:R-:W-:Y:S01]  /*4720*/  @!P3 IMAD.IADD R9, R9, 0x1, -R8 ;  /* 0x000000010909b824 */ /* 0x000fe200078e0a08 */
[----:B------:R-:W-:Y:S01]  /*4730*/  ISETP.GE.AND P3, PT, R6, RZ, PT ;  /* 0x000000ff0600720c */ /* 0x000fe20003f66270 */
[----:B------:R-:W-:Y:S01]  /*4740*/  IMAD R3, R8, R10, R15 ;  /* 0x0000000a08037224 */ /* 0x000fe200078e020f */
[----:B------:R-:W-:Y:S01]  /*4750*/  STL [R1+0x660], R20 ;  /* 0x0006601401007387 */ /* 0x000fe20000100800 */
[----:B------:R-:W-:-:S02]  /*4760*/  @!P1 IMAD.MOV R9, RZ, RZ, -R9 ;  /* 0x000000ffff099224 */ /* 0x000fc400078e0a09 */
[----:B------:R-:W-:Y:S01]  /*4770*/  VIADD R6, R93, 0x4a ;  /* 0x0000004a5d067836 */ /* 0x000fe20000000000 */
[----:B------:R-:W-:Y:S01]  /*4780*/  ISETP.GT.U32.AND P1, PT, R8, R3, PT ;  /* 0x000000030800720c */ /* 0x000fe20003f24070 */
[--C-:B------:R-:W-:Y:S01]  /*4790*/  @!P5 IMAD.IADD R7, R7, 0x1, -R8.reuse ;  /* 0x000000010707d824 */ /* 0x100fe200078e0a08 */
[----:B------:R-:W-:Y:S01]  /*47a0*/  ISETP.GE.AND P5, PT, R12, RZ, PT ;  /* 0x000000ff0c00720c */ /* 0x000fe20003fa6270 */
[----:B------:R-:W-:Y:S01]  /*47b0*/  IMAD.MOV.U32 R14, RZ, RZ, R13 ;  /* 0x000000ffff0e7224 */ /* 0x000fe200078e000d */
[----:B------:R-:W-:Y:S01]  /*47c0*/  IABS R12, R6 ;  /* 0x00000006000c7213 */ /* 0x000fe20000000000 */
[----:B------:R-:W-:Y:S01]  /*47d0*/  @!P6 IMAD.IADD R5, R5, 0x1, -R8 ;  /* 0x000000010505e824 */ /* 0x000fe200078e0a08 */
[----:B------:R-:W-:Y:S01]  /*47e0*/  ISETP.GT.U32.AND P6, PT, R8, R7, PT ;  /* 0x000000070800720c */ /* 0x000fe20003fc4070 */
[----:B------:R-:W-:Y:S02]  /*47f0*/  @!P0 IMAD.MOV R18, RZ, RZ, -R18 ;  /* 0x000000ffff128224 */ /* 0x000fe400078e0a12 */
[----:B------:R-:W-:Y:S01]  /*4800*/  @!P2 IMAD.MOV R14, RZ, RZ, -R14 ;  /* 0x000000ffff0ea224 */ /* 0x000fe200078e0a0e */
[----:B------:R-:W-:Y:S01]  /*4810*/  ISETP.GE.AND P2, PT, R4, RZ, PT ;  /* 0x000000ff0400720c */ /* 0x000fe20003f46270 */
[----:B------:R-:W-:Y:S01]  /*4820*/  VIADD R10, R93, 0x4b ;  /* 0x0000004b5d0a7836 */ /* 0x000fe20000000000 */
[----:B------:R-:W-:Y:S01]  /*4830*/  STL [R1+0x664], R18 ;  /* 0x0006641201007387 */ /* 0x000fe20000100800 */
[----:B------:R-:W-:Y:S01]  /*4840*/  IMAD.MOV.U32 R13, RZ, RZ, R12 ;  /* 0x000000ffff0d7224 */ /* 0x000fe200078e000c */
[----:B------:R-:W-:Y:S01]  /*4850*/  ISETP.GT.U32.AND P0, PT, R8, R5, PT ;  /* 0x000000050800720c */ /* 0x000fe20003f04070 */
[----:B------:R-:W-:Y:S01]  /*4860*/  @!P1 IMAD.IADD R3, R3, 0x1, -R8 ;  /* 0x0000000103039824 */ /* 0x000fe200078e0a08 */
[----:B------:R0:W-:Y:S01]  /*4870*/  STL [R1+0x668], R14 ;  /* 0x0006680e01007387 */ /* 0x0001e20000100800 */
[----:B------:R-:W-:Y:S01]  /*4880*/  IABS R15, R10 ;  /* 0x0000000a000f7213 */ /* 0x000fe20000000000 */
[----:B------:R-:W-:-:S02]  /*4890*/  VIADD R4, R93, 0x4c ;  /* 0x0000004c5d047836 */ /* 0x000fc40000000000 */
[----:B------:R1:W-:Y:S01]  /*48a0*/  STL [R1+0x66c], R9 ;  /* 0x00066c0901007387 */ /* 0x0003e20000100800 */
[----:B------:R-:W-:Y:S01]  /*48b0*/  ISETP.GT.U32.AND P1, PT, R8, R3, PT ;  /* 0x000000030800720c */ /* 0x000fe20003f24070 */
[--C-:B------:R-:W-:Y:S01]  /*48c0*/  @!P6 IMAD.IADD R7, R7, 0x1, -R8.reuse ;  /* 0x000000010707e824 */ /* 0x100fe200078e0a08 */
[----:B------:R-:W-:Y:S02]  /*48d0*/  ISETP.GE.AND P6, PT, R6, RZ, PT ;  /* 0x000000ff0600720c */ /* 0x000fe40003fc6270 */
[----:B------:R-:W-:Y:S01]  /*48e0*/  IABS R6, R4 ;  /* 0x0000000400067213 */ /* 0x000fe20000000000 */
[----:B0-----:R-:W-:Y:S02]  /*48f0*/  IMAD.MOV.U32 R14, RZ, RZ, R7 ;  /* 0x000000ffff0e7224 */ /* 0x001fe400078e0007 */
[----:B------:R-:W-:Y:S01]  /*4900*/  @!P0 IMAD.IADD R5, R5, 0x1, -R8 ;  /* 0x0000000105058824 */ /* 0x000fe200078e0a08 */
[----:B------:R-:W-:Y:S01]  /*4910*/  ISETP.GE.AND P0, PT, R10, RZ, PT ;  /* 0x000000ff0a00720c */ /* 0x000fe20003f06270 */
[----:B-1----:R-:W-:-:S04]  /*4920*/  IMAD.HI.U32 R9, R0, R13, RZ ;  /* 0x0000000d00097227 */ /* 0x002fc800078e00ff */
[----:B------:R-:W-:Y:S02]  /*4930*/  IMAD.MOV R18, RZ, RZ, -R9 ;  /* 0x000000ffff127224 */ /* 0x000fe400078e0a09 */
[----:B------:R-:W-:-:S04]  /*4940*/  IMAD.HI.U32 R9, R0, R15, RZ ;  /* 0x0000000f00097227 */ /* 0x000fc800078e00ff */
[----:B------:R-:W-:Y:S02]  /*4950*/  IMAD.MOV R9, RZ, RZ, -R9 ;  /* 0x000000ffff097224 */ /* 0x000fe400078e0a09 */
[----:B------:R-:W-:-:S04]  /*4960*/  IMAD.HI.U32 R7, R0, R6, RZ ;  /* 0x0000000600077227 */ /* 0x000fc800078e00ff */
[C---:B------:R-:W-:Y:S02]  /*4970*/  IMAD R15, R8.reuse, R9, R15 ;  /* 0x00000009080f7224 */ /* 0x040fe400078e020f */
[C---:B------:R-:W-:Y:S02]  /*4980*/  IMAD R18, R8.reuse, R18, R13 ;  /* 0x0000001208127224 */ /* 0x040fe400078e020d */
[----:B------:R-:W-:Y:S02]  /*4990*/  IMAD.MOV R7, RZ, RZ, -R7 ;  /* 0x000000ffff077224 */ /* 0x000fe400078e0a07 */
[----:B------:R-:W-:Y:S01]  /*49a0*/  @!P1 IMAD.IADD R3, R3, 0x1, -R8 ;  /* 0x0000000103039824 */ /* 0x000fe200078e0a08 */
[C---:B------:R-:W-:Y:S01]  /*49b0*/  ISETP.GT.U32.AND P1, PT, R8.reuse, R15, PT ;  /* 0x0000000f0800720c */ /* 0x040fe20003f24070 */
[----:B------:R-:W-:Y:S01]  /*49c0*/  @!P3 IMAD.MOV R14, RZ, RZ, -R14 ;  /* 0x000000ffff0eb224 */ /* 0x000fe200078e0a0e */
[----:B------:R-:W-:Y:S01]  /*49d0*/  ISETP.GT.U32.AND P3, PT, R8, R18, PT ;  /* 0x000000120800720c */ /* 0x000fe20003f64070 */
[----:B------:R-:W-:-:S02]  /*49e0*/  IMAD.MOV.U32 R12, RZ, RZ, R5 ;  /* 0x000000ffff0c7224 */ /* 0x000fc400078e0005 */
[----:B------:R-:W-:Y:S01]  /*49f0*/  IMAD R6, R8, R7, R6 ;  /* 0x0000000708067224 */ /* 0x000fe200078e0206 */
[----:B------:R0:W-:Y:S01]  /*4a00*/  STL [R1+0x70c], R14 ;  /* 0x00070c0e01007387 */ /* 0x0001e20000100800 */
[----:B------:R-:W-:Y:S02]  /*4a10*/  IMAD.MOV.U32 R19, RZ, RZ, R3 ;  /* 0x000000ffff137224 */ /* 0x000fe400078e0003 */
[----:B------:R-:W-:Y:S01]  /*4a20*/  @!P5 IMAD.MOV R12, RZ, RZ, -R12 ;  /* 0x000000ffff0cd224 */ /* 0x000fe200078e0a0c */
[----:B------:R-:W-:Y:S01]  /*4a30*/  ISETP.GE.AND P5, PT, R4, RZ, PT ;  /* 0x000000ff0400720c */ /* 0x000fe20003fa6270 */
[----:B------:R-:W-:Y:S01]  /*4a40*/  @!P2 IMAD.MOV R19, RZ, RZ, -R19 ;  /* 0x000000ffff13a224 */ /* 0x000fe200078e0a13 */
[----:B------:R-:W-:Y:S01]  /*4a50*/  ISETP.GT.U32.AND P2, PT, R8, R6, PT ;  /* 0x000000060800720c */ /* 0x000fe20003f44070 */
[----:B------:R-:W-:Y:S01]  /*4a60*/  VIADD R4, R93, 0x4d ;  /* 0x0000004d5d047836 */ /* 0x000fe20000000000 */
[----:B------:R1:W-:Y:S01]  /*4a70*/  STL [R1+0x5f8], R12 ;  /* 0x0005f80c01007387 */ /* 0x0003e20000100800 */
[----:B------:R-:W-:Y:S01]  /*4a80*/  @!P1 IMAD.IADD R15, R15, 0x1, -R8 ;  /* 0x000000010f0f9824 */ /* 0x000fe200078e0a08 */
[----:B------:R-:W-:Y:S01]  /*4a90*/  @!P3 IADD3 R18, PT, PT, R18, -R8, RZ ;  /* 0x800000081212b210 */ /* 0x000fe20007ffe0ff */
[C---:B------:R-:W-:Y:S01]  /*4aa0*/  VIADD R9, R93.reuse, 0x4f ;  /* 0x0000004f5d097836 */ /* 0x040fe20000000000 */
[----:B0-----:R-:W-:Y:S01]  /*4ab0*/  IABS R14, R4 ;  /* 0x00000004000e7213 */ /* 0x001fe20000000000 */
[----:B------:R-:W-:Y:S01]  /*4ac0*/  VIADD R5, R93, 0x4e ;  /* 0x0000004e5d057836 */ /* 0x000fe20000000000 */
[C---:B------:R-:W-:Y:S01]  /*4ad0*/  ISETP.GT.U32.AND P1, PT, R8.reuse, R15, PT ;  /* 0x0000000f0800720c */ /* 0x040fe20003f24070 */
[----:B------:R0:W-:Y:S01]  /*4ae0*/  STL [R1+0x5fc], R19 ;  /* 0x0005fc1301007387 */ /* 0x0001e20000100800 */
[----:B------:R-:W-:Y:S01]  /*4af0*/  ISETP.GT.U32.AND P3, PT, R8, R18, PT ;  /* 0x000000120800720c */ /* 0x000fe20003f64070 */
[----:B------:R-:W-:Y:S01]  /*4b00*/  IMAD.HI.U32 R10, R0, R14, RZ ;  /* 0x0000000e000a7227 */ /* 0x000fe200078e00ff */
[----:B-1----:R-:W-:-:S02]  /*4b10*/  IABS R12, R9 ;  /* 0x00000009000c7213 */ /* 0x002fc40000000000 */
[----:B------:R-:W-:Y:S01]  /*4b20*/  IABS R13, R5 ;  /* 0x00000005000d7213 */ /* 0x000fe20000000000 */
[----:B------:R-:W-:Y:S02]  /*4b30*/  @!P2 IMAD.IADD R6, R6, 0x1, -R8 ;  /* 0x000000010606a824 */ /* 0x000fe400078e0a08 */
[----:B------:R-:W-:Y:S02]  /*4b40*/  IMAD.MOV R10, RZ, RZ, -R10 ;  /* 0x000000ffff0a7224 */ /* 0x000fe400078e0a0a */
[----:B------:R-:W-:Y:S01]  /*4b50*/  IMAD.HI.U32 R3, R0, R12, RZ ;  /* 0x0000000c00037227 */ /* 0x000fe200078e00ff */
[----:B------:R-:W-:-:S03]  /*4b60*/  ISETP.GT.U32.AND P2, PT, R8, R6, PT ;  /* 0x000000060800720c */ /* 0x000fc60003f44070 */
[----:B------:R-:W-:Y:S02]  /*4b70*/  IMAD R14, R8, R10, R14 ;  /* 0x0000000a080e7224 */ /* 0x000fe400078e020e */
[----:B------:R-:W-:-:S04]  /*4b80*/  IMAD.HI.U32 R7, R0, R13, RZ ;  /* 0x0000000d00077227 */ /* 0x000fc800078e00ff */
[----:B------:R-:W-:Y:S02]  /*4b90*/  IMAD.MOV R3, RZ, RZ, -R3 ;  /* 0x000000ffff037224 */ /* 0x000fe400078e0a03 */
[--C-:B------:R-:W-:Y:S01]  /*4ba0*/  @!P1 IMAD.IADD R15, R15, 0x1, -R8.reuse ;  /* 0x000000010f0f9824 */ /* 0x100fe200078e0a08 */
[----:B------:R-:W-:Y:S01]  /*4bb0*/  ISETP.GT.U32.AND P1, PT, R8, R14, PT ;  /* 0x0000000e0800720c */ /* 0x000fe20003f24070 */
[----:B------:R-:W-:Y:S02]  /*4bc0*/  IMAD.MOV R7, RZ, RZ, -R7 ;  /* 0x000000ffff077224 */ /* 0x000fe400078e0a07 */
[----:B------:R-:W-:Y:S01]  /*4bd0*/  @!P3 IMAD.IADD R18, R18, 0x1, -R8 ;  /* 0x000000011212b824 */ /* 0x000fe200078e0a08 */
[----:B------:R-:W-:Y:S01]  /*4be0*/  ISETP.GE.AND P3, PT, R4, RZ, PT ;  /* 0x000000ff0400720c */ /* 0x000fe20003f66270 */
[----:B------:R-:W-:Y:S02]  /*4bf0*/  IMAD R12, R8, R3, R12 ;  /* 0x00000003080c7224 */ /* 0x000fe400078e020c */
[----:B------:R-:W-:-:S02]  /*4c00*/  VIADD R4, R93, 0x50 ;  /* 0x000000505d047836 */ /* 0x000fc40000000000 */
[----:B------:R-:W-:Y:S02]  /*4c10*/  IMAD R13, R8, R7, R13 ;  /* 0x00000007080d7224 */ /* 0x000fe400078e020d */
[----:B------:R-:W-:Y:S01]  /*4c20*/  IMAD.MOV.U32 R20, RZ, RZ, R18 ;  /* 0x000000ffff147224 */ /* 0x000fe200078e0012 */
[----:B------:R-:W-:Y:S01]  /*4c30*/  IABS R10, R4 ;  /* 0x00000004000a7213 */ /* 0x000fe20000000000 */
[----:B------:R-:W-:Y:S01]  /*4c40*/  @!P2 IMAD.IADD R6, R6, 0x1, -R8 ;  /* 0x000000010606a824 */ /* 0x000fe200078e0a08 */
[C---:B------:R-:W-:Y:S01]  /*4c50*/  ISETP.GT.U32.AND P2, PT, R8.reuse, R12, PT ;  /* 0x0000000c0800720c */ /* 0x040fe20003f44070 */
[----:B------:R-:W-:Y:S01]  /*4c60*/  @!P6 IMAD.MOV R20, RZ, RZ, -R20 ;  /* 0x000000ffff14e224 */ /* 0x000fe200078e0a14 */
[----:B------:R-:W-:Y:S01]  /*4c70*/  ISETP.GT.U32.AND P6, PT, R8, R13, PT ;  /* 0x0000000d0800720c */ /* 0x000fe20003fc4070 */
[----:B0-----:R-:W-:Y:S02]  /*4c80*/  IMAD.MOV.U32 R19, RZ, RZ, R15 ;  /* 0x000000ffff137224 */ /* 0x001fe400078e000f */
[----:B------:R-:W-:Y:S01]  /*4c90*/  @!P1 IMAD.IADD R14, R14, 0x1, -R8 ;  /* 0x000000010e0e9824 */ /* 0x000fe200078e0a08 */
[----:B------:R0:W-:Y:S01]  /*4ca0*/  STL [R1+0x700], R20 ;  /* 0x0007001401007387 */ /* 0x0001e20000100800 */
[----:B------:R-:W-:Y:S01]  /*4cb0*/  IMAD.MOV.U32 R18, RZ, RZ, R6 ;  /* 0x000000ffff127224 */ /* 0x000fe200078e0006 */
[----:B------:R-:W-:Y:S01]  /*4cc0*/  ISETP.GE.AND P1, PT, R9, RZ, PT ;  /* 0x000000ff0900720c */ /* 0x000fe20003f26270 */
[----:B------:R-:W-:-:S04]  /*4cd0*/  IMAD.HI.U32 R15, R0, R10, RZ ;  /* 0x0000000a000f7227 */ /* 0x000fc800078e00ff */
[----:B------:R-:W-:Y:S01]  /*4ce0*/  @!P5 IMAD.MOV R18, RZ, RZ, -R18 ;  /* 0x000000ffff12d224 */ /* 0x000fe200078e0a12 */
[----:B------:R-:W-:Y:S01]  /*4cf0*/  ISETP.GT.U32.AND P5, PT, R8, R14, PT ;  /* 0x0000000e0800720c */ /* 0x000fe20003fa4070 */
[----:B------:R-:W-:Y:S02]  /*4d00*/  IMAD.MOV R15, RZ, RZ, -R15 ;  /* 0x000000ffff0f7224 */ /* 0x000fe400078e0a0f */
[C---:B------:R-:W-:Y:S02]  /*4d10*/  VIADD R7, R93.reuse, 0x51 ;  /* 0x000000515d077836 */ /* 0x040fe40000000000 */
[----:B------:R-:W-:Y:S02]  /*4d20*/  @!P2 IMAD.IADD R12, R12, 0x1, -R8 ;  /* 0x000000010c0ca824 */ /* 0x000fe400078e0a08 */
[C---:B------:R-:W-:Y:S01]  /*4d30*/  IMAD R10, R8.reuse, R15, R10 ;  /* 0x0000000f080a7224 */ /* 0x040fe200078e020a */
[----:B------:R-:W-:Y:S01]  /*4d40*/  IABS R3, R7 ;  /* 0x0000000700037213 */ /* 0x000fe20000000000 */
[----:B------:R-:W-:Y:S01]  /*4d50*/  VIADD R15, R93, 0x52 ;  /* 0x000000525d0f7836 */ /* 0x000fe20000000000 */
[----:B------:R-:W-:Y:S01]  /*4d60*/  ISETP.GT.U32.AND P2, PT, R8, R12, PT ;  /* 0x0000000c0800720c */ /* 0x000fe20003f44070 */
[----:B------:R-:W-:-:S02]  /*4d70*/  @!P6 IMAD.IADD R13, R13, 0x1, -R8 ;  /* 0x000000010d0de824 */ /* 0x000fc400078e0a08 */
[----:B------:R-:W-:Y:S01]  /*4d80*/  @!P0 IMAD.MOV R19, RZ, RZ, -R19 ;  /* 0x000000ffff138224 */ /* 0x000fe200078e0a13 */
[----:B------:R-:W-:Y:S01]  /*4d90*/  ISETP.GE.AND P0, PT, R5, RZ, PT ;  /* 0x000000ff0500720c */ /* 0x000fe20003f06270 */
[----:B------:R-:W-:Y:S01]  /*4da0*/  IMAD.HI.U32 R5, R0, R3, RZ ;  /* 0x0000000300057227 */ /* 0x000fe200078e00ff */
[----:B0-----:R-:W-:Y:S02]  /*4db0*/  IABS R20, R15 ;  /* 0x0000000f00147213 */ /* 0x001fe40000000000 */
[----:B------:R-:W-:Y:S01]  /*4dc0*/  ISETP.GT.U32.AND P6, PT, R8, R13, PT ;  /* 0x0000000d0800720c */ /* 0x000fe20003fc4070 */
[----:B------:R-:W-:Y:S01]  /*4dd0*/  @!P5 IMAD.IADD R14, R14, 0x1, -R8 ;  /* 0x000000010e0ed824 */ /* 0x000fe200078e0a08 */
[----:B------:R-:W-:Y:S01]  /*4de0*/  ISETP.GT.U32.AND P5, PT, R8, R10, PT ;  /* 0x0000000a0800720c */ /* 0x000fe20003fa4070 */
[----:B------:R-:W-:Y:S01]  /*4df0*/  IMAD.MOV R5, RZ, RZ, -R5 ;  /* 0x000000ffff057224 */ /* 0x000fe200078e0a05 */
[----:B------:R-:W-:Y:S01]  /*4e00*/  STL [R1+0x708], R19 ;  /* 0x0007081301007387 */ /* 0x000fe20000100800 */
[----:B------:R-:W-:-:S03]  /*4e10*/  IMAD.HI.U32 R21, R0, R20, RZ ;  /* 0x0000001400157227 */ /* 0x000fc600078e00ff */
[----:B------:R0:W-:Y:S01]  /*4e20*/  STL [R1+0x704], R18 ;  /* 0x0007041201007387 */ /* 0x0001e20000100800 */
[----:B------:R-:W-:Y:S02]  /*4e30*/  IMAD R3, R8, R5, R3 ;  /* 0x0000000508037224 */ /* 0x000fe400078e0203 */
[----:B------:R-:W-:Y:S02]  /*4e40*/  IMAD.MOV R21, RZ, RZ, -R21 ;  /* 0x000000ffff157224 */ /* 0x000fe400078e0a15 */
[--C-:B------:R-:W-:Y:S01]  /*4e50*/  @!P2 IMAD.IADD R12, R12, 0x1, -R8.reuse ;  /* 0x000000010c0ca824 */ /* 0x100fe200078e0a08 */
[----:B------:R-:W-:Y:S01]  /*4e60*/  ISETP.GE.AND P2, PT, R4, RZ, PT ;  /* 0x000000ff0400720c */ /* 0x000fe20003f46270 */
[----:B------:R-:W-:Y:S01]  /*4e70*/  @!P6 IMAD.IADD R13, R13, 0x1, -R8 ;  /* 0x000000010d0de824 */ /* 0x000fe200078e0a08 */
[C---:B------:R-:W-:Y:S01]  /*4e80*/  ISETP.GT.U32.AND P6, PT, R8.reuse, R3, PT ;  /* 0x000000030800720c */ /* 0x040fe20003fc4070 */
[----:B------:R-:W-:Y:S02]  /*4e90*/  IMAD R4, R8, R21, R20 ;  /* 0x0000001508047224 */ /* 0x000fe400078e0214 */
[----:B------:R-:W-:-:S02]  /*4ea0*/  @!P5 IMAD.IADD R10, R10, 0x1, -R8 ;  /* 0x000000010a0ad824 */ /* 0x000fc400078e0a08 */
[C---:B0-----:R-:W-:Y:S01]  /*4eb0*/  VIADD R18, R93.reuse, 0x53 ;  /* 0x000000535d127836 */ /* 0x041fe20000000000 */
[C---:B------:R-:W-:Y:S01]  /*4ec0*/  ISETP.GT.U32.AND P5, PT, R8.reuse, R4, PT ;  /* 0x000000040800720c */ /* 0x040fe20003fa4070 */
[C---:B------:R-:W-:Y:S02]  /*4ed0*/  VIADD R5, R93.reuse, 0x54 ;  /* 0x000000545d057836 */ /* 0x040fe40000000000 */
[----:B------:R-:W-:Y:S01]  /*4ee0*/  VIADD R6, R93, 0x55 ;  /* 0x000000555d067836 */ /* 0x000fe20000000000 */
[----:B------:R-:W-:Y:S01]  /*4ef0*/  IABS R9, R18 ;  /* 0x0000001200097213 */ /* 0x000fe20000000000 */
[----:B------:R-:W-:Y:S01]  /*4f00*/  IMAD.MOV.U32 R24, RZ, RZ, R14 ;  /* 0x000000ffff187224 */ /* 0x000fe200078e000e */
[----:B------:R-:W-:Y:S01]  /*4f10*/  IABS R19, R5 ;  /* 0x0000000500137213 */ /* 0x000fe20000000000 */
[----:B------:R-:W-:Y:S01]  /*4f20*/  @!P6 IMAD.IADD R3, R3, 0x1, -R8 ;  /* 0x000000010303e824 */ /* 0x000fe200078e0a08 */
[----:B------:R-:W-:Y:S01]  /*4f30*/  IABS R20, R6 ;  /* 0x0000000600147213 */ /* 0x000fe20000000000 */
[----:B------:R-:W-:Y:S01]  /*4f40*/  @!P3 IMAD.MOV R24, RZ, RZ, -R24 ;  /* 0x000000ffff18b224 */ /* 0x000fe200078e0a18 */
[----:B------:R-:W-:Y:S01]  /*4f50*/  ISETP.GT.U32.AND P3, PT, R8, R10, PT ;  /* 0x0000000a0800720c */ /* 0x000fe20003f64070 */
[----:B------:R-:W-:Y:S01]  /*4f60*/  IMAD.HI.U32 R22, R0, R9, RZ ;  /* 0x0000000900167227 */ /* 0x000fe200078e00ff */
[----:B------:R-:W-:-:S02]  /*4f70*/  ISETP.GE.AND P6, PT, R7, RZ, PT ;  /* 0x000000ff0700720c */ /* 0x000fc40003fc6270 */
[----:B------:R-:W-:Y:S01]  /*4f80*/  @!P5 IADD3 R4, PT, PT, R4, -R8, RZ ;  /* 0x800000080404d210 */ /* 0x000fe20007ffe0ff */
[----:B------:R-:W-:Y:S01]  /*4f90*/  IMAD.HI.U32 R21, R0, R19, RZ ;  /* 0x0000001300157227 */ /* 0x000fe200078e00ff */
[----:B------:R-:W-:Y:S01]  /*4fa0*/  ISETP.GT.U32.AND P5, PT, R8, R3, PT ;  /* 0x000000030800720c */ /* 0x000fe20003fa4070 */
[----:B------:R0:W-:Y:S02]  /*4fb0*/  STL [R1+0x6fc], R24 ;  /* 0x0006fc1801007387 */ /* 0x0001e40000100800 */
[----:B------:R-:W-:Y:S02]  /*4fc0*/  IMAD.MOV R22, RZ, RZ, -R22 ;  /* 0x000000ffff167224 */ /* 0x000fe400078e0a16 */
[----:B------:R-:W-:Y:S02]  /*4fd0*/  IMAD.MOV R21, RZ, RZ, -R21 ;  /* 0x000000ffff157224 */ /* 0x000fe400078e0a15 */
[----:B------:R-:W-:-:S04]  /*4fe0*/  IMAD.HI.U32 R14, R0, R20, RZ ;  /* 0x00000014000e7227 */ /* 0x000fc800078e00ff */
[----:B------:R-:W-:Y:S02]  /*4ff0*/  IMAD.MOV.U32 R23, RZ, RZ, R13 ;  /* 0x000000ffff177224 */ /* 0x000fe400078e000d */
[C---:B------:R-:W-:Y:S02]  /*5000*/  IMAD R9, R8.reuse, R22, R9 ;  /* 0x0000001608097224 */ /* 0x040fe400078e0209 */
[----:B------:R-:W-:Y:S02]  /*5010*/  IMAD.MOV.U32 R13, RZ, RZ, R12 ;  /* 0x000000ffff0d7224 */ /* 0x000fe400078e000c */
[C---:B------:R-:W-:Y:S02]  /*5020*/  IMAD R19, R8.reuse, R21, R19 ;  /* 0x0000001508137224 */ /* 0x040fe400078e0213 */
[----:B------:R-:W-:Y:S01]  /*5030*/  @!P0 IMAD.MOV R23, RZ, RZ, -R23 ;  /* 0x000000ffff178224 */ /* 0x000fe200078e0a17 */
[----:B------:R-:W-:Y:S01]  /*5040*/  ISETP.GT.U32.AND P0, PT, R8, R4, PT ;  /* 0x000000040800720c */ /* 0x000fe20003f04070 */
[----:B------:R-:W-:-:S02]  /*5050*/  IMAD.MOV R14, RZ, RZ, -R14 ;  /* 0x000000ffff0e7224 */ /* 0x000fc400078e0a0e */
[----:B------:R-:W-:Y:S01]  /*5060*/  @!P1 IMAD.MOV R13, RZ, RZ, -R13 ;  /* 0x000000ffff0d9224 */ /* 0x000fe200078e0a0d */
[C---:B------:R-:W-:Y:S01]  /*5070*/  ISETP.GT.U32.AND P1, PT, R8.reuse, R9, PT ;  /* 0x000000090800720c */ /* 0x040fe20003f24070 */
[----:B------:R-:W-:Y:S01]  /*5080*/  IMAD R20, R8, R14, R20 ;  /* 0x0000000e08147224 */ /* 0x000fe200078e0214 */
[----:B------:R-:W-:Y:S01]  /*5090*/  STL [R1+0x6f8], R23 ;  /* 0x0006f81701007387 */ /* 0x000fe20000100800 */
[--C-:B------:R-:W-:Y:S01]  /*50a0*/  @!P3 IMAD.IADD R10, R10, 0x1, -R8.reuse ;  /* 0x000000010a0ab824 */ /* 0x100fe200078e0a08 */
[C---:B------:R-:W-:Y:S01]  /*50b0*/  ISETP.GT.U32.AND P3, PT, R8.reuse, R19, PT ;  /* 0x000000130800720c */ /* 0x040fe20003f64070 */
[----:B------:R-:W-:Y:S01]  /*50c0*/  VIADD R7, R93, 0x56 ;  /* 0x000000565d077836 */ /* 0x000fe20000000000 */
[----:B------:R1:W-:Y:S01]  /*50d0*/  STL [R1+0x6f4], R13 ;  /* 0x0006f40d01007387 */ /* 0x0003e20000100800 */
[--C-:B------:R-:W-:Y:S01]  /*50e0*/  @!P5 IMAD.IADD R3, R3, 0x1, -R8.reuse ;  /* 0x000000010303d824 */ /* 0x100fe200078e0a08 */
[----:B------:R-:W-:Y:S01]  /*50f0*/  ISETP.GT.U32.AND P5, PT, R8, R20, PT ;  /* 0x000000140800720c */ /* 0x000fe20003fa4070 */
[----:B------:R-:W-:Y:S01]  /*5100*/  VIADD R21, R93, 0x57 ;  /* 0x000000575d157836 */ /* 0x000fe20000000000 */
[----:B------:R-:W-:Y:S01]  /*5110*/  IABS R22, R7 ;  /* 0x0000000700167213 */ /* 0x000fe20000000000 */
[--C-:B------:R-:W-:Y:S01]  /*5120*/  @!P0 IMAD.IADD R4, R4, 0x1, -R8.reuse ;  /* 0x0000000104048824 */ /* 0x100fe200078e0a08 */
[----:B------:R-:W-:Y:S01]  /*5130*/  ISETP.GE.AND P0, PT, R15, RZ, PT ;  /* 0x000000ff0f00720c */ /* 0x000fe20003f06270 */
[----:B------:R-:W-:Y:S01]  /*5140*/  @!P1 IMAD.IADD R9, R9, 0x1, -R8 ;  /* 0x0000000109099824 */ /* 0x000fe200078e0a08 */
[----:B------:R-:W-:Y:S01]  /*5150*/  IABS R12, R21 ;  /* 0x00000015000c7213 */ /* 0x000fe20000000000 */
[----:B0-----:R-:W-:Y:S01]  /*5160*/  IMAD.MOV.U32 R24, RZ, RZ, R10 ;  /* 0x000000ffff187224 */ /* 0x001fe200078e000a */
[----:B------:R-:W-:Y:S01]  /*5170*/  ISETP.GE.AND P1, PT, R18, RZ, PT ;  /* 0x000000ff1200720c */ /* 0x000fe20003f26270 */
[----:B-1----:R-:W-:-:S04]  /*5180*/  IMAD.HI.U32 R13, R0, R22, RZ ;  /* 0x00000016000d7227 */ /* 0x002fc800078e00ff */
[--C-:B------:R-:W-:Y:S01]  /*5190*/  @!P3 IMAD.IADD R19, R19, 0x1, -R8.reuse ;  /* 0x000000011313b824 */ /* 0x100fe200078e0a08 */
[----:B------:R-:W-:Y:S01]  /*51a0*/  ISETP.GT.U32.AND P3, PT, R8, R9, PT ;  /* 0x000000090800720c */ /* 0x000fe20003f64070 */
[----:B------:R-:W-:Y:S02]  /*51b0*/  IMAD.MOV R15, RZ, RZ, -R13 ;  /* 0x000000ffff0f7224 */ /* 0x000fe400078e0a0d */
[----:B------:R-:W-:Y:S01]  /*51c0*/  @!P5 IMAD.IADD R20, R20, 0x1, -R8 ;  /* 0x000000011414d824 */ /* 0x000fe200078e0a08 */
[----:B------:R-:W-:Y:S01]  /*51d0*/  ISETP.GT.U32.AND P5, PT, R8, R19, PT ;  /* 0x000000130800720c */ /* 0x000fe20003fa4070 */
[----:B------:R-:W-:Y:S02]  /*51e0*/  IMAD.MOV.U32 R23, RZ, RZ, R3 ;  /* 0x000000ffff177224 */ /* 0x000fe400078e0003 */
[----:B------:R-:W-:-:S04]  /*51f0*/  IMAD.HI.U32 R14, R0, R12, RZ ;  /* 0x0000000c000e7227 */ /* 0x000fc800078e00ff */
[C---:B------:R-:W-:Y:S02]  /*5200*/  IMAD R22, R8.reuse, R15, R22 ;  /* 0x0000000f08167224 */ /* 0x040fe400078e0216 */
[----:B------:R-:W-:Y:S02]  /*5210*/  IMAD.MOV.U32 R3, RZ, RZ, R4 ;  /* 0x000000ffff037224 */ /* 0x000fe400078e0004 */
[----:B------:R-:W-:Y:S02]  /*5220*/  VIADD R13, R93, 0x58 ;  /* 0x000000585d0d7836 */ /* 0x000fe40000000000 */
[----:B------:R-:W-:Y:S01]  /*5230*/  @!P2 IMAD.MOV R24, RZ, RZ, -R24 ;  /* 0x000000ffff18a224 */ /* 0x000fe200078e0a18 */
[C---:B------:R-:W-:Y:S01]  /*5240*/  ISETP.GT.U32.AND P2, PT, R8.reuse, R20, PT ;  /* 0x000000140800720c */ /* 0x040fe20003f44070 */
[----:B------:R-:W-:Y:S01]  /*5250*/  IMAD.MOV R14, RZ, RZ, -R14 ;  /* 0x000000ffff0e7224 */ /* 0x000fe200078e0a0e */
[----:B------:R-:W-:Y:S01]  /*5260*/  IABS R15, R13 ;  /* 0x0000000d000f7213 */ /* 0x000fe20000000000 */
[----:B------:R-:W-:Y:S01]  /*5270*/  @!P0 IMAD.MOV R3, RZ, RZ, -R3 ;  /* 0x000000ffff038224 */ /* 0x000fe200078e0a03 */
[C---:B------:R-:W-:Y:S01]  /*5280*/  ISETP.GT.U32.AND P0, PT, R8.reuse, R22, PT ;  /* 0x000000160800720c */ /* 0x040fe20003f04070 */
[----:B------:R-:W-:Y:S01]  /*5290*/  IMAD R12, R8, R14, R12 ;  /* 0x0000000e080c7224 */ /* 0x000fe200078e020c */
[----:B------:R-:W-:Y:S01]  /*52a0*/  STL [R1+0x600], R24 ;  /* 0x0006001801007387 */ /* 0x000fe20000100800 */
[--C-:B------:R-:W-:Y:S01]  /*52b0*/  @!P3 IMAD.IADD R9, R9, 0x1, -R8.reuse ;  /* 0x000000010909b824 */ /* 0x100fe200078e0a08 */
[----:B------:R-:W-:Y:S01]  /*52c0*/  ISETP.GE.AND P3, PT, R6, RZ, PT ;  /* 0x000000ff0600720c */ /* 0x000fe20003f66270 */
[----:B------:R-:W-:Y:S01]  /*52d0*/  @!P5 IMAD.IADD R19, R19, 0x1, -R8 ;  /* 0x000000011313d824 */ /* 0x000fe200078e0a08 */
[----:B------:R-:W-:Y:S01]  /*52e0*/  ISETP.GT.U32.AND P5, PT, R8, R12, PT ;  /* 0x0000000c0800720c */ /* 0x000fe20003fa4070 */
[----:B------:R-:W-:-:S04]  /*52f0*/  IMAD.HI.U32 R6, R0, R15, RZ ;  /* 0x0000000f00067227 */ /* 0x000fc800078e00ff */
[----:B------:R-:W-:Y:S01]  /*5300*/  @!P6 IMAD.MOV R23, RZ, RZ, -R23 ;  /* 0x000000ffff17e224 */ /* 0x000fe200078e0a17 */
[----:B------:R-:W-:Y:S01]  /*5310*/  ISETP.GE.AND P6, PT, R5, RZ, PT ;  /* 0x000000ff0500720c */ /* 0x000fe20003fc6270 */
[----:B------:R-:W-:Y:S01]  /*5320*/  @!P2 IMAD.IADD R20, R20, 0x1, -R8 ;  /* 0x000000011414a824 */ /* 0x000fe200078e0a08 */
[----:B------:R-:W-:Y:S01]  /*5330*/  ISETP.GE.AND P2, PT, R7, RZ, PT ;  /* 0x000000ff0700720c */ /* 0x000fe20003f46270 */
[----:B------:R-:W-:Y:S01]  /*5340*/  IMAD.MOV R6, RZ, RZ, -R6 ;  /* 0x000000ffff067224 */ /* 0x000fe200078e0a06 */
[----:B------:R-:W-:Y:S01]  /*5350*/  STL [R1+0x6f0], R23 ;  /* 0x0006f01701007387 */ /* 0x000fe20000100800 */
[----:B------:R-:W-:Y:S01]  /*5360*/  @!P0 IMAD.IADD R22, R22, 0x1, -R8 ;  /* 0x0000000116168824 */ /* 0x000fe200078e0a08 */
[----:B------:R-:W-:Y:S01]  /*5370*/  ISETP.GE.AND P0, PT, R21, RZ, PT ;  /* 0x000000ff1500720c */ /* 0x000fe20003f06270 */
[----:B------:R-:W-:Y:S01]  /*5380*/  IMAD.MOV.U32 R14, RZ, RZ, R9 ;  /* 0x000000ffff0e7224 */ /* 0x000fe200078e0009 */
[----:B------:R0:W-:Y:S01]  /*5390*/  STL [R1+0x6ec], R3 ;  /* 0x0006ec0301007387 */ /* 0x0001e20000100800 */
[----:B------:R-:W-:-:S02]  /*53a0*/  IMAD R6, R8, R6, R15 ;  /* 0x0000000608067224 */ /* 0x000fc400078e020f */
[----:B------:R-:W-:Y:S02]  /*53b0*/  IMAD.MOV.U32 R9, RZ, RZ, R20 ;  /* 0x000000ffff097224 */ /* 0x000fe400078e0014 */
[----:B------:R-:W-:Y:S01]  /*53c0*/  @!P1 IMAD.MOV R14, RZ, RZ, -R14 ;  /* 0x000000ffff0e9224 */ /* 0x000fe200078e0a0e */
[C---:B------:R-:W-:Y:S01]  /*53d0*/  ISETP.GT.U32.AND P1, PT, R8.reuse, R22, PT ;  /* 0x000000160800720c */ /* 0x040fe20003f24070 */
[----:B------:R-:W-:Y:S01]  /*53e0*/  @!P3 IMAD.MOV R9, RZ, RZ, -R9 ;  /* 0x000000ffff09b224 */ /* 0x000fe200078e0a09 */
[----:B------:R-:W-:Y:S01]  /*53f0*/  ISETP.GT.U32.AND P3, PT, R8, R6, PT ;  /* 0x000000060800720c */ /* 0x000fe20003f64070 */
[----:B------:R-:W-:Y:S01]  /*5400*/  @!P5 IMAD.IADD R12, R12, 0x1, -R8 ;  /* 0x000000010c0cd824 */ /* 0x000fe200078e0a08 */
[----:B------:R1:W-:Y:S01]  /*5410*/  STL [R1+0x6e8], R14 ;  /* 0x0006e80e01007387 */ /* 0x0003e20000100800 */
[C---:B0-----:R-:W-:Y:S02]  /*5420*/  VIADD R3, R93.reuse, 0x59 ;  /* 0x000000595d037836 */ /* 0x041fe40000000000 */
[----:B------:R-:W-:Y:S01]  /*5430*/  VIADD R5, R93, 0x5a ;  /* 0x0000005a5d057836 */ /* 0x000fe20000000000 */
[----:B------:R-:W-:-:S02]  /*5440*/  ISETP.GT.U32.AND P5, PT, R8, R12, PT ;  /* 0x0000000c0800720c */ /* 0x000fc40003fa4070 */
[----:B------:R-:W-:Y:S02]  /*5450*/  IABS R4, R3 ;  /* 0x0000000300047213 */ /* 0x000fe40000000000 */
[----:B------:R-:W-:Y:S01]  /*5460*/  IABS R10, R5 ;  /* 0x00000005000a7213 */ /* 0x000fe20000000000 */
[----:B------:R-:W-:Y:S02]  /*5470*/  @!P1 IMAD.IADD R22, R22, 0x1, -R8 ;  /* 0x0000000116169824 */ /* 0x000fe400078e0a08 */
[----:B-1----:R-:W-:Y:S02]  /*5480*/  IMAD.MOV.U32 R14, RZ, RZ, R19 ;  /* 0x000000ffff0e7224 */ /* 0x002fe400078e0013 */
[----:B------:R-:W-:Y:S01]  /*5490*/  IMAD.HI.U32 R7, R0, R4, RZ ;  /* 0x0000000400077227 */ /* 0x000fe200078e00ff */
[----:B------:R-:W-:-:S03]  /*54a0*/  MOV R15, R22 ;  /* 0x00000016000f7202 */ /* 0x000fc60000000f00 */
[----:B------:R-:W-:Y:S01]  /*54b0*/  @!P6 IMAD.MOV R14, RZ, RZ, -R14 ;  /* 0x000000ffff0ee224 */ /* 0x000fe200078e0a0e */
[----:B------:R-:W-:Y:S01]  /*54c0*/  ISETP.GE.AND P6, PT, R13, RZ, PT ;  /* 0x000000ff0d00720c */ /* 0x000fe20003fc6270 */
[----:B------:R-:W-:Y:S02]  /*54d0*/  IMAD.MOV R7, RZ, RZ, -R7 ;  /* 0x000000ffff077224 */ /* 0x000fe400078e0a07 */
[----:B------:R-:W-:Y:S01]  /*54e0*/  @!P3 IMAD.IADD R6, R6, 0x1, -R8 ;  /* 0x000000010606b824 */ /* 0x000fe200078e0a08 */
[----:B------:R0:W-:Y:S01]  /*54f0*/  STL [R1+0x6e4], R14 ;  /* 0x0006e40e01007387 */ /* 0x0001e20000100800 */
[----:B------:R-:W-:Y:S02]  /*5500*/  IMAD R4, R8, R7, R4 ;  /* 0x0000000708047224 */ /* 0x000fe400078e0204 */
[----:B------:R-:W-:Y:S01]  /*5510*/  VIADD R7, R93, 0x5c ;  /* 0x0000005c5d077836 */ /* 0x000fe20000000000 */
[----:B------:R1:W-:Y:S01]  /*5520*/  STL [R1+0x6e0], R9 ;  /* 0x0006e00901007387 */ /* 0x0003e20000100800 */
[----:B------:R-:W-:Y:S01]  /*5530*/  IMAD.HI.U32 R13, R0, R10, RZ ;  /* 0x0000000a000d7227 */ /* 0x000fe200078e00ff */
[----:B------:R-:W-:-:S02]  /*5540*/  ISETP.GT.U32.AND P1, PT, R8, R4, PT ;  /* 0x000000040800720c */ /* 0x000fc40003f24070 */
[----:B------:R-:W-:Y:S01]  /*5550*/  ISETP.GT.U32.AND P3, PT, R8, R6, PT ;  /* 0x000000060800720c */ /* 0x000fe20003f64070 */
[--C-:B------:R-:W-:Y:S01]  /*5560*/  @!P5 IMAD.IADD R12, R12, 0x1, -R8.reuse ;  /* 0x000000010c0cd824 */ /* 0x100fe200078e0a08 */
[----:B------:R-:W-:Y:S01]  /*5570*/  ISETP.GE.AND P5, PT, R3, RZ, PT ;  /* 0x000000ff0300720c */ /* 0x000fe20003fa6270 */
[----:B------:R-:W-:Y:S01]  /*5580*/  @!P2 IMAD.MOV R15, RZ, RZ, -R15 ;  /* 0x000000ffff0fa224 */ /* 0x000fe200078e0a0f */
[----:B0-----:R-:W-:Y:S01]  /*5590*/  IABS R14, R7 ;  /* 0x00000007000e7213 */ /* 0x001fe20000000000 */
[----:B------:R-:W-:Y:S01]  /*55a0*/  IMAD.MOV R13, RZ, RZ, -R13 ;  /* 0x000000ffff0d7224 */ /* 0x000fe200078e0a0d */
[----:B------:R-:W-:Y:S01]  /*55b0*/  ISETP.GE.AND P2, PT, R5, RZ, PT ;  /* 0x000000ff0500720c */ /* 0x000fe20003f46270 */
[----:B-1----:R-:W-:Y:S01]  /*55c0*/  VIADD R9, R93, 0x5b ;  /* 0x0000005b5d097836 */ /* 0x002fe20000000000 */
[----:B------:R0:W-:Y:S03]  /*55d0*/  STL [R1+0x6dc], R15 ;  /* 0x0006dc0f01007387 */ /* 0x0001e60000100800 */
[--C-:B------:R-:W-:Y:S01]  /*55e0*/  @!P1 IMAD.IADD R4, R4, 0x1, -R8.reuse ;  /* 0x0000000104049824 */ /* 0x100fe200078e0a08 */
[----:B------:R-:W-:Y:S01]  /*55f0*/  IABS R3, R9 ;  /* 0x0000000900037213 */ /* 0x000fe20000000000 */
[----:B------:R-:W-:Y:S01]  /*5600*/  @!P3 IMAD.IADD R6, R6, 0x1, -R8 ;  /* 0x000000010606b824 */ /* 0x000fe200078e0a08 */
[----:B------:R-:W-:-:S02]  /*5610*/  ISETP.GE.AND P3, PT, R9, RZ, PT ;  /* 0x000000ff0900720c */ /* 0x000fc40003f66270 */
[C---:B------:R-:W-:Y:S01]  /*5620*/  ISETP.GT.U32.AND P1, PT, R8.reuse, R4, PT ;  /* 0x000000040800720c */ /* 0x040fe20003f24070 */
[----:B------:R-:W-:Y:S02]  /*5630*/  IMAD.MOV.U32 R5, RZ, RZ, R3 ;  /* 0x000000ffff057224 */ /* 0x000fe400078e0003 */
[----:B------:R-:W-:Y:S02]  /*5640*/  IMAD R3, R8, R13, R10 ;  /* 0x0000000d08037224 */ /* 0x000fe400078e020a */
[----:B0-----:R-:W-:Y:S02]  /*5650*/  IMAD.MOV.U32 R15, RZ, RZ, R12 ;  /* 0x000000ffff0f7224 */ /* 0x001fe400078e000c */
[----:B------:R-:W-:-:S04]  /*5660*/  IMAD.HI.U32 R10, R0, R14, RZ ;  /* 0x0000000e000a7227 */ /* 0x000fc800078e00ff */
[----:B------:R-:W-:Y:S01]  /*5670*/  @!P0 IMAD.MOV R15, RZ, RZ, -R15 ;  /* 0x000000ffff0f8224 */ /* 0x000fe200078e0a0f */
[C---:B------:R-:W-:Y:S01]  /*5680*/  ISETP.GT.U32.AND P0, PT, R8.reuse, R3, PT ;  /* 0x000000030800720c */ /* 0x040fe20003f04070 */
[----:B------:R-:W-:Y:S02]  /*5690*/  IMAD.MOV R10, RZ, RZ, -R10 ;  /* 0x000000ffff0a7224 */ /* 0x000fe400078e0a0a */
[----:B------:R-:W-:Y:S01]  /*56a0*/  IMAD.MOV.U32 R19, RZ, RZ, R6 ;  /* 0x000000ffff137224 */ /* 0x000fe200078e0006 */
[----:B------:R0:W-:Y:S01]  /*56b0*/  STL [R1+0x6d8], R15 ;  /* 0x0006d80f01007387 */ /* 0x0001e20000100800 */
[C---:B------:R-:W-:Y:S02]  /*56c0*/  IMAD R9, R8.reuse, R10, R14 ;  /* 0x0000000a08097224 */ /* 0x040fe400078e020e */
[----:B------:R-:W-:Y:S02]  /*56d0*/  @!P6 IMAD.MOV R19, RZ, RZ, -R19 ;  /* 0x000000ffff13e224 */ /* 0x000fe400078e0a13 */
[----:B------:R-:W-:Y:S01]  /*56e0*/  VIADD R12, R93, 0x5d ;  /* 0x0000005d5d0c7836 */ /* 0x000fe20000000000 */
[----:B------:R-:W-:Y:S01]  /*56f0*/  ISETP.GT.U32.AND P6, PT, R8, R9, PT ;  /* 0x000000090800720c */ /* 0x000fe20003fc4070 */
[----:B------:R-:W-:Y:S01]  /*5700*/  IMAD.HI.U32 R13, R0, R5, RZ ;  /* 0x00000005000d7227 */ /* 0x000fe200078e00ff */
[----:B------:R-:W-:Y:S02]  /*5710*/  STL [R1+0x610], R19 ;  /* 0x0006101301007387 */ /* 0x000fe40000100800 */
[----:B0-----:R-:W-:Y:S01]  /*5720*/  IABS R15, R12 ;  /* 0x0000000c000f7213 */ /* 0x001fe20000000000 */
[----:B------:R-:W-:-:S02]  /*5730*/  @!P0 IMAD.IADD R3, R3, 0x1, -R8 ;  /* 0x0000000103038824 */ /* 0x000fc400078e0a08 */
[----:B------:R-:W-:Y:S02]  /*5740*/  IMAD.MOV R13, RZ, RZ, -R13 ;  /* 0x000000ffff0d7224 */ /* 0x000fe400078e0a0d */
[----:B------:R-:W-:Y:S01]  /*5750*/  VIADD R14, R93, 0x5e ;  /* 0x0000005e5d0e7836 */ /* 0x000fe20000000000 */
[----:B------:R-:W-:Y:S01]  /*5760*/  ISETP.GT.U32.AND P0, PT, R8, R3, PT ;  /* 0x000000030800720c */ /* 0x000fe20003f04070 */
[----:B------:R-:W-:Y:S02]  /*5770*/  @!P1 IMAD.IADD R4, R4, 0x1, -R8 ;  /* 0x0000000104049824 */ /* 0x000fe400078e0a08 */
[----:B------:R-:W-:-:S04]  /*5780*/  IMAD.HI.U32 R6, R0, R15, RZ ;  /* 0x0000000f00067227 */ /* 0x000fc800078e00ff */
[C---:B------:R-:W-:Y:S01]  /*5790*/  IMAD R5, R8.reuse, R13, R5 ;  /* 0x0000000d08057224 */ /* 0x040fe200078e0205 */
[----:B------:R-:W-:Y:S01]  /*57a0*/  IABS R13, R14 ;  /* 0x0000000e000d7213 */ /* 0x000fe20000000000 */
[----:B------:R-:W-:Y:S02]  /*57b0*/  IMAD.MOV.U32 R18, RZ, RZ, R4 ;  /* 0x000000ffff127224 */ /* 0x000fe400078e0004 */
[----:B------:R-:W-:Y:S01]  /*57c0*/  @!P6 IMAD.IADD R9, R9, 0x1, -R8 ;  /* 0x000000010909e824 */ /* 0x000fe200078e0a08 */
[C---:B------:R-:W-:Y:S01]  /*57d0*/  ISETP.GT.U32.AND P1, PT, R8.reuse, R5, PT ;  /* 0x000000050800720c */ /* 0x040fe20003f24070 */
[----:B------:R-:W-:Y:S02]  /*57e0*/  IMAD.MOV R6, RZ, RZ, -R6 ;  /* 0x000000ffff067224 */ /* 0x000fe400078e0a06 */
[----:B------:R-:W-:Y:S01]  /*57f0*/  @!P5 IMAD.MOV R18, RZ, RZ, -R18 ;  /* 0x000000ffff12d224 */ /* 0x000fe200078e0a12 */
[----:B------:R-:W-:Y:S01]  /*5800*/  ISETP.GE.AND P5, PT, R7, RZ, PT ;  /* 0x000000ff0700720c */ /* 0x000fe20003fa6270 */
[C---:B------:R-:W-:Y:S01]  /*5810*/  IMAD R6, R8.reuse, R6, R15 ;  /* 0x0000000608067224 */ /* 0x040fe200078e020f */
[----:B------:R-:W-:Y:S01]  /*5820*/  ISETP.GT.U32.AND P6, PT, R8, R9, PT ;  /* 0x000000090800720c */ /* 0x000fe20003fc4070 */
[----:B------:R-:W-:Y:S01]  /*5830*/  IMAD.HI.U32 R7, R0, R13, RZ ;  /* 0x0000000d00077227 */ /* 0x000fe200078e00ff */
[----:B------:R0:W-:Y:S03]  /*5840*/  STL [R1+0x6d4], R18 ;  /* 0x0006d41201007387 */ /* 0x0001e60000100800 */
[----:B------:R-:W-:Y:S01]  /*5850*/  @!P0 IMAD.IADD R3, R3, 0x1, -R8 ;  /* 0x0000000103038824 */ /* 0x000fe200078e0a08 */
[----:B------:R-:W-:Y:S01]  /*5860*/  ISETP.GT.U32.AND P0, PT, R8, R6, PT ;  /* 0x000000060800720c */ /* 0x000fe20003f04070 */
[----:B------:R-:W-:-:S02]  /*5870*/  IMAD.MOV R7, RZ, RZ, -R7 ;  /* 0x000000ffff077224 */ /* 0x000fc400078e0a07 */
[--C-:B------:R-:W-:Y:S02]  /*5880*/  @!P1 IMAD.IADD R5, R5, 0x1, -R8.reuse ;  /* 0x0000000105059824 */ /* 0x100fe400078e0a08 */
[C---:B------:R-:W-:Y:S02]  /*5890*/  IMAD R13, R8.reuse, R7, R13 ;  /* 0x00000007080d7224 */ /* 0x040fe400078e020d */
[--C-:B------:R-:W-:Y:S01]  /*58a0*/  @!P6 IMAD.IADD R9, R9, 0x1, -R8.reuse ;  /* 0x000000010909e824 */ /* 0x100fe200078e0a08 */
[C---:B------:R-:W-:Y:S01]  /*58b0*/  ISETP.GT.U32.AND P1, PT, R8.reuse, R5, PT ;  /* 0x000000050800720c */ /* 0x040fe20003f24070 */
[C---:B------:R-:W-:Y:S01]  /*58c0*/  VIADD R10, R93.reuse, 0x5f ;  /* 0x0000005f5d0a7836 */ /* 0x040fe20000000000 */
[----:B------:R-:W-:Y:S01]  /*58d0*/  ISETP.GT.U32.AND P6, PT, R8, R13, PT ;  /* 0x0000000d0800720c */ /* 0x000fe20003fc4070 */
[----:B0-----:R-:W-:Y:S02]  /*58e0*/  IMAD.MOV.U32 R18, RZ, RZ, R3 ;  /* 0x000000ffff127224 */ /* 0x001fe400078e0003 */
[----:B------:R-:W-:Y:S01]  /*58f0*/  @!P0 IMAD.IADD R6, R6, 0x1, -R8 ;  /* 0x0000000106068824 */ /* 0x000fe200078e0a08 */
[----:B------:R-:W-:Y:S01]  /*5900*/  IABS R4, R10 ;  /* 0x0000000a00047213 */ /* 0x000fe20000000000 */
[----:B------:R-:W-:Y:S01]  /*5910*/  @!P2 IMAD.MOV R18, RZ, RZ, -R18 ;  /* 0x000000ffff12a224 */ /* 0x000fe200078e0a12 */
[----:B------:R-:W-:Y:S01]  /*5920*/  ISETP.GE.AND P2, PT, R12, RZ, PT ;  /* 0x000000ff0c00720c */ /* 0x000fe20003f46270 */
[----:B------:R-:W-:Y:S01]  /*5930*/  VIADD R12, R93, 0x60 ;  /* 0x000000605d0c7836 */ /* 0x000fe20000000000 */
[----:B------:R-:W-:Y:S01]  /*5940*/  ISETP.GT.U32.AND P0, PT, R8, R6, PT ;  /* 0x000000060800720c */ /* 0x000fe20003f04070 */
[----:B------:R-:W-:Y:S01]  /*5950*/  IMAD.HI.U32 R3, R0, R4, RZ ;  /* 0x0000000400037227 */ /* 0x000fe200078e00ff */
[----:B------:R0:W-:Y:S02]  /*5960*/  STL [R1+0x6d0], R18 ;  /* 0x0006d01201007387 */ /* 0x0001e40000100800 */
[----:B------:R-:W-:Y:S01]  /*5970*/  IABS R19, R12 ;  /* 0x0000000c00137213 */ /* 0x000fe20000000000 */
[----:B------:R-:W-:-:S02]  /*5980*/  @!P6 IMAD.IADD R13, R13, 0x1, -R8 ;  /* 0x000000010d0de824 */ /* 0x000fc400078e0a08 */
[----:B------:R-:W-:Y:S02]  /*5990*/  IMAD.MOV R3, RZ, RZ, -R3 ;  /* 0x000000ffff037224 */ /* 0x000fe400078e0a03 */
[----:B------:R-:W-:Y:S01]  /*59a0*/  @!P1 IMAD.IADD R5, R5, 0x1, -R8 ;  /* 0x0000000105059824 */ /* 0x000fe200078e0a08 */
[----:B------:R-:W-:Y:S01]  /*59b0*/  ISETP.GT.U32.AND P6, PT, R8, R13, PT ;  /* 0x0000000d0800720c */ /* 0x000fe20003fc4070 */
[----:B------:R-:W-:Y:S01]  /*59c0*/  VIADD R7, R93, 0x61 ;  /* 0x000000615d077836 */ /* 0x000fe20000000000 */
[----:B------:R-:W-:Y:S01]  /*59d0*/  ISETP.GE.AND P1, PT, R14, RZ, PT ;  /* 0x000000ff0e00720c */ /* 0x000fe20003f26270 */
[----:B------:R-:W-:Y:S02]  /*59e0*/  IMAD R3, R8, R3, R4 ;  /* 0x0000000308037224 */ /* 0x000fe400078e0204 */
[----:B------:R-:W-:Y:S02]  /*59f0*/  IMAD.MOV.U32 R15, RZ, RZ, R9 ;  /* 0x000000ffff0f7224 */ /* 0x000fe400078e0009 */
[----:B0-----:R-:W-:Y:S01]  /*5a00*/  IMAD.MOV.U32 R18, RZ, RZ, R5 ;  /* 0x000000ffff127224 */ /* 0x001fe200078e0005 */
[----:B------:R-:W-:Y:S01]  /*5a10*/  IABS R5, R7 ;  /* 0x0000000700057213 */ /* 0x000fe20000000000 */
[----:B------:R-:W-:-:S04]  /*5a20*/  IMAD.HI.U32 R9, R0, R19, RZ ;  /* 0x0000001300097227 */ /* 0x000fc800078e00ff */
[----:B------:R-:W-:Y:S01]  /*5a30*/  @!P0 IMAD.IADD R6, R6, 0x1, -R8 ;  /* 0x0000000106068824 */ /* 0x000fe200078e0a08 */
[----:B------:R-:W-:Y:S01]  /*5a40*/  ISETP.GE.AND P0, PT, R12, RZ, PT ;  /* 0x000000ff0c00720c */ /* 0x000fe20003f06270 */
[----:B------:R-:W-:Y:S01]  /*5a50*/  @!P5 IMAD.MOV R15, RZ, RZ, -R15 ;  /* 0x000000ffff0fd224 */ /* 0x000fe200078e0a0f */
[----:B------:R-:W-:Y:S01]  /*5a60*/  ISETP.GT.U32.AND P5, PT, R8, R3, PT ;  /* 0x000000030800720c */ /* 0x000fe20003fa4070 */
[----:B------:R-:W-:Y:S01]  /*5a70*/  @!P3 IMAD.MOV R18, RZ, RZ, -R18 ;  /* 0x000000ffff12b224 */ /* 0x000fe200078e0a12 */
[----:B------:R-:W-:Y:S01]  /*5a80*/  ISETP.GE.AND P3, PT, R10, RZ, PT ;  /* 0x000000ff0a00720c */ /* 0x000fe20003f66270 */
[----:B------:R-:W-:Y:S01]  /*5a90*/  IMAD.MOV R9, RZ, RZ, -R9 ;  /* 0x000000ffff097224 */ /* 0x000fe200078e0a09 */
[----:B------:R-:W-:Y:S01]  /*5aa0*/  MOV R14, R6 ;  /* 0x00000006000e7202 */ /* 0x000fe20000000f00 */
[----:B------:R-:W-:Y:S01]  /*5ab0*/  VIADD R4, R93, 0x62 ;  /* 0x000000625d047836 */ /* 0x000fe20000000000 */
[----:B------:R0:W-:Y:S01]  /*5ac0*/  STL [R1+0x6cc], R18 ;  /* 0x0006cc1201007387 */ /* 0x0001e20000100800 */
[----:B------:R-:W-:-:S03]  /*5ad0*/  IMAD.HI.U32 R10, R0, R5, RZ ;  /* 0x00000005000a7227 */ /* 0x000fc600078e00ff */
[----:B------:R-:W-:Y:S01]  /*5ae0*/  STL [R1+0x6c8], R15 ;  /* 0x0006c80f01007387 */ /* 0x000fe20000100800 */
[C---:B------:R-:W-:Y:S01]  /*5af0*/  IMAD R19, R8.reuse, R9, R19 ;  /* 0x0000000908137224 */ /* 0x040fe200078e0213 */
[----:B------:R-:W-:Y:S01]  /*5b00*/  IABS R9, R4 ;  /* 0x0000000400097213 */ /* 0x000fe20000000000 */
[----:B------:R-:W-:Y:S02]  /*5b10*/  IMAD.MOV R6, RZ, RZ, -R10 ;  /* 0x000000ffff067224 */ /* 0x000fe400078e0a0a */
[----:B------:R-:W-:Y:S01]  /*5b20*/  @!P6 IMAD.IADD R13, R13, 0x1, -R8 ;  /* 0x000000010d0de824 */ /* 0x000fe200078e0a08 */
[C---:B------:R-:W-:Y:S01]  /*5b30*/  ISETP.GT.U32.AND P6, PT, R8.reuse, R19, PT ;  /* 0x000000130800720c */ /* 0x040fe20003fc4070 */
[----:B------:R-:W-:Y:S01]  /*5b40*/  @!P2 IMAD.MOV R14, RZ, RZ, -R14 ;  /* 0x000000ffff0ea224 */ /* 0x000fe200078e0a0e */
[----:B------:R-:W-:Y:S01]  /*5b50*/  ISETP.GE.AND P2, PT, R7, RZ, PT ;  /* 0x000000ff0700720c */ /* 0x000fe20003f46270 */
[----:B------:R-:W-:Y:S02]  /*5b60*/  IMAD R7, R8, R6, R5 ;  /* 0x0000000608077224 */ /* 0x000fe400078e0205 */
[----:B------:R-:W-:Y:S01]  /*5b70*/  IMAD.MOV.U32 R6, RZ, RZ, R9 ;  /* 0x000000ffff067224 */ /* 0x000fe200078e0009 */
[----:B------:R1:W-:Y:S01]  /*5b80*/  STL [R1+0x6c4], R14 ;  /* 0x0006c40e01007387 */ /* 0x0003e20000100800 */
[----:B------:R-:W-:-:S02]  /*5b90*/  IMAD.MOV.U32 R12, RZ, RZ, R13 ;  /* 0x000000ffff0c7224 */ /* 0x000fc400078e000d */
[----:B------:R-:W-:Y:S02]  /*5ba0*/  @!P5 IMAD.IADD R3, R3, 0x1, -R8 ;  /* 0x000000010303d824 */ /* 0x000fe400078e0a08 */
[----:B------:R-:W-:-:S03]  /*5bb0*/  IMAD.HI.U32 R5, R0, R6, RZ ;  /* 0x0000000600057227 */ /* 0x000fc600078e00ff */
[C---:B------:R-:W-:Y:S01]  /*5bc0*/  ISETP.GT.U32.AND P5, PT, R8.reuse, R3, PT ;  /* 0x000000030800720c */ /* 0x040fe20003fa4070 */
[----:B------:R-:W-:Y:S01]  /*5bd0*/  @!P1 IMAD.MOV R12, RZ, RZ, -R12 ;  /* 0x000000ffff0c9224 */ /* 0x000fe200078e0a0c */
[C---:B------:R-:W-:Y:S01]  /*5be0*/  ISETP.GT.U32.AND P1, PT, R8.reuse, R7, PT ;  /* 0x000000070800720c */ /* 0x040fe20003f24070 */
[----:B------:R-:W-:Y:S02]  /*5bf0*/  IMAD.MOV R5, RZ, RZ, -R5 ;  /* 0x000000ffff057224 */ /* 0x000fe400078e0a05 */
[C---:B0-----:R-:W-:Y:S01]  /*5c00*/  VIADD R18, R93.reuse, 0x63 ;  /* 0x000000635d127836 */ /* 0x041fe20000000000 */
[----:B------:R0:W-:Y:S01]  /*5c10*/  STL [R1+0x6c0], R12 ;  /* 0x0006c00c01007387 */ /* 0x0001e20000100800 */
[C---:B------:R-:W-:Y:S02]  /*5c20*/  IMAD R6, R8.reuse, R5, R6 ;  /* 0x0000000508067224 */ /* 0x040fe400078e0206 */
[----:B-1----:R-:W-:Y:S01]  /*5c30*/  VIADD R14, R93, 0x64 ;  /* 0x000000645d0e7836 */ /* 0x002fe20000000000 */
[----:B------:R-:W-:Y:S01]  /*5c40*/  IABS R9, R18 ;  /* 0x0000001200097213 */ /* 0x000fe20000000000 */
[--C-:B------:R-:W-:Y:S01]  /*5c50*/  @!P6 IMAD.IADD R19, R19, 0x1, -R8.reuse ;  /* 0x000000011313e824 */ /* 0x100fe200078e0a08 */
[C---:B------:R-:W-:Y:S01]  /*5c60*/  ISETP.GT.U32.AND P6, PT, R8.reuse, R6, PT ;  /* 0x000000060800720c */ /* 0x040fe20003fc4070 */
[--C-:B------:R-:W-:Y:S01]  /*5c70*/  @!P5 IMAD.IADD R3, R3, 0x1, -R8.reuse ;  /* 0x000000010303d824 */ /* 0x100fe200078e0a08 */
[----:B------:R-:W-:Y:S01]  /*5c80*/  IABS R10, R14 ;  /* 0x0000000e000a7213 */ /* 0x000fe20000000000 */
[----:B------:R-:W-:Y:S01]  /*5c90*/  @!P1 IMAD.IADD R7, R7, 0x1, -R8 ;  /* 0x0000000107079824 */ /* 0x000fe200078e0a08 */
[----:B------:R-:W-:Y:S01]  /*5ca0*/  ISETP.GT.U32.AND P1, PT, R8, R19, PT ;  /* 0x000000130800720c */ /* 0x000fe20003f24070 */
[----:B------:R-:W-:Y:S01]  /*5cb0*/  IMAD.MOV.U32 R13, RZ, RZ, R9 ;  /* 0x000000ffff0d7224 */ /* 0x000fe200078e0009 */
[----:B------:R-:W-:Y:S01]  /*5cc0*/  ISETP.GE.AND P5, PT, R4, RZ, PT ;  /* 0x000000ff0400720c */ /* 0x000fe20003fa6270 */
[----:B------:R-:W-:-:S02]  /*5cd0*/  VIADD R4, R93, 0x65 ;  /* 0x000000655d047836 */ /* 0x000fc40000000000 */
[----:B------:R-:W-:-:S03]  /*5ce0*/  IMAD.HI.U32 R9, R0, R10, RZ ;  /* 0x0000000a00097227 */ /* 0x000fc600078e00ff */
[----:B0-----:R-:W-:Y:S01]  /*5cf0*/  IABS R12, R4 ;  /* 0x00000004000c7213 */ /* 0x001fe20000000000 */
[----:B------:R-:W-:Y:S02]  /*5d00*/  IMAD.MOV.U32 R20, RZ, RZ, R3 ;  /* 0x000000ffff147224 */ /* 0x000fe400078e0003 */
[----:B------:R-:W-:Y:S02]  /*5d10*/  IMAD.MOV R9, RZ, RZ, -R9 ;  /* 0x000000ffff097224 */ /* 0x000fe400078e0a09 */
[----:B------:R-:W-:Y:S01]  /*5d20*/  @!P6 IMAD.IADD R6, R6, 0x1, -R8 ;  /* 0x000000010606e824 */ /* 0x000fe200078e0a08 */
[C---:B------:R-:W-:Y:S01]  /*5d30*/  ISETP.GT.U32.AND P6, PT, R8.reuse, R7, PT ;  /* 0x000000070800720c */ /* 0x040fe20003fc4070 */
[----:B------:R-:W-:Y:S02]  /*5d40*/  @!P3 IMAD.MOV R20, RZ, RZ, -R20 ;  /* 0x000000ffff14b224 */ /* 0x000fe400078e0a14 */
[C---:B------:R-:W-:Y:S01]  /*5d50*/  IMAD R10, R8.reuse, R9, R10 ;  /* 0x00000009080a7224 */ /* 0x040fe200078e020a */
[----:B------:R-:W-:Y:S01]  /*5d60*/  ISETP.GT.U32.AND P3, PT, R8, R6, PT ;  /* 0x000000060800720c */ /* 0x000fe20003f64070 */
[C---:B------:R-:W-:Y:S01]  /*5d70*/  IMAD.HI.U32 R5, R0.reuse, R13, RZ ;  /* 0x0000000d00057227 */ /* 0x040fe200078e00ff */
[----:B------:R0:W-:Y:S03]  /*5d80*/  STL [R1+0x6b4], R20 ;  /* 0x0006b41401007387 */ /* 0x0001e60000100800 */
[----:B------:R-:W-:-:S04]  /*5d90*/  IMAD.HI.U32 R9, R0, R12, RZ ;  /* 0x0000000c00097227 */ /* 0x000fc800078e00ff */
[----:B------:R-:W-:Y:S02]  /*5da0*/  @!P1 IMAD.IADD R19, R19, 0x1, -R8 ;  /* 0x0000000113139824 */ /* 0x000fe400078e0a08 */
[----:B------:R-:W-:Y:S02]  /*5db0*/  IMAD.MOV R5, RZ, RZ, -R5 ;  /* 0x000000ffff057224 */ /* 0x000fe400078e0a05 */
[----:B------:R-:W-:Y:S02]  /*5dc0*/  IMAD.MOV R9, RZ, RZ, -R9 ;  /* 0x000000ffff097224 */ /* 0x000fe400078e0a09 */
[----:B0-----:R-:W-:Y:S02]  /*5dd0*/  IMAD.MOV.U32 R20, RZ, RZ, R19 ;  /* 0x000000ffff147224 */ /* 0x001fe400078e0013 */
[C---:B------:R-:W-:Y:S02]  /*5de0*/  IMAD R13, R8.reuse, R5, R13 ;  /* 0x00000005080d7224 */ /* 0x040fe400078e020d */
[----:B------:R-:W-:-:S02]  /*5df0*/  IMAD R12, R8, R9, R12 ;  /* 0x00000009080c7224 */ /* 0x000fc400078e020c */
[----:B------:R-:W-:Y:S01]  /*5e00*/  @!P0 IMAD.MOV R20, RZ, RZ, -R20 ;  /* 0x000000ffff148224 */ /* 0x000fe200078e0a14 */
[C---:B------:R-:W-:Y:S01]  /*5e10*/  ISETP.GT.U32.AND P0, PT, R8.reuse, R10, PT ;  /* 0x0000000a0800720c */ /* 0x040fe20003f04070 */
[----:B------:R-:W-:Y:S01]  /*5e20*/  VIADD R5, R93, 0x66 ;  /* 0x000000665d057836 */ /* 0x000fe20000000000 */
[C---:B------:R-:W-:Y:S01]  /*5e30*/  ISETP.GT.U32.AND P1, PT, R8.reuse, R13, PT ;  /* 0x0000000d0800720c */ /* 0x040fe20003f24070 */
[--C-:B------:R-:W-:Y:S01]  /*5e40*/  @!P6 IMAD.IADD R7, R7, 0x1, -R8.reuse ;  /* 0x000000010707e824 */ /* 0x100fe200078e0a08 */
[----:B------:R-:W-:Y:S01]  /*5e50*/  ISETP.GT.U32.AND P6, PT, R8, R12, PT ;  /* 0x0000000c0800720c */ /* 0x000fe20003fc4070 */
[----:B------:R-:W-:Y:S01]  /*5e60*/  VIADD R3, R93, 0x67 ;  /* 0x000000675d037836 */ /* 0x000fe20000000000 */
[----:B------:R-:W-:Y:S01]  /*5e70*/  IABS R15, R5 ;  /* 0x00000005000f7213 */ /* 0x000fe20000000000 */
[----:B------:R-:W-:Y:S01]  /*5e80*/  @!P3 IMAD.IADD R6, R6, 0x1, -R8 ;  /* 0x000000010606b824 */ /* 0x000fe200078e0a08 */
[----:B------:R-:W-:Y:S01]  /*5e90*/  ISETP.GE.AND P3, PT, R18, RZ, PT ;  /* 0x000000ff1200720c */ /* 0x000fe20003f66270 */
[----:B------:R0:W-:Y:S01]  /*5ea0*/  STL [R1+0x614], R20 ;  /* 0x0006141401007387 */ /* 0x0001e20000100800 */
[----:B------:R-:W-:Y:S01]  /*5eb0*/  IABS R9, R3 ;  /* 0x0000000300097213 */ /* 0x000fe20000000000 */
[----:B------:R-:W-:-:S04]  /*5ec0*/  IMAD.HI.U32 R19, R0, R15, RZ ;  /* 0x0000000f00137227 */ /* 0x000fc800078e00ff */
[--C-:B------:R-:W-:Y:S02]  /*5ed0*/  @!P0 IMAD.IADD R10, R10, 0x1, -R8.reuse ;  /* 0x000000010a0a8824 */ /* 0x100fe400078e0a08 */
[----:B------:R-:W-:Y:S02]  /*5ee0*/  IMAD.MOV R18, RZ, RZ, -R19 ;  /* 0x000000ffff127224 */ /* 0x000fe400078e0a13 */
[----:B------:R-:W-:Y:S01]  /*5ef0*/  @!P6 IMAD.IADD R12, R12, 0x1, -R8 ;  /* 0x000000010c0ce824 */ /* 0x000fe200078e0a08 */
[C---:B------:R-:W-:Y:S01]  /*5f00*/  ISETP.GT.U32.AND P6, PT, R8.reuse, R10, PT ;  /* 0x0000000a0800720c */ /* 0x040fe20003fc4070 */
[----:B------:R-:W-:Y:S02]  /*5f10*/  IMAD R15, R8, R18, R15 ;  /* 0x00000012080f7224 */ /* 0x000fe400078e020f */
[----:B------:R-:W-:-:S04]  /*5f20*/  IMAD.HI.U32 R18, R0, R9, RZ ;  /* 0x0000000900127227 */ /* 0x000fc800078e00ff */
[----:B0-----:R-:W-:Y:S02]  /*5f30*/  IMAD.MOV.U32 R20, RZ, RZ, R7 ;  /* 0x000000ffff147224 */ /* 0x001fe400078e0007 */
[----:B------:R-:W-:Y:S02]  /*5f40*/  VIADD R19, R93, 0x68 ;  /* 0x000000685d137836 */ /* 0x000fe40000000000 */
[----:B------:R-:W-:Y:S02]  /*5f50*/  IMAD.MOV R7, RZ, RZ, -R18 ;  /* 0x000000ffff077224 */ /* 0x000fe400078e0a12 */
[----:B------:R-:W-:Y:S01]  /*5f60*/  @!P1 IMAD.IADD R13, R13, 0x1, -R8 ;  /* 0x000000010d0d9824 */ /* 0x000fe200078e0a08 */
[----:B------:R-:W-:Y:S01]  /*5f70*/  ISETP.GE.AND P1, PT, R14, RZ, PT ;  /* 0x000000ff0e00720c */ /* 0x000fe20003f26270 */
[----:B------:R-:W-:Y:S01]  /*5f80*/  @!P2 IMAD.MOV R20, RZ, RZ, -R20 ;  /* 0x000000ffff14a224 */ /* 0x000fe200078e0a14 */
[----:B------:R-:W-:Y:S01]  /*5f90*/  IABS R14, R19 ;  /* 0x00000013000e7213 */ /* 0x000fe20000000000 */
[----:B------:R-:W-:Y:S01]  /*5fa0*/  @!P5 IMAD.MOV R6, RZ, RZ, -R6 ;  /* 0x000000ffff06d224 */ /* 0x000fe200078e0a06 */
[C---:B------:R-:W-:Y:S01]  /*5fb0*/  ISETP.GT.U32.AND P5, PT, R8.reuse, R15, PT ;  /* 0x0000000f0800720c */ /* 0x040fe20003fa4070 */
[----:B------:R-:W-:Y:S01]  /*5fc0*/  IMAD R9, R8, R7, R9 ;  /* 0x0000000708097224 */ /* 0x000fe200078e0209 */
[----:B------:R-:W-:Y:S01]  /*5fd0*/  STL [R1+0x6b0], R20 ;  /* 0x0006b01401007387 */ /* 0x000fe20000100800 */
[----:B------:R-:W-:Y:S01]  /*5fe0*/  @!P6 IMAD.IADD R10, R10, 0x1, -R8 ;  /* 0x000000010a0ae824 */ /* 0x000fe200078e0a08 */
[C---:B------:R-:W-:Y:S01]  /*5ff0*/  ISETP.GT.U32.AND P0, PT, R8.reuse, R13, PT ;  /* 0x0000000d0800720c */ /* 0x040fe20003f04070 */
[----:B------:R-:W-:Y:S01]  /*6000*/  VIADD R18, R93, 0x69 ;  /* 0x000000695d127836 */ /* 0x000fe20000000000 */
[----:B------:R0:W-:Y:S01]  /*6010*/  STL [R1+0x6ac], R6 ;  /* 0x0006ac0601007387 */ /* 0x0001e20000100800 */
[C---:B------:R-:W-:Y:S01]  /*6020*/  ISETP.GT.U32.AND P6, PT, R8.reuse, R9, PT ;  /* 0x000000090800720c */ /* 0x040fe20003fc4070 */
[----:B------:R-:W-:Y:S01]  /*6030*/  IMAD.MOV.U32 R25, RZ, RZ, R10 ;  /* 0x000000ffff197224 */ /* 0x000fe200078e000a */
[----:B------:R-:W-:-:S02]  /*6040*/  ISETP.GT.U32.AND P2, PT, R8, R12, PT ;  /* 0x0000000c0800720c */ /* 0x000fc40003f44070 */
[----:B------:R-:W-:Y:S01]  /*6050*/  IABS R7, R18 ;  /* 0x0000001200077213 */ /* 0x000fe20000000000 */
[----:B------:R-:W-:Y:S02]  /*6060*/  @!P1 IMAD.MOV R25, RZ, RZ, -R25 ;  /* 0x000000ffff199224 */ /* 0x000fe400078e0a19 */
[----:B------:R-:W-:Y:S01]  /*6070*/  @!P5 IMAD.IADD R15, R15, 0x1, -R8 ;  /* 0x000000010f0fd824 */ /* 0x000fe200078e0a08 */
[----:B------:R-:W-:Y:S01]  /*6080*/  ISETP.GE.AND P5, PT, R3, RZ, PT ;  /* 0x000000ff0300720c */ /* 0x000fe20003fa6270 */
[----:B0-----:R-:W-:Y:S01]  /*6090*/  IMAD.HI.U32 R6, R0, R14, RZ ;  /* 0x0000000e00067227 */ /* 0x001fe200078e00ff */
[----:B------:R-:W-:Y:S02]  /*60a0*/  @!P0 IADD3 R13, PT, PT, R13, -R8, RZ ;  /* 0x800000080d0d8210 */ /* 0x000fe40007ffe0ff */
[----:B------:R-:W-:Y:S01]  /*60b0*/  ISETP.GE.AND P0, PT, R4, RZ, PT ;  /* 0x000000ff0400720c */ /* 0x000fe20003f06270 */
[----:B------:R-:W-:Y:S02]  /*60c0*/  IMAD.MOV R6, RZ, RZ, -R6 ;  /* 0x000000ffff067224 */ /* 0x000fe400078e0a06 */
[----:B------:R-:W-:-:S02]  /*60d0*/  @!P6 IMAD.IADD R9, R9, 0x1, -R8 ;  /* 0x000000010909e824 */ /* 0x000fc400078e0a08 */
[C---:B------:R-:W-:Y:S02]  /*60e0*/  IMAD R14, R8.reuse, R6, R14 ;  /* 0x00000006080e7224 */ /* 0x040fe400078e020e */
[C---:B------:R-:W-:Y:S02]  /*60f0*/  VIADD R6, R93.reuse, 0x6d ;  /* 0x0000006d5d067836 */ /* 0x040fe40000000000 */
[----:B------:R-:W-:Y:S01]  /*6100*/  VIADD R3, R93, 0x6a ;  /* 0x0000006a5d037836 */ /* 0x000fe20000000000 */
[----:B------:R-:W-:Y:S01]  /*6110*/  ISETP.GT.U32.AND P6, PT, R8, R14, PT ;  /* 0x0000000e0800720c */ /* 0x000fe20003fc4070 */
[----:B------:R-:W-:Y:S01]  /*6120*/  IMAD.HI.U32 R24, R0, R7, RZ ;  /* 0x0000000700187227 */ /* 0x000fe200078e00ff */
[----:B------:R-:W-:Y:S02]  /*6130*/  IABS R22, R6 ;  /* 0x0000000600167213 */ /* 0x000fe40000000000 */
[----:B------:R-:W-:Y:S01]  /*6140*/  IABS R23, R3 ;  /* 0x0000000300177213 */ /* 0x000fe20000000000 */
[----:B------:R-:W-:-:S02]  /*6150*/  IMAD.MOV R24, RZ, RZ, -R24 ;  /* 0x000000ffff187224 */ /* 0x000fc400078e0a18 */
[----:B------:R-:W-:Y:S02]  /*6160*/  VIADD R4, R93, 0x6b ;  /* 0x0000006b5d047836 */ /* 0x000fe40000000000 */
[----:B------:R-:W-:Y:S02]  /*6170*/  IMAD R7, R8, R24, R7 ;  /* 0x0000001808077224 */ /* 0x000fe400078e0207 */
[----:B------:R-:W-:Y:S01]  /*6180*/  IMAD.MOV.U32 R24, RZ, RZ, R22 ;  /* 0x000000ffff187224 */ /* 0x000fe200078e0016 */
[----:B------:R-:W-:Y:S01]  /*6190*/  IABS R20, R4 ;  /* 0x0000000400147213 */ /* 0x000fe20000000000 */
[----:B------:R-:W-:Y:S01]  /*61a0*/  @!P6 IMAD.IADD R14, R14, 0x1, -R8 ;  /* 0x000000010e0ee824 */ /* 0x000fe200078e0a08 */
[----:B------:R-:W-:Y:S01]  /*61b0*/  ISETP.GT.U32.AND P6, PT, R8, R15, PT ;  /* 0x0000000f0800720c */ /* 0x000fe20003fc4070 */
[----:B------:R-:W-:-:S03]  /*61c0*/  IMAD.HI.U32 R22, R0, R23, RZ ;  /* 0x0000001700167227 */ /* 0x000fc600078e00ff */
[C---:B------:R-:W-:Y:S01]  /*61d0*/  ISETP.GT.U32.AND P1, PT, R8.reuse, R14, PT ;  /* 0x0000000e0800720c */ /* 0x040fe20003f24070 */
[----:B------:R-:W-:Y:S02]  /*61e0*/  IMAD.MOV.U32 R26, RZ, RZ, R13 ;  /* 0x000000ffff1a7224 */ /* 0x000fe400078e000d */
[----:B------:R-:W-:Y:S02]  /*61f0*/  IMAD.MOV R22, RZ, RZ, -R22 ;  /* 0x000000ffff167224 */ /* 0x000fe400078e0a16 */
[----:B------:R-:W-:Y:S01]  /*6200*/  @!P3 IMAD.MOV R26, RZ, RZ, -R26 ;  /* 0x000000ffff1ab224 */ /* 0x000fe200078e0a1a */
[----:B------:R-:W-:Y:S01]  /*6210*/  ISETP.GT.U32.AND P3, PT, R8, R9, PT ;  /* 0x000000090800720c */ /* 0x000fe20003f64070 */
[----:B------:R-:W-:-:S03]  /*6220*/  IMAD.HI.U32 R13, R0, R20, RZ ;  /* 0x00000014000d7227 */ /* 0x000fc600078e00ff */
[----:B------:R-:W-:Y:S01]  /*6230*/  STL [R1+0x6a8], R26 ;  /* 0x0006a81a01007387 */ /* 0x000fe20000100800 */
[----:B------:R-:W-:Y:S02]  /*6240*/  IMAD R22, R8, R22, R23 ;  /* 0x0000001608167224 */ /* 0x000fe400078e0217 */
[--C-:B------:R-:W-:Y:S01]  /*6250*/  @!P2 IMAD.IADD R12, R12, 0x1, -R8.reuse ;  /* 0x000000010c0ca824 */ /* 0x100fe200078e0a08 */
[----:B------:R-:W-:Y:S01]  /*6260*/  ISETP.GE.AND P2, PT, R5, RZ, PT ;  /* 0x000000ff0500720c */ /* 0x000fe20003f46270 */
[----:B------:R-:W-:Y:S01]  /*6270*/  IMAD.MOV R13, RZ, RZ, -R13 ;  /* 0x000000ffff0d7224 */ /* 0x000fe200078e0a0d */
[----:B------:R0:W-:Y:S01]  /*6280*/  STL [R1+0x694], R25 ;  /* 0x0006941901007387 */ /* 0x0001e20000100800 */
[----:B------:R-:W-:Y:S01]  /*6290*/  @!P6 IMAD.IADD R15, R15, 0x1, -R8 ;  /* 0x000000010f0fe824 */ /* 0x000fe200078e0a08 */
[C---:B------:R-:W-:Y:S01]  /*62a0*/  ISETP.GT.U32.AND P6, PT, R8.reuse, R22, PT ;  /* 0x000000160800720c */ /* 0x040fe20003fc4070 */
[----:B------:R-:W-:Y:S02]  /*62b0*/  IMAD.MOV.U32 R10, RZ, RZ, R12 ;  /* 0x000000ffff0a7224 */ /* 0x000fe400078e000c */
[----:B------:R-:W-:-:S02]  /*62c0*/  IMAD R13, R8, R13, R20 ;  /* 0x0000000d080d7224 */ /* 0x000fc400078e0214 */
[----:B------:R-:W-:Y:S02]  /*62d0*/  VIADD R5, R93, 0x6c ;  /* 0x0000006c5d057836 */ /* 0x000fe40000000000 */
[----:B------:R-:W-:Y:S01]  /*62e0*/  @!P0 IMAD.MOV R10, RZ, RZ, -R10 ;  /* 0x000000ffff0a8224 */ /* 0x000fe200078e0a0a */
[C---:B------:R-:W-:Y:S01]  /*62f0*/  ISETP.GT.U32.AND P0, PT, R8.reuse, R7, PT ;  /* 0x000000070800720c */ /* 0x040fe20003f04070 */
[--C-:B------:R-:W-:Y:S01]  /*6300*/  @!P3 IMAD.IADD R9, R9, 0x1, -R8.reuse ;  /* 0x000000010909b824 */ /* 0x100fe200078e0a08 */
[----:B------:R-:W-:Y:S01]  /*6310*/  ISETP.GT.U32.AND P3, PT, R8, R13, PT ;  /* 0x0000000d0800720c */ /* 0x000fe20003f64070 */
[----:B0-----:R-:W-:Y:S01]  /*6320*/  IMAD.MOV.U32 R25, RZ, RZ, R15 ;  /* 0x000000ffff197224 */ /* 0x001fe200078e000f */
[----:B------:R-:W-:Y:S01]  /*6330*/  IABS R21, R5 ;  /* 0x0000000500157213 */ /* 0x000fe20000000000 */
[----:B------:R0:W-:Y:S01]  /*6340*/  STL [R1+0x690], R10 ;  /* 0x0006900a01007387 */ /* 0x0001e20000100800 */
[--C-:B------:R-:W-:Y:S02]  /*6350*/  @!P6 IMAD.IADD R22, R22, 0x1, -R8.reuse ;  /* 0x000000011616e824 */ /* 0x100fe400078e0a08 */
[----:B------:R-:W-:Y:S01]  /*6360*/  @!P1 IMAD.IADD R14, R14, 0x1, -R8 ;  /* 0x000000010e0e9824 */ /* 0x000fe200078e0a08 */
[----:B------:R-:W-:Y:S01]  /*6370*/  ISETP.GE.AND P1, PT, R19, RZ, PT ;  /* 0x000000ff1300720c */ /* 0x000fe20003f26270 */
[----:B------:R-:W-:-:S04]  /*6380*/  IMAD.HI.U32 R12, R0, R21, RZ ;  /* 0x00000015000c7227 */ /* 0x000fc800078e00ff */
[----:B------:R-:W-:Y:S02]  /*6390*/  IMAD.MOV R12, RZ, RZ, -R12 ;  /* 0x000000ffff0c7224 */ /* 0x000fe400078e0a0c */
[----:B0-----:R-:W-:-:S04]  /*63a0*/  IMAD.HI.U32 R10, R0, R24, RZ ;  /* 0x00000018000a7227 */ /* 0x001fc800078e00ff */
[----:B------:R-:W-:Y:S01]  /*63b0*/  @!P2 IMAD.MOV R25, RZ, RZ, -R25 ;  /* 0x000000ffff19a224 */ /* 0x000fe200078e0a19 */
[----:B------:R-:W-:Y:S01]  /*63c0*/  ISETP.GT.U32.AND P2, PT, R8, R22, PT ;  /* 0x000000160800720c */ /* 0x000fe20003f44070 */
[----:B------:R-:W-:Y:S02]  /*63d0*/  IMAD.MOV R10, RZ, RZ, -R10 ;  /* 0x000000ffff0a7224 */ /* 0x000fe400078e0a0a */
[--C-:B------:R-:W-:Y:S01]  /*63e0*/  @!P0 IMAD.IADD R7, R7, 0x1, -R8.reuse ;  /* 0x0000000107078824 */ /* 0x100fe200078e0a08 */
[----:B------:R-:W-:Y:S01]  /*63f0*/  STL [R1+0x68c], R25 ;  /* 0x00068c1901007387 */ /* 0x000fe20000100800 */
[----:B------:R-:W-:Y:S01]  /*6400*/  @!P3 IMAD.IADD R13, R13, 0x1, -R8 ;  /* 0x000000010d0db824 */ /* 0x000fe200078e0a08 */
[----:B------:R-:W-:Y:S01]  /*6410*/  ISETP.GE.AND P0, PT, R18, RZ, PT ;  /* 0x000000ff1200720c */ /* 0x000fe20003f06270 */
[C---:B------:R-:W-:Y:S01]  /*6420*/  IMAD R12, R8.reuse, R12, R21 ;  /* 0x0000000c080c7224 */ /* 0x040fe200078e0215 */
[C---:B------:R-:W-:Y:S01]  /*6430*/  ISETP.GT.U32.AND P6, PT, R8.reuse, R7, PT ;  /* 0x000000070800720c */ /* 0x040fe20003fc4070 */
[----:B------:R-:W-:Y:S01]  /*6440*/  IMAD.MOV.U32 R15, RZ, RZ, R9 ;  /* 0x000000ffff0f7224 */ /* 0x000fe200078e0009 */
[C---:B------:R-:W-:Y:S01]  /*6450*/  ISETP.GT.U32.AND P3, PT, R8.reuse, R13, PT ;  /* 0x0000000d0800720c */ /* 0x040fe20003f64070 */
[----:B------:R-:W-:-:S02]  /*6460*/  IMAD R24, R8, R10, R24 ;  /* 0x0000000a08187224 */ /* 0x000fc400078e0218 */
[----:B------:R-:W-:Y:S02]  /*6470*/  VIADD R10, R93, 0x6e ;  /* 0x0000006e5d0a7836 */ /* 0x000fe40000000000 */
[----:B------:R-:W-:Y:S01]  /*6480*/  @!P5 IMAD.MOV R15, RZ, RZ, -R15 ;  /* 0x000000ffff0fd224 */ /* 0x000fe200078e0a0f */
[----:B------:R-:W-:Y:S01]  /*6490*/  ISETP.GT.U32.AND P5, PT, R8, R12, PT ;  /* 0x0000000c0800720c */ /* 0x000fe20003fa4070 */
[----:B------:R-:W-:Y:S01]  /*64a0*/  @!P1 IMAD.MOV R14, RZ, RZ, -R14 ;  /* 0x000000ffff0e9224 */ /* 0x000fe200078e0a0e */
[----:B------:R-:W-:Y:S01]  /*64b0*/  IABS R9, R10 ;  /* 0x0000000a00097213 */ /* 0x000fe20000000000 */
[--C-:B------:R-:W-:Y:S01]  /*64c0*/  @!P2 IMAD.IADD R22, R22, 0x1, -R8.reuse ;  /* 0x000000011616a824 */ /* 0x100fe200078e0a08 */
[----:B------:R-:W-:Y:S01]  /*64d0*/  ISETP.GE.AND P1, PT, R3, RZ, PT ;  /* 0x000000ff0300720c */ /* 0x000fe20003f26270 */
[--C-:B------:R-:W-:Y:S01]  /*64e0*/  @!P6 IMAD.IADD R7, R7, 0x1, -R8.reuse ;  /* 0x000000010707e824 */ /* 0x100fe200078e0a08 */
[----:B------:R-:W-:Y:S01]  /*64f0*/  ISETP.GE.AND P2, PT, R4, RZ, PT ;  /* 0x000000ff0400720c */ /* 0x000fe20003f46270 */
[----:B------:R-:W-:Y:S01]  /*6500*/  IMAD.HI.U32 R3, R0, R9, RZ ;  /* 0x0000000900037227 */ /* 0x000fe200078e00ff */
[----:B------:R-:W-:Y:S01]  /*6510*/  ISETP.GT.U32.AND P6, PT, R8, R24, PT ;  /* 0x000000180800720c */ /* 0x000fe20003fc4070 */
[----:B------:R-:W-:Y:S02]  /*6520*/  STL [R1+0x688], R15 ;  /* 0x0006880f01007387 */ /* 0x000fe40000100800 */
[----:B------:R-:W-:Y:S01]  /*6530*/  @!P3 IMAD.IADD R13, R13, 0x1, -R8 ;  /* 0x000000010d0db824 */ /* 0x000fe200078e0a08 */
[----:B------:R-:W-:Y:S01]  /*6540*/  ISETP.GE.AND P3, PT, R5, RZ, PT ;  /* 0x000000ff0500720c */ /* 0x000fe20003f66270 */
[----:B------:R-:W-:Y:S01]  /*6550*/  IMAD.MOV R4, RZ, RZ, -R3 ;  /* 0x000000ffff047224 */ /* 0x000fe200078e0a03 */
[----:B------:R0:W-:Y:S01]  /*6560*/  STL [R1+0x5ec], R14 ;  /* 0x0005ec0e01007387 */ /* 0x0001e20000100800 */
[----:B------:R-:W-:Y:S01]  /*6570*/  @!P5 IADD3 R12, PT, PT, R12, -R8, RZ ;  /* 0x800000080c0cd210 */ /* 0x000fe20007ffe0ff */
[----:B------:R-:W-:Y:S01]  /*6580*/  VIADD R3, R93, 0x6f ;  /* 0x0000006f5d037836 */ /* 0x000fe20000000000 */
[----:B------:R-:W-:Y:S01]  /*6590*/  ISETP.GE.AND P5, PT, R6, RZ, PT ;  /* 0x000000ff0600720c */ /* 0x000fe20003fa6270 */
[----:B------:R-:W-:-:S03]  /*65a0*/  IMAD.MOV.U32 R6, RZ, RZ, R13 ;  /* 0x000000ffff067224 */ /* 0x000fc600078e000d */
[----:B------:R-:W-:Y:S01]  /*65b0*/  @!P6 IMAD.IADD R24, R24, 0x1, -R8 ;  /* 0x000000011818e824 */ /* 0x000fe200078e0a08 */
[C---:B------:R-:W-:Y:S01]  /*65c0*/  ISETP.GT.U32.AND P6, PT, R8.reuse, R12, PT ;  /* 0x0000000c0800720c */ /* 0x040fe20003fc4070 */
[----:B------:R-:W-:Y:S01]  /*65d0*/  @!P2 IMAD.MOV R6, RZ, RZ, -R6 ;  /* 0x000000ffff06a224 */ /* 0x000fe200078e0a06 */
[----:B------:R-:W-:Y:S01]  /*65e0*/  IABS R5, R3 ;  /* 0x0000000300057213 */ /* 0x000fe20000000000 */
[----:B0-----:R-:W-:Y:S02]  /*65f0*/  IMAD.MOV.U32 R14, RZ, RZ, R7 ;  /* 0x000000ffff0e7224 */ /* 0x001fe400078e0007 */
[C---:B------:R-:W-:Y:S02]  /*6600*/  IMAD R7, R8.reuse, R4, R9 ;  /* 0x0000000408077224 */ /* 0x040fe400078e0209 */
[----:B------:R-:W-:Y:S02]  /*6610*/  IMAD.MOV.U32 R9, RZ, RZ, R22 ;  /* 0x000000ffff097224 */ /* 0x000fe400078e0016 */
[----:B------:R-:W-:Y:S01]  /*6620*/  @!P0 IMAD.MOV R14, RZ, RZ, -R14 ;  /* 0x000000ffff0e8224 */ /* 0x000fe200078e0a0e */
[C---:B------:R-:W-:Y:S01]  /*6630*/  ISETP.GT.U32.AND P2, PT, R8.reuse, R7, PT ;  /* 0x000000070800720c */ /* 0x040fe20003f44070 */
[----:B------:R-:W-:Y:S01]  /*6640*/  @!P1 IMAD.MOV R9, RZ, RZ, -R9 ;  /* 0x000000ffff099224 */ /* 0x000fe200078e0a09 */
[----:B------:R-:W-:Y:S01]  /*6650*/  ISETP.GT.U32.AND P0, PT, R8, R24, PT ;  /* 0x000000180800720c */ /* 0x000fe20003f04070 */
[----:B------:R-:W-:Y:S01]  /*6660*/  VIADD R4, R93, 0x70 ;  /* 0x000000705d047836 */ /* 0x000fe20000000000 */
[----:B------:R-:W-:Y:S01]  /*6670*/  STL [R1+0x67c], R14 ;  /* 0x00067c0e01007387 */ /* 0x000fe20000100800 */
[----:B------:R-:W-:Y:S01]  /*6680*/  ISETP.GE.AND P1, PT, R10, RZ, PT ;  /* 0x000000ff0a00720c */ /* 0x000fe20003f26270 */
[----:B------:R-:W-:-:S02]  /*6690*/  IMAD.HI.U32 R10, R0, R5, RZ ;  /* 0x00000005000a7227 */ /* 0x000fc400078e00ff */
[----:B------:R0:W-:Y:S02]  /*66a0*/  STL [R1+0x678], R9 ;  /* 0x0006780901007387 */ /* 0x0001e40000100800 */
[--C-:B------:R-:W-:Y:S01]  /*66b0*/  @!P6 IMAD.IADD R12, R12, 0x1, -R8.reuse ;  /* 0x000000010c0ce824 */ /* 0x100fe200078e0a08 */
[----:B------:R-:W-:Y:S01]  /*66c0*/  ISETP.GE.AND P6, PT, R3, RZ, PT ;  /* 0x000000ff0300720c */ /* 0x000fe20003fc6270 */
[----:B------:R1:W-:Y:S01]  /*66d0*/  STL [R1+0x674], R6 ;  /* 0x0006740601007387 */ /* 0x0003e20000100800 */
[----:B------:R-:W-:Y:S02]  /*66e0*/  @!P2 IMAD.IADD R7, R7, 0x1, -R8 ;  /* 0x000000010707a824 */ /* 0x000fe400078e0a08 */
[----:B------:R-:W-:Y:S02]  /*66f0*/  IMAD.MOV R10, RZ, RZ, -R10 ;  /* 0x000000ffff0a7224 */ /* 0x000fe400078e0a0a */
[----:B------:R-:W-:Y:S01]  /*6700*/  @!P0 IMAD.IADD R24, R24, 0x1, -R8 ;  /* 0x0000000118188824 */ /* 0x000fe200078e0a08 */
[----:B0-----:R-:W-:Y:S01]  /*6710*/  IABS R9, R4 ;  /* 0x0000000400097213 */ /* 0x001fe20000000000 */
[C---:B------:R-:W-:Y:S01]  /*6720*/  IMAD R10, R8.reuse, R10, R5 ;  /* 0x0000000a080a7224 */ /* 0x040fe200078e0205 */
[----:B------:R-:W-:Y:S01]  /*6730*/  ISETP.GT.U32.AND P2, PT, R8, R7, PT ;  /* 0x000000070800720c */ /* 0x000fe20003f44070 */
[----:B------:R-:W-:Y:S01]  /*6740*/  IMAD.MOV.U32 R15, RZ, RZ, R12 ;  /* 0x000000ffff0f7224 */ /* 0x000fe200078e000c */
[----:B------:R-:W-:Y:S01]  /*6750*/  ISETP.GE.AND P0, PT, R4, RZ, PT ;  /* 0x000000ff0400720c */ /* 0x000fe20003f06270 */
[----:B-1----:R-:W-:-:S02]  /*6760*/  VIADD R6, R93, 0x71 ;  /* 0x000000715d067836 */ /* 0x002fc40000000000 */
[----:B------:R-:W-:-:S03]  /*6770*/  IMAD.HI.U32 R13, R0, R9, RZ ;  /* 0x00000009000d7227 */ /* 0x000fc600078e00ff */
[----:B------:R-:W-:Y:S01]  /*6780*/  IABS R3, R6 ;  /* 0x0000000600037213 */ /* 0x000fe20000000000 */
[----:B------:R-:W-:Y:S02]  /*6790*/  IMAD.MOV R5, RZ, RZ, -R13 ;  /* 0x000000ffff057224 */ /* 0x000fe400078e0a0d */
[----:B------:R-:W-:Y:S02]  /*67a0*/  IMAD.MOV.U32 R14, RZ, RZ, R24 ;  /* 0x000000ffff0e7224 */ /* 0x000fe400078e0018 */
[----:B------:R-:W-:Y:S02]  /*67b0*/  IMAD.MOV.U32 R4, RZ, RZ, R3 ;  /* 0x000000ffff047224 */ /* 0x000fe400078e0003 */
[----:B------:R-:W-:Y:S02]  /*67c0*/  IMAD R9, R8, R5, R9 ;  /* 0x0000000508097224 */ /* 0x000fe400078e0209 */
[----:B------:R-:W-:-:S04]  /*67d0*/  IMAD.HI.U32 R12, R0, R4, RZ ;  /* 0x00000004000c7227 */ /* 0x000fc800078e00ff */
[----:B------:R-:W-:Y:S01]  /*67e0*/  @!P3 IMAD.MOV R15, RZ, RZ, -R15 ;  /* 0x000000ffff0fb224 */ /* 0x000fe200078e0a0f */
[----:B------:R-:W-:Y:S01]  /*67f0*/  ISETP.GT.U32.AND P3, PT, R8, R10, PT ;  /* 0x0000000a0800720c */ /* 0x000fe20003f64070 */
[----:B------:R-:W-:Y:S01]  /*6800*/  @!P5 IMAD.MOV R14, RZ, RZ, -R14 ;  /* 0x000000ffff0ed224 */ /* 0x000fe200078e0a0e */
[----:B------:R-:W-:Y:S01]  /*6810*/  ISETP.GE.AND P5, PT, R6, RZ, PT ;  /* 0x000000ff0600720c */ /* 0x000fe20003fa6270 */
[----:B------:R-:W-:Y:S01]  /*6820*/  @!P2 IMAD.IADD R7, R7, 0x1, -R8 ;  /* 0x000000010707a824 */ /* 0x000fe200078e0a08 */
[C---:B------:R-:W-:Y:S01]  /*6830*/  ISETP.GT.U32.AND P2, PT, R8.reuse, R9, PT ;  /* 0x000000090800720c */ /* 0x040fe20003f44070 */
[----:B------:R-:W-:Y:S01]  /*6840*/  IMAD.MOV R12, RZ, RZ, -R12 ;  /* 0x000000ffff0c7224 */ /* 0x000fe200078e0a0c */
[----:B------:R0:W-:Y:S01]  /*6850*/  STL [R1+0x670], R15 ;  /* 0x0006700f01007387 */ /* 0x0001e20000100800 */
[C---:B------:R-:W-:Y:S02]  /*6860*/  VIADD R6, R93.reuse, 0x72 ;  /* 0x000000725d067836 */ /* 0x040fe40000000000 */
[----:B------:R-:W-:Y:S01]  /*6870*/  IMAD R4, R8, R12, R4 ;  /* 0x0000000c08047224 */ /* 0x000fe200078e0204 */
[----:B------:R1:W-:Y:S01]  /*6880*/  STL [R1+0x290], R14 ;  /* 0x0002900e01007387 */ /* 0x0003e20000100800 */
[----:B------:R-:W-:Y:S01]  /*6890*/  VIADD R3, R93, 0x73 ;  /* 0x000000735d037836 */ /* 0x000fe20000000000 */
[----:B------:R-:W-:Y:S01]  /*68a0*/  IABS R18, R6 ;  /* 0x0000000600127213 */ /* 0x000fe20000000000 */
[----:B------:R-:W-:-:S02]  /*68b0*/  @!P3 IMAD.IADD R10, R10, 0x1, -R8 ;  /* 0x000000010a0ab824 */ /* 0x000fc400078e0a08 */
[----:B------:R-:W-:Y:S01]  /*68c0*/  VIADD R5, R93, 0x74 ;  /* 0x000000745d057836 */ /* 0x000fe20000000000 */
[----:B------:R-:W-:Y:S01]  /*68d0*/  IABS R22, R3 ;  /* 0x0000000300167213 */ /* 0x000fe20000000000 */
[----:B------:R-:W-:Y:S01]  /*68e0*/  @!P2 IMAD.IADD R9, R9, 0x1, -R8 ;  /* 0x000000010909a824 */ /* 0x000fe200078e0a08 */
[----:B------:R-:W-:Y:S01]  /*68f0*/  ISETP.GT.U32.AND P3, PT, R8, R10, PT ;  /* 0x0000000a0800720c */ /* 0x000fe20003f64070 */
[----:B------:R-:W-:Y:S01]  /*6900*/  IMAD.HI.U32 R13, R0, R18, RZ ;  /* 0x00000012000d7227 */ /* 0x000fe200078e00ff */
[----:B0-----:R-:W-:Y:S02]  /*6910*/  IABS R15, R5 ;  /* 0x00000005000f7213 */ /* 0x001fe40000000000 */
[----:B------:R-:W-:Y:S01]  /*6920*/  ISETP.GT.U32.AND P2, PT, R8, R9, PT ;  /* 0x000000090800720c */ /* 0x000fe20003f44070 */
[----:B-1----:R-:W-:Y:S02]  /*6930*/  IMAD.MOV.U32 R14, RZ, RZ, R7 ;  /* 0x000000ffff0e7224 */ /* 0x002fe400078e0007 */
[----:B------:R-:W-:-:S02]  /*6940*/  IMAD.MOV R13, RZ, RZ, -R13 ;  /* 0x000000ffff0d7224 */ /* 0x000fc400078e0a0d */
[----:B------:R-:W-:Y:S01]  /*6950*/  @!P1 IMAD.MOV R14, RZ, RZ, -R14 ;  /* 0x000000ffff0e9224 */ /* 0x000fe200078e0a0e */
[C---:B------:R-:W-:Y:S01]  /*6960*/  ISETP.GT.U32.AND P1, PT, R8.reuse, R4, PT ;  /* 0x000000040800720c */ /* 0x040fe20003f24070 */
[----:B------:R-:W-:Y:S02]  /*6970*/  IMAD R18, R8, R13, R18 ;  /* 0x0000000d08127224 */ /* 0x000fe400078e0212 */
[----:B------:R-:W-:Y:S01]  /*6980*/  IMAD.HI.U32 R7, R0, R22, RZ ;  /* 0x0000001600077227 */ /* 0x000fe200078e00ff */
[----:B------:R0:W-:Y:S03]  /*6990*/  STL [R1+0x28c], R14 ;  /* 0x00028c0e01007387 */ /* 0x0001e60000100800 */
[----:B------:R-:W-:Y:S01]  /*69a0*/  @!P2 IMAD.IADD R9, R9, 0x1, -R8 ;  /* 0x000000010909a824 */ /* 0x000fe200078e0a08 */
[----:B------:R-:W-:Y:S01]  /*69b0*/  ISETP.GT.U32.AND P2, PT, R8, R18, PT ;  /* 0x000000120800720c */ /* 0x000fe20003f44070 */
[----:B------:R-:W-:-:S02]  /*69c0*/  IMAD.MOV R7, RZ, RZ, -R7 ;  /* 0x000000ffff077224 */ /* 0x000fc400078e0a07 */
[--C-:B------:R-:W-:Y:S01]  /*69d0*/  @!P3 IMAD.IADD R10, R10, 0x1, -R8.reuse ;  /* 0x000000010a0ab824 */ /* 0x100fe200078e0a08 */
[----:B------:R-:W-:Y:S01]  /*69e0*/  ISETP.GE.AND P3, PT, R6, RZ, PT ;  /* 0x000000ff0600720c */ /* 0x000fe20003f66270 */
[----:B------:R-:W-:Y:S02]  /*69f0*/  @!P1 IMAD.IADD R4, R4, 0x1, -R8 ;  /* 0x0000000104049824 */ /* 0x000fe400078e0a08 */
[C---:B------:R-:W-:Y:S02]  /*6a00*/  IMAD R22, R8.reuse, R7, R22 ;  /* 0x0000000708167224 */ /* 0x040fe400078e0216 */
[----:B------:R-:W-:Y:S01]  /*6a10*/  IMAD.MOV.U32 R19, RZ, RZ, R10 ;  /* 0x000000ffff137224 */ /* 0x000fe200078e000a */
[C---:B------:R-:W-:Y:S01]  /*6a20*/  ISETP.GT.U32.AND P1, PT, R8.reuse, R4, PT ;  /* 0x000000040800720c */ /* 0x040fe20003f24070 */
[----:B------:R-:W-:Y:S02]  /*6a30*/  VIADD R6, R93, 0x75 ;  /* 0x000000755d067836 */ /* 0x000fe40000000000 */
[----:B------:R-:W-:Y:S01]  /*6a40*/  @!P6 IMAD.MOV R19, RZ, RZ, -R19 ;  /* 0x000000ffff13e224 */ /* 0x000fe200078e0a13 */
[----:B------:R-:W-:Y:S01]  /*6a50*/  ISETP.GT.U32.AND P6, PT, R8, R22, PT ;  /* 0x000000160800720c */ /* 0x000fe20003fc4070 */
[----:B------:R-:W-:Y:S01]  /*6a60*/  IMAD.HI.U32 R12, R0, R15, RZ ;  /* 0x0000000f000c7227 */ /* 0x000fe200078e00ff */
[----:B------:R-:W-:-:S02]  /*6a70*/  IABS R21, R6 ;  /* 0x0000000600157213 */ /* 0x000fc40000000000 */
[----:B------:R1:W-:Y:S01]  /*6a80*/  STL [R1+0x288], R19 ;  /* 0x0002881301007387 */ /* 0x0003e20000100800 */
[----:B------:R-:W-:Y:S01]  /*6a90*/  @!P2 IMAD.IADD R18, R18, 0x1, -R8 ;  /* 0x000000011212a824 */ /* 0x000fe200078e0a08 */
[----:B------:R-:W-:Y:S01]  /*6aa0*/  ISETP.GE.AND P2, PT, R5, RZ, PT ;  /* 0x000000ff0500720c */ /* 0x000fe20003f46270 */
[----:B------:R-:W-:Y:S02]  /*6ab0*/  IMAD.MOV R12, RZ, RZ, -R12 ;  /* 0x000000ffff0c7224 */ /* 0x000fe400078e0a0c */
[----:B------:R-:W-:Y:S02]  /*6ac0*/  @!P1 IMAD.IADD R4, R4, 0x1, -R8 ;  /* 0x0000000104049824 */ /* 0x000fe400078e0a08 */
[----:B0-----:R-:W-:Y:S02]  /*6ad0*/  IMAD.MOV.U32 R14, RZ, RZ, R9 ;  /* 0x000000ffff0e7224 */ /* 0x001fe400078e0009 */
[----:B------:R-:W-:Y:S02]  /*6ae0*/  IMAD.MOV.U32 R10, RZ, RZ, R4 ;  /* 0x000000ffff0a7224 */ /* 0x000fe400078e0004 */
[----:B------:R-:W-:Y:S01]  /*6af0*/  IMAD.HI.U32 R9, R0, R21, RZ ;  /* 0x0000001500097227 */ /* 0x000fe200078e00ff */
[----:B------:R-:W-:-:S02]  /*6b00*/  @!P0 IADD3 R14, PT, PT, -R14, RZ, RZ ;  /* 0x000000ff0e0e8210 */ /* 0x000fc40007ffe1ff */
[----:B------:R-:W-:Y:S01]  /*6b10*/  ISETP.GE.AND P0, PT, R3, RZ, PT ;  /* 0x000000ff0300720c */ /* 0x000fe20003f06270 */
[----:B------:R-:W-:Y:S01]  /*6b20*/  @!P5 IMAD.MOV R10, RZ, RZ, -R10 ;  /* 0x000000ffff0ad224 */ /* 0x000fe200078e0a0a */
[C---:B------:R-:W-:Y:S01]  /*6b30*/  ISETP.GT.U32.AND P5, PT, R8.reuse, R18, PT ;  /* 0x000000120800720c */ /* 0x040fe20003fa4070 */
[C---:B------:R-:W-:Y:S01]  /*6b40*/  IMAD R15, R8.reuse, R12, R15 ;  /* 0x0000000c080f7224 */ /* 0x040fe200078e020f */
[----:B------:R-:W-:Y:S01]  /*6b50*/  STL [R1+0x284], R14 ;  /* 0x0002840e01007387 */ /* 0x000fe20000100800 */
[C---:B------:R-:W-:Y:S02]  /*6b60*/  VIADD R7, R93.reuse, 0x76 ;  /* 0x000000765d077836 */ /* 0x040fe40000000000 */
[----:B------:R-:W-:Y:S01]  /*6b70*/  IMAD.MOV R9, RZ, RZ, -R9 ;  /* 0x000000ffff097224 */ /* 0x000fe200078e0a09 */
[----:B------:R-:W-:Y:S01]  /*6b80*/  ISETP.GT.U32.AND P1, PT, R8, R15, PT ;  /* 0x0000000f0800720c */ /* 0x000fe20003f24070 */
[----:B------:R-:W-:Y:S01]  /*6b90*/  VIADD R5, R93, 0x77 ;  /* 0x000000775d057836 */ /* 0x000fe20000000000 */
[----:B------:R-:W-:Y:S01]  /*6ba0*/  IABS R20, R7 ;  /* 0x0000000700147213 */ /* 0x000fe20000000000 */
[----:B------:R-:W-:Y:S01]  /*6bb0*/  @!P6 IMAD.IADD R22, R22, 0x1, -R8 ;  /* 0x000000011616e824 */ /* 0x000fe200078e0a08 */
[----:B------:R0:W-:Y:S01]  /*6bc0*/  STL [R1+0x280], R10 ;  /* 0x0002800a01007387 */ /* 0x0001e20000100800 */
[----:B------:R-:W-:Y:S01]  /*6bd0*/  IMAD R21, R8, R9, R21 ;  /* 0x0000000908157224 */ /* 0x000fe200078e0215 */
[----:B-1----:R-:W-:Y:S01]  /*6be0*/  IABS R19, R5 ;  /* 0x0000000500137213 */ /* 0x002fe20000000000 */
[----:B------:R-:W-:Y:S01]  /*6bf0*/  IMAD.HI.U32 R3, R0, R20, RZ ;  /* 0x0000001400037227 */ /* 0x000fe200078e00ff */
[----:B------:R-:W-:-:S03]  /*6c00*/  ISETP.GT.U32.AND P6, PT, R8, R22, PT ;  /* 0x000000160800720c */ /* 0x000fc60003fc4070 */
[----:B------:R-:W-:Y:S01]  /*6c10*/  @!P5 IMAD.IADD R18, R18, 0x1, -R8 ;  /* 0x000000011212d824 */ /* 0x000fe200078e0a08 */
[----:B------:R-:W-:Y:S01]  /*6c20*/  ISETP.GT.U32.AND P5, PT, R8, R21, PT ;  /* 0x000000150800720c */ /* 0x000fe20003fa4070 */
[----:B------:R-:W-:-:S04]  /*6c30*/  IMAD.HI.U32 R13, R0, R19, RZ ;  /* 0x00000013000d7227 */ /* 0x000fc800078e00ff */
[----:B------:R-:W-:Y:S02]  /*6c40*/  IMAD.MOV R3, RZ, RZ, -R3 ;  /* 0x000000ffff037224 */ /* 0x000fe400078e0a03 */
[----:B------:R-:W-:Y:S02]  /*6c50*/  IMAD.MOV R13, RZ, RZ, -R13 ;  /* 0x000000ffff0d7224 */ /* 0x000fe400078e0a0d */
[----:B------:R-:W-:Y:S02]  /*6c60*/  @!P1 IMAD.IADD R15, R15, 0x1, -R8 ;  /* 0x000000010f0f9824 */ /* 0x000fe400078e0a08 */
[C---:B------:R-:W-:Y:S02]  /*6c70*/  IMAD R20, R8.reuse, R3, R20 ;  /* 0x0000000308147224 */ /* 0x040fe400078e0214 */
[C---:B------:R-:W-:Y:S01]  /*6c80*/  IMAD R19, R8.reuse, R13, R19 ;  /* 0x0000000d08137224 */ /* 0x040fe200078e0213 */
[----:B------:R-:W-:Y:S01]  /*6c90*/  ISETP.GT.U32.AND P1, PT, R8, R15, PT ;  /* 0x0000000f0800720c */ /* 0x000fe20003f24070 */
[----:B0-----:R-:W-:-:S02]  /*6ca0*/  VIADD R10, R93, 0x78 ;  /* 0x000000785d0a7836 */ /* 0x001fc40000000000 */
[--C-:B------:R-:W-:Y:S01]  /*6cb0*/  @!P6 IMAD.IADD R22, R22, 0x1, -R8.reuse ;  /* 0x000000011616e824 */ /* 0x100fe200078e0a08 */
[C---:B------:R-:W-:Y:S01]  /*6cc0*/  ISETP.GT.U32.AND P6, PT, R8.reuse, R20, PT ;  /* 0x000000140800720c */ /* 0x040fe20003fc4070 */
[----:B------:R-:W-:Y:S01]  /*6cd0*/  @!P5 IMAD.IADD R21, R21, 0x1, -R8 ;  /* 0x000000011515d824 */ /* 0x000fe200078e0a08 */
[----:B------:R-:W-:Y:S01]  /*6ce0*/  ISETP.GT.U32.AND P5, PT, R8, R19, PT ;  /* 0x000000130800720c */ /* 0x000fe20003fa4070 */
[C---:B------:R-:W-:Y:S01]  /*6cf0*/  VIADD R4, R93.reuse, 0x79 ;  /* 0x000000795d047836 */ /* 0x040fe20000000000 */
[----:B------:R-:W-:Y:S01]  /*6d00*/  IABS R12, R10 ;  /* 0x0000000a000c7213 */ /* 0x000fe20000000000 */
[----:B------:R-:W-:Y:S02]  /*6d10*/  IMAD.MOV.U32 R24, RZ, RZ, R18 ;  /* 0x000000ffff187224 */ /* 0x000fe400078e0012 */
[----:B------:R-:W-:Y:S01]  /*6d20*/  VIADD R9, R93, 0x7a ;  /* 0x0000007a5d097836 */ /* 0x000fe20000000000 */
[----:B------:R-:W-:Y:S01]  /*6d30*/  IABS R3, R4 ;  /* 0x0000000400037213 */ /* 0x000fe20000000000 */
[----:B------:R-:W-:-:S04]  /*6d40*/  IMAD.HI.U32 R14, R0, R12, RZ ;  /* 0x0000000c000e7227 */ /* 0x000fc800078e00ff */
[----:B------:R-:W-:Y:S01]  /*6d50*/  @!P3 IMAD.MOV R24, RZ, RZ, -R24 ;  /* 0x000000ffff18b224 */ /* 0x000fe200078e0a18 */
[----:B------:R-:W-:Y:S01]  /*6d60*/  ISETP.GT.U32.AND P3, PT, R8, R21, PT ;  /* 0x000000150800720c */ /* 0x000fe20003f64070 */
[----:B------:R-:W-:Y:S01]  /*6d70*/  @!P1 IMAD.IADD R15, R15, 0x1, -R8 ;  /* 0x000000010f0f9824 */ /* 0x000fe200078e0a08 */
[----:B------:R-:W-:Y:S01]  /*6d80*/  ISETP.GE.AND P1, PT, R6, RZ, PT ;  /* 0x000000ff0600720c */ /* 0x000fe20003f26270 */
[----:B------:R-:W-:Y:S01]  /*6d90*/  IMAD.HI.U32 R13, R0, R3, RZ ;  /* 0x00000003000d7227 */ /* 0x000fe200078e00ff */
[----:B------:R-:W-:Y:S01]  /*6da0*/  IABS R6, R9 ;  /* 0x0000000900067213 */ /* 0x000fe20000000000 */
[----:B------:R-:W-:Y:S02]  /*6db0*/  STL [R1+0x27c], R24 ;  /* 0x00027c1801007387 */ /* 0x000fe40000100800 */
[----:B------:R-:W-:Y:S02]  /*6dc0*/  IMAD.MOV R14, RZ, RZ, -R14 ;  /* 0x000000ffff0e7224 */ /* 0x000fe400078e0a0e */
[----:B------:R-:W-:Y:S01]  /*6dd0*/  @!P6 IMAD.IADD R20, R20, 0x1, -R8 ;  /* 0x000000011414e824 */ /* 0x000fe200078e0a08 */
[----:B------:R-:W-:Y:S01]  /*6de0*/  ISETP.GE.AND P6, PT, R7, RZ, PT ;  /* 0x000000ff0700720c */ /* 0x000fe20003fc6270 */
[----:B------:R-:W-:-:S02]  /*6df0*/  IMAD.MOV.U32 R23, RZ, RZ, R22 ;  /* 0x000000ffff177224 */ /* 0x000fc400078e0016 */
[----:B------:R-:W-:Y:S01]  /*6e00*/  @!P5 IMAD.IADD R19, R19, 0x1, -R8 ;  /* 0x000000011313d824 */ /* 0x000fe200078e0a08 */
[C---:B------:R-:W-:Y:S01]  /*6e10*/  ISETP.GT.U32.AND P5, PT, R8.reuse, R20, PT ;  /* 0x000000140800720c */ /* 0x040fe20003fa4070 */
[----:B------:R-:W-:Y:S02]  /*6e20*/  IMAD.MOV R13, RZ, RZ, -R13 ;  /* 0x000000ffff0d7224 */ /* 0x000fe400078e0a0d */
[----:B------:R-:W-:Y:S02]  /*6e30*/  IMAD R12, R8, R14, R12 ;  /* 0x0000000e080c7224 */ /* 0x000fe400078e020c */
[----:B------:R-:W-:Y:S02]  /*6e40*/  IMAD.MOV.U32 R22, RZ, RZ, R15 ;  /* 0x000000ffff167224 */ /* 0x000fe400078e000f */
[----:B------:R-:W-:-:S04]  /*6e50*/  IMAD.HI.U32 R18, R0, R6, RZ ;  /* 0x0000000600127227 */ /* 0x000fc800078e00ff */
[----:B------:R-:W-:Y:S01]  /*6e60*/  @!P0 IMAD.MOV R23, RZ, RZ, -R23 ;  /* 0x000000ffff178224 */ /* 0x000fe200078e0a17 */
[C---:B------:R-:W-:Y:S01]  /*6e70*/  ISETP.GT.U32.AND P0, PT, R8.reuse, R19, PT ;  /* 0x000000130800720c */ /* 0x040fe20003f04070 */
[C---:B------:R-:W-:Y:S02]  /*6e80*/  IMAD R3, R8.reuse, R13, R3 ;  /* 0x0000000d08037224 */ /* 0x040fe400078e0203 */
[----:B------:R-:W-:Y:S01]  /*6e90*/  @!P2 IMAD.MOV R22, RZ, RZ, -R22 ;  /* 0x000000ffff16a224 */ /* 0x000fe200078e0a16 */
[C---:B------:R-:W-:Y:S01]  /*6ea0*/  ISETP.GT.U32.AND P2, PT, R8.reuse, R12, PT ;  /* 0x0000000c0800720c */ /* 0x040fe20003f44070 */
[----:B------:R-:W-:Y:S01]  /*6eb0*/  IMAD.MOV R18, RZ, RZ, -R18 ;  /* 0x000000ffff127224 */ /* 0x000fe200078e0a12 */
[----:B------:R-:W-:Y:S01]  /*6ec0*/  STL [R1+0x278], R23 ;  /* 0x0002781701007387 */ /* 0x000fe20000100800 */
[----:B------:R-:W-:Y:S02]  /*6ed0*/  VIADD R7, R93, 0x7b ;  /* 0x0000007b5d077836 */ /* 0x000fe40000000000 */
[----:B------:R-:W-:Y:S01]  /*6ee0*/  @!P3 IMAD.IADD R21, R21, 0x1, -R8 ;  /* 0x000000011515b824 */ /* 0x000fe200078e0a08 */
[C---:B------:R-:W-:Y:S01]  /*6ef0*/  ISETP.GT.U32.AND P3, PT, R8.reuse, R3, PT ;  /* 0x000000030800720c */ /* 0x040fe20003f64070 */
[----:B------:R-:W-:Y:S01]  /*6f00*/  IMAD R6, R8, R18, R6 ;  /* 0x0000001208067224 */ /* 0x000fe200078e0206 */
[----:B------:R-:W-:Y:S01]  /*6f10*/  IABS R14, R7 ;  /* 0x00000007000e7213 */ /* 0x000fe20000000000 */
[--C-:B------:R-:W-:Y:S01]  /*6f20*/  @!P5 IMAD.IADD R20, R20, 0x1, -R8.reuse ;  /* 0x000000011414d824 */ /* 0x100fe200078e0a08 */
[----:B------:R0:W-:Y:S01]  /*6f30*/  STL [R1+0x274], R22 ;  /* 0x0002741601007387 */ /* 0x0001e20000100800 */
[--C-:B------:R-:W-:Y:S01]  /*6f40*/  @!P0 IMAD.IADD R19, R19, 0x1, -R8.reuse ;  /* 0x0000000113138824 */ /* 0x100fe200078e0a08 */
[----:B------:R-:W-:Y:S01]  /*6f50*/  ISETP.GT.U32.AND P5, PT, R8, R6, PT ;  /* 0x000000060800720c */ /* 0x000fe20003fa4070 */
[----:B------:R-:W-:Y:S01]  /*6f60*/  @!P2 IMAD.IADD R12, R12, 0x1, -R8 ;  /* 0x000000010c0ca824 */ /* 0x000fe200078e0a08 */
[----:B------:R-:W-:Y:S01]  /*6f70*/  ISETP.GE.AND P0, PT, R5, RZ, PT ;  /* 0x000000ff0500720c */ /* 0x000fe20003f06270 */
[C---:B------:R-:W-:Y:S01]  /*6f80*/  VIADD R13, R93.reuse, 0x7c ;  /* 0x0000007c5d0d7836 */ /* 0x040fe20000000000 */
[----:B------:R-:W-:Y:S01]  /*6f90*/  ISETP.GE.AND P2, PT, R10, RZ, PT ;  /* 0x000000ff0a00720c */ /* 0x000fe20003f46270 */
[----:B------:R-:W-:-:S02]  /*6fa0*/  VIADD R5, R93, 0x7d ;  /* 0x0000007d5d057836 */ /* 0x000fc40000000000 */
[----:B------:R-:W-:Y:S01]  /*6fb0*/  @!P3 IMAD.IADD R3, R3, 0x1, -R8 ;  /* 0x000000010303b824 */ /* 0x000fe200078e0a08 */
[----:B------:R-:W-:Y:S01]  /*6fc0*/  ISETP.GT.U32.AND P3, PT, R8, R12, PT ;  /* 0x0000000c0800720c */ /* 0x000fe20003f64070 */
[----:B0-----:R-:W-:Y:S01]  /*6fd0*/  IMAD.HI.U32 R22, R0, R14, RZ ;  /* 0x0000000e00167227 */ /* 0x001fe200078e00ff */
[----:B------:R-:W-:-:S03]  /*6fe0*/  IABS R15, R13 ;  /* 0x0000000d000f7213 */ /* 0x000fc60000000000 */
[----:B------:R-:W-:Y:S01]  /*6ff0*/  IMAD.MOV R22, RZ, RZ, -R22 ;  /* 0x000000ffff167224 */ /* 0x000fe200078e0a16 */
[----:B------:R-:W-:Y:S01]  /*7000*/  @!P5 IADD3 R6, PT, PT, R6, -R8, RZ ;  /* 0x800000080606d210 */ /* 0x000fe20007ffe0ff */
[----:B------:R-:W-:Y:S01]  /*7010*/  IMAD.MOV.U32 R24, RZ, RZ, R21 ;  /* 0x000000ffff187224 */ /* 0x000fe200078e0015 */
[C---:B------:R-:W-:Y:S01]  /*7020*/  ISETP.GT.U32.AND P5, PT, R8.reuse, R3, PT ;  /* 0x000000030800720c */ /* 0x040fe20003fa4070 */
[----:B------:R-:W-:Y:S01]  /*7030*/  IMAD R10, R8, R22, R14 ;  /* 0x00000016080a7224 */ /* 0x000fe200078e020e */
[----:B------:R-:W-:Y:S01]  /*7040*/  IABS R14, R5 ;  /* 0x00000005000e7213 */ /* 0x000fe20000000000 */
[----:B------:R-:W-:-:S04]  /*7050*/  IMAD.HI.U32 R18, R0, R15, RZ ;  /* 0x0000000f00127227 */ /* 0x000fc800078e00ff */
[----:B------:R-:W-:Y:S01]  /*7060*/  @!P0 IMAD.MOV R19, RZ, RZ, -R19 ;  /* 0x000000ffff138224 */ /* 0x000fe200078e0a13 */
[C---:B------:R-:W-:Y:S01]  /*7070*/  ISETP.GT.U32.AND P0, PT, R8.reuse, R10, PT ;  /* 0x0000000a0800720c */ /* 0x040fe20003f04070 */
[----:B------:R-:W-:Y:S02]  /*7080*/  IMAD.MOV.U32 R23, RZ, RZ, R20 ;  /* 0x000000ffff177224 */ /* 0x000fe400078e0014 */
[----:B------:R-:W-:Y:S01]  /*7090*/  @!P1 IMAD.MOV R24, RZ, RZ, -R24 ;  /* 0x000000ffff189224 */ /* 0x000fe200078e0a18 */
        /* <DEDUP_REMOVED lines=8> */
[----:B------:R-:W-:-:S03]  /*7120*/  IMAD.HI.U32 R18, R0, R14, RZ ;  /* 0x0000000e00127227 */ /* 0x000fc600078e00ff */
[----:B------:R-:W-:Y:S01]  /*7130*/  STL [R1+0x268], R23 ;  /* 0x0002681701007387 */ /* 0x000fe20000100800 */
[----:B------:R-:W-:Y:S01]  /*7140*/  @!P5 IMAD.IADD R3, R3, 0x1, -R8 ;  /* 0x000000010303d824 */ /* 0x000fe200078e0a08 */
[----:B------:R-:W-:Y:S01]  /*7150*/  ISETP.GT.U32.AND P5, PT, R8, R4, PT ;  /* 0x000000040800720c */ /* 0x000fe20003fa4070 */
[----:B------:R-:W-:Y:S01]  /*7160*/  IMAD.MOV R18, RZ, RZ, -R18 ;  /* 0x000000ffff127224 */ /* 0x000fe200078e0a12 */
[----:B------:R0:W-:Y:S01]  /*7170*/  STL [R1+0x264], R19 ;  /* 0x0002641301007387 */ /* 0x0001e20000100800 */
[--C-:B------:R-:W-:Y:S01]  /*7180*/  @!P0 IMAD.IADD R10, R10, 0x1, -R8.reuse ;  /* 0x000000010a0a8824 */ /* 0x100fe200078e0a08 */
[----:B------:R-:W-:Y:S01]  /*7190*/  ISETP.GE.AND P0, PT, R13, RZ, PT ;  /* 0x000000ff0d00720c */ /* 0x000fe20003f06270 */
[----:B------:R-:W-:Y:S01]  /*71a0*/  @!P1 IMAD.IADD R6, R6, 0x1, -R8 ;  /* 0x0000000106069824 */ /* 0x000fe200078e0a08 */
[----:B------:R-:W-:Y:S01]  /*71b0*/  ISETP.GE.AND P1, PT, R7, RZ, PT ;  /* 0x000000ff0700720c */ /* 0x000fe20003f26270 */
[----:B------:R-:W-:Y:S02]  /*71c0*/  IMAD R13, R8, R18, R14 ;  /* 0x00000012080d7224 */ /* 0x000fe400078e020e */
[----:B------:R-:W-:-:S02]  /*71d0*/  VIADD R9, R93, 0x7e ;  /* 0x0000007e5d097836 */ /* 0x000fc40000000000 */
[----:B------:R-:W-:Y:S01]  /*71e0*/  @!P3 IMAD.MOV R6, RZ, RZ, -R6 ;  /* 0x000000ffff06b224 */ /* 0x000fe200078e0a06 */
[----:B------:R-:W-:Y:S01]  /*71f0*/  ISETP.GT.U32.AND P3, PT, R8, R13, PT ;  /* 0x0000000d0800720c */ /* 0x000fe20003f64070 */
[----:B0-----:R-:W-:Y:S01]  /*7200*/  IMAD.MOV.U32 R19, RZ, RZ, R12 ;  /* 0x000000ffff137224 */ /* 0x001fe200078e000c */
[----:B------:R-:W-:Y:S01]  /*7210*/  IABS R15, R9 ;  /* 0x00000009000f7213 */ /* 0x000fe20000000000 */
[----:B------:R-:W-:Y:S02]  /*7220*/  @!P5 IMAD.IADD R4, R4, 0x1, -R8 ;  /* 0x000000010404d824 */ /* 0x000fe400078e0a08 */
[----:B------:R-:W-:Y:S01]  /*7230*/  @!P2 IMAD.MOV R19, RZ, RZ, -R19 ;  /* 0x000000ffff13a224 */ /* 0x000fe200078e0a13 */
[----:B------:R-:W-:Y:S01]  /*7240*/  ISETP.GT.U32.AND P2, PT, R8, R10, PT ;  /* 0x0000000a0800720c */ /* 0x000fe20003f44070 */
[----:B------:R-:W-:Y:S01]  /*7250*/  IMAD.HI.U32 R12, R0, R15, RZ ;  /* 0x0000000f000c7227 */ /* 0x000fe200078e00ff */
[----:B------:R-:W-:Y:S02]  /*7260*/  ISETP.GT.U32.AND P5, PT, R8, R4, PT ;  /* 0x000000040800720c */ /* 0x000fe40003fa4070 */
[----:B------:R0:W-:Y:S01]  /*7270*/  STL [R1+0x260], R19 ;  /* 0x0002601301007387 */ /* 0x0001e20000100800 */
[----:B------:R-:W-:-:S02]  /*7280*/  IMAD.MOV.U32 R18, RZ, RZ, R3 ;  /* 0x000000ffff127224 */ /* 0x000fc400078e0003 */
[----:B------:R-:W-:Y:S02]  /*7290*/  VIADD R7, R93, 0x7f ;  /* 0x0000007f5d077836 */ /* 0x000fe40000000000 */
[----:B------:R-:W-:Y:S02]  /*72a0*/  IMAD.MOV R3, RZ, RZ, -R12 ;  /* 0x000000ffff037224 */ /* 0x000fe400078e0a0c */
[--C-:B------:R-:W-:Y:S01]  /*72b0*/  @!P3 IMAD.IADD R13, R13, 0x1, -R8.reuse ;  /* 0x000000010d0db824 */ /* 0x100fe200078e0a08 */
[----:B------:R-:W-:Y:S01]  /*72c0*/  IABS R14, R7 ;  /* 0x00000007000e7213 */ /* 0x000fe20000000000 */
[----:B------:R-:W-:Y:S02]  /*72d0*/  @!P2 IMAD.IADD R10, R10, 0x1, -R8 ;  /* 0x000000010a0aa824 */ /* 0x000fe400078e0a08 */
[----:B------:R-:W-:Y:S01]  /*72e0*/  @!P6 IMAD.MOV R18, RZ, RZ, -R18 ;  /* 0x000000ffff12e224 */ /* 0x000fe200078e0a12 */
[C---:B------:R-:W-:Y:S01]  /*72f0*/  ISETP.GT.U32.AND P3, PT, R8.reuse, R13, PT ;  /* 0x0000000d0800720c */ /* 0x040fe20003f64070 */
[C---:B------:R-:W-:Y:S01]  /*7300*/  IMAD R15, R8.reuse, R3, R15 ;  /* 0x00000003080f7224 */ /* 0x040fe200078e020f */
[----:B------:R-:W-:Y:S01]  /*7310*/  ISETP.GE.AND P6, PT, R5, RZ, PT ;  /* 0x000000ff0500720c */ /* 0x000fe20003fc6270 */
[----:B------:R-:W-:Y:S01]  /*7320*/  IMAD.MOV.U32 R12, RZ, RZ, R10 ;  /* 0x000000ffff0c7224 */ /* 0x000fe200078e000a */
[----:B------:R-:W-:Y:S01]  /*7330*/  STL [R1+0x25c], R18 ;  /* 0x00025c1201007387 */ /* 0x000fe20000100800 */
[C---:B------:R-:W-:Y:S01]  /*7340*/  VIADD R3, R93.reuse, 0x81 ;  /* 0x000000815d037836 */ /* 0x040fe20000000000 */
[----:B------:R-:W-:Y:S01]  /*7350*/  ISETP.GT.U32.AND P2, PT, R8, R15, PT ;  /* 0x0000000f0800720c */ /* 0x000fe20003f44070 */
[----:B------:R-:W-:Y:S01]  /*7360*/  @!P1 IMAD.MOV R12, RZ, RZ, -R12 ;  /* 0x000000ffff0c9224 */ /* 0x000fe200078e0a0c */
[----:B------:R1:W-:Y:S01]  /*7370*/  STL [R1+0x258], R6 ;  /* 0x0002580601007387 */ /* 0x0003e20000100800 */
[--C-:B------:R-:W-:Y:S01]  /*7380*/  @!P5 IMAD.IADD R4, R4, 0x1, -R8.reuse ;  /* 0x000000010404d824 */ /* 0x100fe200078e0a08 */
[----:B------:R-:W-:Y:S01]  /*7390*/  IABS R10, R3 ;  /* 0x00000003000a7213 */ /* 0x000fe20000000000 */
[----:B------:R-:W-:Y:S01]  /*73a0*/  VIADD R5, R93, 0x80 ;  /* 0x000000805d057836 */ /* 0x000fe20000000000 */
[----:B------:R2:W-:Y:S01]  /*73b0*/  STL [R1+0x254], R12 ;  /* 0x0002540c01007387 */ /* 0x0005e20000100800 */
[----:B------:R-:W-:Y:S01]  /*73c0*/  @!P3 IMAD.IADD R13, R13, 0x1, -R8 ;  /* 0x000000010d0db824 */ /* 0x000fe200078e0a08 */
[----:B------:R-:W-:-:S02]  /*73d0*/  ISETP.GE.AND P5, PT, R9, RZ, PT ;  /* 0x000000ff0900720c */ /* 0x000fc40003fa6270 */
[----:B------:R-:W-:Y:S01]  /*73e0*/  IABS R9, R5 ;  /* 0x0000000500097213 */ /* 0x000fe20000000000 */
[----:B0-----:R-:W-:Y:S01]  /*73f0*/  IMAD.MOV.U32 R19, RZ, RZ, R13 ;  /* 0x000000ffff137224 */ /* 0x001fe200078e000d */
[----:B------:R-:W-:Y:S01]  /*7400*/  ISETP.GE.AND P1, PT, R7, RZ, PT ;  /* 0x000000ff0700720c */ /* 0x000fe20003f26270 */
[C---:B-1----:R-:W-:Y:S01]  /*7410*/  IMAD.HI.U32 R6, R0.reuse, R14, RZ ;  /* 0x0000000e00067227 */ /* 0x042fe200078e00ff */
[----:B------:R-:W-:Y:S02]  /*7420*/  ISETP.GE.AND P3, PT, R5, RZ, PT ;  /* 0x000000ff0500720c */ /* 0x000fe40003f66270 */
[----:B------:R-:W-:Y:S01]  /*7430*/  @!P6 IADD3 R19, PT, PT, -R19, RZ, RZ ;  /* 0x000000ff1313e210 */ /* 0x000fe20007ffe1ff */
[----:B------:R-:W-:Y:S02]  /*7440*/  IMAD.MOV R6, RZ, RZ, -R6 ;  /* 0x000000ffff067224 */ /* 0x000fe400078e0a06 */
[----:B--2---:R-:W-:Y:S02]  /*7450*/  IMAD.MOV.U32 R12, RZ, RZ, R4 ;  /* 0x000000ffff0c7224 */ /* 0x004fe400078e0004 */
[----:B------:R-:W-:-:S04]  /*7460*/  IMAD.HI.U32 R4, R0, R10, RZ ;  /* 0x0000000a00047227 */ /* 0x000fc800078e00ff */
[C---:B------:R-:W-:Y:S02]  /*7470*/  IMAD R14, R8.reuse, R6, R14 ;  /* 0x00000006080e7224 */ /* 0x040fe400078e020e */
[----:B------:R-:W-:Y:S02]  /*7480*/  IMAD.MOV R4, RZ, RZ, -R4 ;  /* 0x000000ffff047224 */ /* 0x000fe400078e0a04 */
[----:B------:R-:W-:Y:S01]  /*7490*/  @!P0 IMAD.MOV R12, RZ, RZ, -R12 ;  /* 0x000000ffff0c8224 */ /* 0x000fe200078e0a0c */
[C---:B------:R-:W-:Y:S01]  /*74a0*/  ISETP.GT.U32.AND P0, PT, R8.reuse, R14, PT ;  /* 0x0000000e0800720c */ /* 0x040fe20003f04070 */
[----:B------:R-:W-:Y:S02]  /*74b0*/  @!P2 IMAD.IADD R15, R15, 0x1, -R8 ;  /* 0x000000010f0fa824 */ /* 0x000fe400078e0a08 */
[----:B------:R-:W-:Y:S01]  /*74c0*/  IMAD R10, R8, R4, R10 ;  /* 0x00000004080a7224 */ /* 0x000fe200078e020a */
[----:B------:R0:W-:Y:S01]  /*74d0*/  STL [R1+0x250], R12 ;  /* 0x0002500c01007387 */ /* 0x0001e20000100800 */
[----:B------:R-:W-:Y:S01]  /*74e0*/  IMAD.HI.U32 R7, R0, R9, RZ ;  /* 0x0000000900077227 */ /* 0x000fe200078e00ff */
[----:B------:R-:W-:-:S02]  /*74f0*/  ISETP.GT.U32.AND P2, PT, R8, R15, PT ;  /* 0x0000000f0800720c */ /* 0x000fc40003f44070 */
[----:B------:R-:W-:Y:S01]  /*7500*/  ISETP.GT.U32.AND P6, PT, R8, R10, PT ;  /* 0x0000000a0800720c */ /* 0x000fe20003fc4070 */
[C---:B------:R-:W-:Y:S01]  /*7510*/  VIADD R6, R93.reuse, 0x82 ;  /* 0x000000825d067836 */ /* 0x040fe20000000000 */
[----:B------:R-:W-:Y:S01]  /*7520*/  STL [R1+0x24c], R19 ;  /* 0x00024c1301007387 */ /* 0x000fe20000100800 */
[----:B------:R-:W-:Y:S02]  /*7530*/  IMAD.MOV R7, RZ, RZ, -R7 ;  /* 0x000000ffff077224 */ /* 0x000fe400078e0a07 */
[----:B------:R-:W-:Y:S01]  /*7540*/  @!P0 IMAD.IADD R14, R14, 0x1, -R8 ;  /* 0x000000010e0e8824 */ /* 0x000fe200078e0a08 */
[----:B------:R-:W-:Y:S01]  /*7550*/  IABS R5, R6 ;  /* 0x0000000600057213 */ /* 0x000fe20000000000 */
[C---:B------:R-:W-:Y:S02]  /*7560*/  IMAD R9, R8.reuse, R7, R9 ;  /* 0x0000000708097224 */ /* 0x040fe400078e0209 */
[----:B------:R-:W-:Y:S01]  /*7570*/  VIADD R4, R93, 0x83 ;  /* 0x000000835d047836 */ /* 0x000fe20000000000 */
[----:B------:R-:W-:Y:S01]  /*7580*/  ISETP.GT.U32.AND P0, PT, R8, R14, PT ;  /* 0x0000000e0800720c */ /* 0x000fe20003f04070 */
[----:B------:R-:W-:-:S03]  /*7590*/  IMAD.HI.U32 R13, R0, R5, RZ ;  /* 0x00000005000d7227 */ /* 0x000fc600078e00ff */
[----:B0-----:R-:W-:Y:S01]  /*75a0*/  IABS R12, R4 ;  /* 0x00000004000c7213 */ /* 0x001fe20000000000 */
[--C-:B------:R-:W-:Y:S01]  /*75b0*/  @!P2 IMAD.IADD R15, R15, 0x1, -R8.reuse ;  /* 0x000000010f0fa824 */ /* 0x100fe200078e0a08 */
[----:B------:R-:W-:Y:S01]  /*75c0*/  ISETP.GT.U32.AND P2, PT, R8, R9, PT ;  /* 0x000000090800720c */ /* 0x000fe20003f44070 */
[----:B------:R-:W-:Y:S02]  /*75d0*/  @!P6 IMAD.IADD R10, R10, 0x1, -R8 ;  /* 0x000000010a0ae824 */ /* 0x000fe400078e0a08 */
[----:B------:R-:W-:Y:S02]  /*75e0*/  IMAD.MOV R13, RZ, RZ, -R13 ;  /* 0x000000ffff0d7224 */ /* 0x000fe400078e0a0d */
[----:B------:R-:W-:Y:S01]  /*75f0*/  IMAD.MOV.U32 R18, RZ, RZ, R15 ;  /* 0x000000ffff127224 */ /* 0x000fe200078e000f */
[C---:B------:R-:W-:Y:S01]  /*7600*/  ISETP.GT.U32.AND P6, PT, R8.reuse, R10, PT ;  /* 0x0000000a0800720c */ /* 0x040fe20003fc4070 */
[----:B------:R-:W-:Y:S02]  /*7610*/  IMAD R5, R8, R13, R5 ;  /* 0x0000000d08057224 */ /* 0x000fe400078e0205 */
[----:B------:R-:W-:-:S04]  /*7620*/  IMAD.HI.U32 R13, R0, R12, RZ ;  /* 0x0000000c000d7227 */ /* 0x000fc800078e00ff */
[----:B------:R-:W-:Y:S02]  /*7630*/  IMAD.MOV R13, RZ, RZ, -R13 ;  /* 0x000000ffff0d7224 */ /* 0x000fe400078e0a0d */
[--C-:B------:R-:W-:Y:S01]  /*7640*/  @!P0 IMAD.IADD R14, R14, 0x1, -R8.reuse ;  /* 0x000000010e0e8824 */ /* 0x100fe200078e0a08 */
[C---:B------:R-:W-:Y:S01]  /*7650*/  ISETP.GT.U32.AND P0, PT, R8.reuse, R5, PT ;  /* 0x000000050800720c */ /* 0x040fe20003f04070 */
[----:B------:R-:W-:Y:S02]  /*7660*/  @!P2 IMAD.IADD R9, R9, 0x1, -R8 ;  /* 0x000000010909a824 */ /* 0x000fe400078e0a08 */
[C---:B------:R-:W-:Y:S02]  /*7670*/  IMAD R12, R8.reuse, R13, R12 ;  /* 0x0000000d080c7224 */ /* 0x040fe400078e020c */
[----:B------:R-:W-:Y:S01]  /*7680*/  VIADD R7, R93, 0x84 ;  /* 0x000000845d077836 */ /* 0x000fe20000000000 */
[----:B------:R-:W-:Y:S01]  /*7690*/  ISETP.GT.U32.AND P2, PT, R8, R9, PT ;  /* 0x000000090800720c */ /* 0x000fe20003f44070 */
[----:B------:R-:W-:Y:S01]  /*76a0*/  @!P6 IMAD.IADD R10, R10, 0x1, -R8 ;  /* 0x000000010a0ae824 */ /* 0x000fe200078e0a08 */
[----:B------:R-:W-:Y:S01]  /*76b0*/  ISETP.GT.U32.AND P6, PT, R8, R12, PT ;  /* 0x0000000c0800720c */ /* 0x000fe20003fc4070 */
[----:B------:R-:W-:Y:S01]  /*76c0*/  @!P5 IMAD.MOV R18, RZ, RZ, -R18 ;  /* 0x000000ffff12d224 */ /* 0x000fe200078e0a12 */
[----:B------:R-:W-:Y:S01]  /*76d0*/  ISETP.GE.AND P5, PT, R3, RZ, PT ;  /* 0x000000ff0300720c */ /* 0x000fe20003fa6270 */
[----:B------:R-:W-:Y:S01]  /*76e0*/  IMAD.MOV.U32 R15, RZ, RZ, R14 ;  /* 0x000000ffff0f7224 */ /* 0x000fe200078e000e */
[----:B------:R-:W-:Y:S01]  /*76f0*/  IABS R3, R7 ;  /* 0x0000000700037213 */ /* 0x000fe20000000000 */
[----:B------:R-:W-:Y:S01]  /*7700*/  @!P0 IMAD.IADD R5, R5, 0x1, -R8 ;  /* 0x0000000105058824 */ /* 0x000fe200078e0a08 */
[----:B------:R0:W-:Y:S01]  /*7710*/  STL [R1+0x248], R18 ;  /* 0x0002481201007387 */ /* 0x0001e20000100800 */
[----:B------:R-:W-:Y:S01]  /*7720*/  @!P1 IMAD.MOV R15, RZ, RZ, -R15 ;  /* 0x000000ffff0f9224 */ /* 0x000fe200078e0a0f */
[----:B------:R-:W-:Y:S01]  /*7730*/  ISETP.GE.AND P1, PT, R6, RZ, PT ;  /* 0x000000ff0600720c */ /* 0x000fe20003f26270 */
[----:B------:R-:W-:Y:S01]  /*7740*/  IMAD.HI.U32 R14, R0, R3, RZ ;  /* 0x00000003000e7227 */ /* 0x000fe200078e00ff */
[----:B------:R-:W-:-:S02]  /*7750*/  ISETP.GT.U32.AND P0, PT, R8, R5, PT ;  /* 0x000000050800720c */ /* 0x000fc40003f04070 */
[----:B------:R1:W-:Y:S01]  /*7760*/  STL [R1+0x244], R15 ;  /* 0x0002440f01007387 */ /* 0x0003e20000100800 */
[----:B------:R-:W-:Y:S01]  /*7770*/  @!P2 IMAD.IADD R9, R9, 0x1, -R8 ;  /* 0x000000010909a824 */ /* 0x000fe200078e0a08 */
[----:B------:R-:W-:Y:S01]  /*7780*/  ISETP.GE.AND P2, PT, R4, RZ, PT ;  /* 0x000000ff0400720c */ /* 0x000fe20003f46270 */
[----:B------:R-:W-:Y:S02]  /*7790*/  IMAD.MOV R6, RZ, RZ, -R14 ;  /* 0x000000ffff067224 */ /* 0x000fe400078e0a0e */
[C---:B------:R-:W-:Y:S02]  /*77a0*/  VIADD R4, R93.reuse, 0x85 ;  /* 0x000000855d047836 */ /* 0x040fe40000000000 */
[----:B------:R-:W-:Y:S02]  /*77b0*/  @!P6 IMAD.IADD R12, R12, 0x1, -R8 ;  /* 0x000000010c0ce824 */ /* 0x000fe400078e0a08 */
[C---:B------:R-:W-:Y:S01]  /*77c0*/  IMAD R3, R8.reuse, R6, R3 ;  /* 0x0000000608037224 */ /* 0x040fe200078e0203 */
[----:B------:R-:W-:Y:S01]  /*77d0*/  IABS R13, R4 ;  /* 0x00000004000d7213 */ /* 0x000fe20000000000 */
[----:B------:R-:W-:Y:S01]  /*77e0*/  VIADD R6, R93, 0x86 ;  /* 0x000000865d067836 */ /* 0x000fe20000000000 */
[----:B------:R-:W-:Y:S01]  /*77f0*/  ISETP.GT.U32.AND P6, PT, R8, R12, PT ;  /* 0x0000000c0800720c */ /* 0x000fe20003fc4070 */
[----:B0-----:R-:W-:-:S02]  /*7800*/  IMAD.MOV.U32 R18, RZ, RZ, R9 ;  /* 0x000000ffff127224 */ /* 0x001fc400078e0009 */
[----:B-1----:R-:W-:Y:S01]  /*7810*/  IMAD.MOV.U32 R15, RZ, RZ, R10 ;  /* 0x000000ffff0f7224 */ /* 0x002fe200078e000a */
[----:B------:R-:W-:Y:S01]  /*7820*/  IABS R9, R6 ;  /* 0x0000000600097213 */ /* 0x000fe20000000000 */
[----:B------:R-:W-:Y:S01]  /*7830*/  @!P3 IMAD.MOV R18, RZ, RZ, -R18 ;  /* 0x000000ffff12b224 */ /* 0x000fe200078e0a12 */
[----:B------:R-:W-:Y:S01]  /*7840*/  ISETP.GE.AND P3, PT, R7, RZ, PT ;  /* 0x000000ff0700720c */ /* 0x000fe20003f66270 */
[----:B------:R-:W-:-:S03]  /*7850*/  IMAD.HI.U32 R7, R0, R13, RZ ;  /* 0x0000000d00077227 */ /* 0x000fc600078e00ff */
[----:B------:R-:W-:Y:S01]  /*7860*/  STL [R1+0x240], R18 ;  /* 0x0002401201007387 */ /* 0x000fe20000100800 */
[----:B------:R-:W-:Y:S01]  /*7870*/  @!P5 IMAD.MOV R15, RZ, RZ, -R15 ;  /* 0x000000ffff0fd224 */ /* 0x000fe200078e0a0f */
[----:B------:R-:W-:Y:S01]  /*7880*/  ISETP.GT.U32.AND P5, PT, R8, R3, PT ;  /* 0x000000030800720c */ /* 0x000fe20003fa4070 */
[----:B------:R-:W-:Y:S01]  /*7890*/  @!P0 IMAD.IADD R5, R5, 0x1, -R8 ;  /* 0x0000000105058824 */ /* 0x000fe200078e0a08 */
[----:B------:R-:W-:Y:S01]  /*78a0*/  ISETP.GE.AND P0, PT, R4, RZ, PT ;  /* 0x000000ff0400720c */ /* 0x000fe20003f06270 */
[----:B------:R-:W-:Y:S01]  /*78b0*/  IMAD.HI.U32 R4, R0, R9, RZ ;  /* 0x0000000900047227 */ /* 0x000fe200078e00ff */
[----:B------:R-:W-:Y:S03]  /*78c0*/  STL [R1+0x23c], R15 ;  /* 0x00023c0f01007387 */ /* 0x000fe60000100800 */
[----:B------:R-:W-:Y:S02]  /*78d0*/  IMAD.MOV R7, RZ, RZ, -R7 ;  /* 0x000000ffff077224 */ /* 0x000fe400078e0a07 */
[----:B------:R-:W-:-:S02]  /*78e0*/  IMAD.MOV.U32 R10, RZ, RZ, R5 ;  /* 0x000000ffff0a7224 */ /* 0x000fc400078e0005 */
[----:B------:R-:W-:Y:S02]  /*78f0*/  VIADD R5, R93, 0x87 ;  /* 0x000000875d057836 */ /* 0x000fe40000000000 */
[----:B------:R-:W-:Y:S02]  /*7900*/  IMAD.MOV R4, RZ, RZ, -R4 ;  /* 0x000000ffff047224 */ /* 0x000fe400078e0a04 */
[----:B------:R-:W-:Y:S02]  /*7910*/  IMAD R13, R8, R7, R13 ;  /* 0x00000007080d7224 */ /* 0x000fe400078e020d */
[----:B------:R-:W-:Y:S02]  /*7920*/  @!P6 IMAD.IADD R12, R12, 0x1, -R8 ;  /* 0x000000010c0ce824 */ /* 0x000fe400078e0a08 */
[----:B------:R-:W-:Y:S01]  /*7930*/  @!P1 IMAD.MOV R10, RZ, RZ, -R10 ;  /* 0x000000ffff0a9224 */ /* 0x000fe200078e0a0a */
[----:B------:R-:W-:Y:S01]  /*7940*/  ISETP.GE.AND P1, PT, R6, RZ, PT ;  /* 0x000000ff0600720c */ /* 0x000fe20003f26270 */
[C---:B------:R-:W-:Y:S01]  /*7950*/  IMAD R9, R8.reuse, R4, R9 ;  /* 0x0000000408097224 */ /* 0x040fe200078e0209 */
[----:B------:R-:W-:Y:S01]  /*7960*/  IABS R6, R5 ;  /* 0x0000000500067213 */ /* 0x000fe20000000000 */
[----:B------:R-:W-:Y:S01]  /*7970*/  IMAD.MOV.U32 R14, RZ, RZ, R12 ;  /* 0x000000ffff0e7224 */ /* 0x000fe200078e000c */
[----:B------:R-:W-:Y:S01]  /*7980*/  ISETP.GT.U32.AND P6, PT, R8, R13, PT ;  /* 0x0000000d0800720c */ /* 0x000fe20003fc4070 */
[----:B------:R-:W-:Y:S01]  /*7990*/  @!P5 IMAD.IADD R3, R3, 0x1, -R8 ;  /* 0x000000010303d824 */ /* 0x000fe200078e0a08 */
[----:B------:R0:W-:Y:S01]  /*79a0*/  STL [R1+0x238], R10 ;  /* 0x0002380a01007387 */ /* 0x0001e20000100800 */
[----:B------:R-:W-:-:S03]  /*79b0*/  IMAD.HI.U32 R7, R0, R6, RZ ;  /* 0x0000000600077227 */ /* 0x000fc600078e00ff */
[C---:B------:R-:W-:Y:S01]  /*79c0*/  ISETP.GT.U32.AND P5, PT, R8.reuse, R3, PT ;  /* 0x000000030800720c */ /* 0x040fe20003fa4070 */
[----:B------:R-:W-:Y:S01]  /*79d0*/  @!P2 IMAD.MOV R14, RZ, RZ, -R14 ;  /* 0x000000ffff0ea224 */ /* 0x000fe200078e0a0e */
[C---:B------:R-:W-:Y:S01]  /*79e0*/  ISETP.GT.U32.AND P2, PT, R8.reuse, R9, PT ;  /* 0x000000090800720c */ /* 0x040fe20003f44070 */
[----:B------:R-:W-:Y:S02]  /*79f0*/  IMAD.MOV R7, RZ, RZ, -R7 ;  /* 0x000000ffff077224 */ /* 0x000fe400078e0a07 */
[C---:B------:R-:W-:Y:S01]  /*7a00*/  VIADD R4, R93.reuse, 0x88 ;  /* 0x000000885d047836 */ /* 0x040fe20000000000 */
[----:B------:R1:W-:Y:S01]  /*7a10*/  STL [R1+0x234], R14 ;  /* 0x0002340e01007387 */ /* 0x0003e20000100800 */
[C---:B------:R-:W-:Y:S02]  /*7a20*/  IMAD R6, R8.reuse, R7, R6 ;  /* 0x0000000708067224 */ /* 0x040fe400078e0206 */
[----:B0-----:R-:W-:Y:S01]  /*7a30*/  VIADD R10, R93, 0x89 ;  /* 0x000000895d0a7836 */ /* 0x001fe20000000000 */
[----:B------:R-:W-:Y:S01]  /*7a40*/  IABS R21, R4 ;  /* 0x0000000400157213 */ /* 0x000fe20000000000 */
[--C-:B------:R-:W-:Y:S01]  /*7a50*/  @!P6 IMAD.IADD R13, R13, 0x1, -R8.reuse ;  /* 0x000000010d0de824 */ /* 0x100fe200078e0a08 */
[C---:B------:R-:W-:Y:S01]  /*7a60*/  ISETP.GT.U32.AND P6, PT, R8.reuse, R6, PT ;  /* 0x000000060800720c */ /* 0x040fe20003fc4070 */
[--C-:B------:R-:W-:Y:S01]  /*7a70*/  @!P5 IMAD.IADD R3, R3, 0x1, -R8.reuse ;  /* 0x000000010303d824 */ /* 0x100fe200078e0a08 */
[----:B------:R-:W-:Y:S01]  /*7a80*/  IABS R24, R10 ;  /* 0x0000000a00187213 */ /* 0x000fe20000000000 */
[----:B------:R-:W-:Y:S01]  /*7a90*/  @!P2 IMAD.IADD R9, R9, 0x1, -R8 ;  /* 0x000000010909a824 */ /* 0x000fe200078e0a08 */
[----:B------:R-:W-:Y:S01]  /*7aa0*/  ISETP.GT.U32.AND P2, PT, R8, R13, PT ;  /* 0x0000000d0800720c */ /* 0x000fe20003f44070 */
[----:B------:R-:W-:Y:S01]  /*7ab0*/  IMAD.HI.U32 R7, R0, R21, RZ ;  /* 0x0000001500077227 */ /* 0x000fe200078e00ff */
[----:B------:R-:W-:-:S02]  /*7ac0*/  ISETP.GE.AND P5, PT, R5, RZ, PT ;  /* 0x000000ff0500720c */ /* 0x000fc40003fa6270 */
[----:B-1----:R-:W-:Y:S01]  /*7ad0*/  MOV R14, R3 ;  /* 0x00000003000e7202 */ /* 0x002fe20000000f00 */
[----:B------:R-:W-:Y:S02]  /*7ae0*/  VIADD R5, R93, 0x8a ;  /* 0x0000008a5d057836 */ /* 0x000fe40000000000 */
[----:B------:R-:W-:-:S03]  /*7af0*/  IMAD.HI.U32 R12, R0, R24, RZ ;  /* 0x00000018000c7227 */ /* 0x000fc600078e00ff */
[----:B------:R-:W-:Y:S01]  /*7b00*/  IABS R23, R5 ;  /* 0x0000000500177213 */ /* 0x000fe20000000000 */
[----:B------:R-:W-:Y:S02]  /*7b10*/  IMAD.MOV R12, RZ, RZ, -R12 ;  /* 0x000000ffff0c7224 */ /* 0x000fe400078e0a0c */
[----:B------:R-:W-:Y:S01]  /*7b20*/  @!P6 IMAD.IADD R6, R6, 0x1, -R8 ;  /* 0x000000010606e824 */ /* 0x000fe200078e0a08 */
[C---:B------:R-:W-:Y:S01]  /*7b30*/  ISETP.GT.U32.AND P6, PT, R8.reuse, R9, PT ;  /* 0x000000090800720c */ /* 0x040fe20003fc4070 */
[----:B------:R-:W-:Y:S02]  /*7b40*/  @!P3 IMAD.MOV R14, RZ, RZ, -R14 ;  /* 0x000000ffff0eb224 */ /* 0x000fe400078e0a0e */
[C---:B------:R-:W-:Y:S01]  /*7b50*/  IMAD R24, R8.reuse, R12, R24 ;  /* 0x0000000c08187224 */ /* 0x040fe200078e0218 */
[----:B------:R-:W-:Y:S01]  /*7b60*/  ISETP.GT.U32.AND P3, PT, R8, R6, PT ;  /* 0x000000060800720c */ /* 0x000fe20003f64070 */
[----:B------:R-:W-:Y:S01]  /*7b70*/  IMAD.HI.U32 R12, R0, R23, RZ ;  /* 0x00000017000c7227 */ /* 0x000fe200078e00ff */
[----:B------:R0:W-:Y:S03]  /*7b80*/  STL [R1+0x230], R14 ;  /* 0x0002300e01007387 */ /* 0x0001e60000100800 */
[----:B------:R-:W-:-:S02]  /*7b90*/  @!P2 IMAD.IADD R13, R13, 0x1, -R8 ;  /* 0x000000010d0da824 */ /* 0x000fc400078e0a08 */
[----:B------:R-:W-:Y:S02]  /*7ba0*/  IMAD.MOV R7, RZ, RZ, -R7 ;  /* 0x000000ffff077224 */ /* 0x000fe400078e0a07 */
[----:B------:R-:W-:Y:S02]  /*7bb0*/  IMAD.MOV R12, RZ, RZ, -R12 ;  /* 0x000000ffff0c7224 */ /* 0x000fe400078e0a0c */
[C---:B------:R-:W-:Y:S02]  /*7bc0*/  IMAD R21, R8.reuse, R7, R21 ;  /* 0x0000000708157224 */ /* 0x040fe400078e0215 */
[----:B0-----:R-:W-:Y:S02]  /*7bd0*/  IMAD.MOV.U32 R14, RZ, RZ, R13 ;  /* 0x000000ffff0e7224 */ /* 0x001fe400078e000d */
[C---:B------:R-:W-:Y:S01]  /*7be0*/  IMAD R23, R8.reuse, R12, R23 ;  /* 0x0000000c08177224 */ /* 0x040fe200078e0217 */
[C---:B------:R-:W-:Y:S01]  /*7bf0*/  ISETP.GT.U32.AND P2, PT, R8.reuse, R21, PT ;  /* 0x000000150800720c */ /* 0x040fe20003f44070 */
[----:B------:R-:W-:Y:S01]  /*7c00*/  @!P0 IMAD.MOV R14, RZ, RZ, -R14 ;  /* 0x000000ffff0e8224 */ /* 0x000fe200078e0a0e */
[C---:B------:R-:W-:Y:S01]  /*7c10*/  ISETP.GT.U32.AND P0, PT, R8.reuse, R24, PT ;  /* 0x000000180800720c */ /* 0x040fe20003f04070 */
[----:B------:R-:W-:Y:S01]  /*7c20*/  @!P6 IMAD.IADD R9, R9, 0x1, -R8 ;  /* 0x000000010909e824 */ /* 0x000fe200078e0a08 */
[----:B------:R-:W-:Y:S01]  /*7c30*/  ISETP.GT.U32.AND P6, PT, R8, R23, PT ;  /* 0x000000170800720c */ /* 0x000fe20003fc4070 */
[C---:B------:R-:W-:Y:S01]  /*7c40*/  VIADD R3, R93.reuse, 0x8c ;  /* 0x0000008c5d037836 */ /* 0x040fe20000000000 */
[----:B------:R0:W-:Y:S01]  /*7c50*/  STL [R1+0x22c], R14 ;  /* 0x00022c0e01007387 */ /* 0x0001e20000100800 */
[----:B------:R-:W-:-:S02]  /*7c60*/  VIADD R7, R93, 0x8b ;  /* 0x0000008b5d077836 */ /* 0x000fc40000000000 */
[--C-:B------:R-:W-:Y:S01]  /*7c70*/  @!P3 IMAD.IADD R6, R6, 0x1, -R8.reuse ;  /* 0x000000010606b824 */ /* 0x100fe200078e0a08 */
[----:B------:R-:W-:Y:S01]  /*7c80*/  IABS R18, R3 ;  /* 0x0000000300127213 */ /* 0x000fe20000000000 */
[----:B------:R-:W-:Y:S01]  /*7c90*/  IMAD.MOV.U32 R13, RZ, RZ, R9 ;  /* 0x000000ffff0d7224 */ /* 0x000fe200078e0009 */
[----:B------:R-:W-:Y:S01]  /*7ca0*/  ISETP.GE.AND P3, PT, R4, RZ, PT ;  /* 0x000000ff0400720c */ /* 0x000fe20003f66270 */
[--C-:B------:R-:W-:Y:S01]  /*7cb0*/  @!P2 IMAD.IADD R21, R21, 0x1, -R8.reuse ;  /* 0x000000011515a824 */ /* 0x100fe200078e0a08 */
[----:B------:R-:W-:Y:S01]  /*7cc0*/  ISETP.GE.AND P2, PT, R10, RZ, PT ;  /* 0x000000ff0a00720c */ /* 0x000fe20003f46270 */
[--C-:B------:R-:W-:Y:S01]  /*7cd0*/  @!P0 IMAD.IADD R24, R24, 0x1, -R8.reuse ;  /* 0x0000000118188824 */ /* 0x100fe200078e0a08 */
[----:B------:R-:W-:Y:S01]  /*7ce0*/  IABS R19, R7 ;  /* 0x0000000700137213 */ /* 0x000fe20000000000 */
[----:B------:R-:W-:Y:S01]  /*7cf0*/  @!P6 IMAD.IADD R23, R23, 0x1, -R8 ;  /* 0x000000011717e824 */ /* 0x000fe200078e0a08 */
[----:B------:R-:W-:Y:S01]  /*7d00*/  ISETP.GT.U32.AND P0, PT, R8, R21, PT ;  /* 0x000000150800720c */ /* 0x000fe20003f04070 */
[----:B------:R-:W-:Y:S01]  /*7d10*/  IMAD.HI.U32 R10, R0, R18, RZ ;  /* 0x00000012000a7227 */ /* 0x000fe200078e00ff */
[----:B------:R-:W-:-:S03]  /*7d20*/  ISETP.GT.U32.AND P6, PT, R8, R24, PT ;  /* 0x000000180800720c */ /* 0x000fc60003fc4070 */
[----:B------:R-:W-:Y:S02]  /*7d30*/  VIADD R4, R93, 0x8d ;  /* 0x0000008d5d047836 */ /* 0x000fe40000000000 */
[----:B------:R-:W-:Y:S02]  /*7d40*/  IMAD.MOV R10, RZ, RZ, -R10 ;  /* 0x000000ffff0a7224 */ /* 0x000fe400078e0a0a */
[----:B------:R-:W-:Y:S01]  /*7d50*/  IMAD.HI.U32 R12, R0, R19, RZ ;  /* 0x00000013000c7227 */ /* 0x000fe200078e00ff */
[----:B------:R-:W-:-:S03]  /*7d60*/  IABS R15, R4 ;  /* 0x00000004000f7213 */ /* 0x000fc60000000000 */
[----:B------:R-:W-:Y:S02]  /*7d70*/  IMAD R18, R8, R10, R18 ;  /* 0x0000000a08127224 */ /* 0x000fe400078e0212 */
[----:B------:R-:W-:Y:S02]  /*7d80*/  @!P6 IMAD.IADD R24, R24, 0x1, -R8 ;  /* 0x000000011818e824 */ /* 0x000fe400078e0a08 */
[----:B------:R-:W-:Y:S01]  /*7d90*/  IMAD.MOV R12, RZ, RZ, -R12 ;  /* 0x000000ffff0c7224 */ /* 0x000fe200078e0a0c */
[----:B------:R-:W-:Y:S01]  /*7da0*/  ISETP.GT.U32.AND P6, PT, R8, R18, PT ;  /* 0x000000120800720c */ /* 0x000fe20003fc4070 */
[----:B------:R-:W-:-:S04]  /*7db0*/  IMAD.HI.U32 R9, R0, R15, RZ ;  /* 0x0000000f00097227 */ /* 0x000fc800078e00ff */
[----:B------:R-:W-:Y:S01]  /*7dc0*/  @!P1 IMAD.MOV R13, RZ, RZ, -R13 ;  /* 0x000000ffff0d9224 */ /* 0x000fe200078e0a0d */
[C---:B------:R-:W-:Y:S01]  /*7dd0*/  ISETP.GT.U32.AND P1, PT, R8.reuse, R23, PT ;  /* 0x000000170800720c */ /* 0x040fe20003f24070 */
[----:B------:R-:W-:Y:S02]  /*7de0*/  @!P5 IMAD.MOV R6, RZ, RZ, -R6 ;  /* 0x000000ffff06d224 */ /* 0x000fe400078e0a06 */
[C---:B------:R-:W-:Y:S01]  /*7df0*/  IMAD R19, R8.reuse, R12, R19 ;  /* 0x0000000c08137224 */ /* 0x040fe200078e0213 */
[----:B------:R1:W-:Y:S01]  /*7e00*/  STL [R1+0x228], R13 ;  /* 0x0002280d01007387 */ /* 0x0003e20000100800 */
[----:B------:R-:W-:Y:S02]  /*7e10*/  IMAD.MOV R9, RZ, RZ, -R9 ;  /* 0x000000ffff097224 */ /* 0x000fe400078e0a09 */
[--C-:B------:R-:W-:Y:S01]  /*7e20*/  @!P0 IMAD.IADD R21, R21, 0x1, -R8.reuse ;  /* 0x0000000115158824 */ /* 0x100fe200078e0a08 */
[----:B------:R2:W-:Y:S01]  /*7e30*/  STL [R1+0x224], R6 ;  /* 0x0002240601007387 */ /* 0x0005e20000100800 */
[C---:B------:R-:W-:Y:S01]  /*7e40*/  IMAD R15, R8.reuse, R9, R15 ;  /* 0x00000009080f7224 */ /* 0x040fe200078e020f */
[----:B------:R-:W-:Y:S01]  /*7e50*/  ISETP.GT.U32.AND P5, PT, R8, R19, PT ;  /* 0x000000130800720c */ /* 0x000fe20003fa4070 */
[----:B------:R-:W-:Y:S01]  /*7e60*/  @!P6 IMAD.IADD R18, R18, 0x1, -R8 ;  /* 0x000000011212e824 */ /* 0x000fe200078e0a08 */
[----:B------:R-:W-:Y:S01]  /*7e70*/  ISETP.GE.AND P0, PT, R5, RZ, PT ;  /* 0x000000ff0500720c */ /* 0x000fe20003f06270 */
[C---:B0-----:R-:W-:Y:S01]  /*7e80*/  VIADD R14, R93.reuse, 0x90 ;  /* 0x000000905d0e7836 */ /* 0x041fe20000000000 */
[----:B------:R-:W-:Y:S01]  /*7e90*/  ISETP.GT.U32.AND P6, PT, R8, R15, PT ;  /* 0x0000000f0800720c */ /* 0x000fe20003fc4070 */
[----:B-1----:R-:W-:-:S02]  /*7ea0*/  VIADD R13, R93, 0x8f ;  /* 0x0000008f5d0d7836 */ /* 0x002fc40000000000 */
[----:B------:R-:W-:Y:S01]  /*7eb0*/  IMAD.MOV.U32 R26, RZ, RZ, R21 ;  /* 0x000000ffff1a7224 */ /* 0x000fe200078e0015 */
[----:B------:R-:W-:Y:S01]  /*7ec0*/  IABS R9, R14 ;  /* 0x0000000e00097213 */ /* 0x000fe20000000000 */
[----:B--2---:R-:W-:Y:S01]  /*7ed0*/  VIADD R6, R93, 0x8e ;  /* 0x0000008e5d067836 */ /* 0x004fe20000000000 */
[----:B------:R-:W-:Y:S01]  /*7ee0*/  IABS R10, R13 ;  /* 0x0000000d000a7213 */ /* 0x000fe20000000000 */
[--C-:B------:R-:W-:Y:S01]  /*7ef0*/  @!P1 IMAD.IADD R23, R23, 0x1, -R8.reuse ;  /* 0x0000000117179824 */ /* 0x100fe200078e0a08 */
[----:B------:R-:W-:Y:S01]  /*7f00*/  ISETP.GE.AND P1, PT, R7, RZ, PT ;  /* 0x000000ff0700720c */ /* 0x000fe20003f26270 */
[----:B------:R-:W-:Y:S01]  /*7f10*/  @!P5 IMAD.IADD R19, R19, 0x1, -R8 ;  /* 0x000000011313d824 */ /* 0x000fe200078e0a08 */
[----:B------:R-:W-:Y:S01]  /*7f20*/  IABS R5, R6 ;  /* 0x0000000600057213 */ /* 0x000fe20000000000 */
[----:B------:R-:W-:Y:S01]  /*7f30*/  @!P3 IMAD.MOV R26, RZ, RZ, -R26 ;  /* 0x000000ffff1ab224 */ /* 0x000fe200078e0a1a */
[C---:B------:R-:W-:Y:S01]  /*7f40*/  ISETP.GT.U32.AND P3, PT, R8.reuse, R18, PT ;  /* 0x000000120800720c */ /* 0x040fe20003f64070 */
[----:B------:R-:W-:Y:S01]  /*7f50*/  @!P6 IMAD.IADD R15, R15, 0x1, -R8 ;  /* 0x000000010f0fe824 */ /* 0x000fe200078e0a08 */
[----:B------:R-:W-:Y:S01]  /*7f60*/  ISETP.GT.U32.AND P6, PT, R8, R19, PT ;  /* 0x000000130800720c */ /* 0x000fe20003fc4070 */
[----:B------:R-:W-:Y:S01]  /*7f70*/  IMAD.HI.U32 R22, R0, R5, RZ ;  /* 0x0000000500167227 */ /* 0x000fe200078e00ff */
[----:B------:R-:W-:Y:S01]  /*7f80*/  ISETP.GE.AND P5, PT, R3, RZ, PT ;  /* 0x000000ff0300720c */ /* 0x000fe20003fa6270 */
[----:B------:R-:W-:Y:S02]  /*7f90*/  STL [R1+0x220], R26 ;  /* 0x0002201a01007387 */ /* 0x000fe40000100800 */
[----:B------:R-:W-:-:S02]  /*7fa0*/  IMAD.MOV R22, RZ, RZ, -R22 ;  /* 0x000000ffff167224 */ /* 0x000fc400078e0a16 */
[----:B------:R-:W-:-:S04]  /*7fb0*/  IMAD.HI.U32 R21, R0, R9, RZ ;  /* 0x0000000900157227 */ /* 0x000fc800078e00ff */
[----:B------:R-:W-:Y:S01]  /*7fc0*/  IMAD R5, R8, R22, R5 ;  /* 0x0000001608057224 */ /* 0x000fe200078e0205 */
[----:B------:R-:W-:Y:S01]  /*7fd0*/  @!P3 IADD3 R18, PT, PT, R18, -R8, RZ ;  /* 0x800000081212b210 */ /* 0x000fe20007ffe0ff */
[----:B------:R-:W-:-:S04]  /*7fe0*/  IMAD.HI.U32 R22, R0, R10, RZ ;  /* 0x0000000a00167227 */ /* 0x000fc800078e00ff */
[----:B------:R-:W-:Y:S02]  /*7ff0*/  IMAD.MOV R22, RZ, RZ, -R22 ;  /* 0x000000ffff167224 */ /* 0x000fe400078e0a16 */
[----:B------:R-:W-:Y:S01]  /*8000*/  @!P0 IMAD.MOV R23, RZ, RZ, -R23 ;  /* 0x000000ffff178224 */ /* 0x000fe200078e0a17 */
[C---:B------:R-:W-:Y:S01]  /*8010*/  ISETP.GT.U32.AND P0, PT, R8.reuse, R5, PT ;  /* 0x000000050800720c */ /* 0x040fe20003f04070 */
[C---:B------:R-:W-:Y:S02]  /*8020*/  IMAD R10, R8.reuse, R22, R10 ;  /* 0x00000016080a7224 */ /* 0x040fe400078e020a */
[----:B------:R-:W-:Y:S02]  /*8030*/  IMAD.MOV.U32 R25, RZ, RZ, R24 ;  /* 0x000000ffff197224 */ /* 0x000fe400078e0018 */
[----:B------:R-:W-:Y:S01]  /*8040*/  @!P6 IMAD.IADD R19, R19, 0x1, -R8 ;  /* 0x000000011313e824 */ /* 0x000fe200078e0a08 */
[----:B------:R-:W-:Y:S01]  /*8050*/  ISETP.GT.U32.AND P6, PT, R8, R10, PT ;  /* 0x0000000a0800720c */ /* 0x000fe20003fc4070 */
[----:B------:R-:W-:-:S02]  /*8060*/  IMAD.MOV R21, RZ, RZ, -R21 ;  /* 0x000000ffff157224 */ /* 0x000fc400078e0a15 */
[C---:B------:R-:W-:Y:S02]  /*8070*/  VIADD R3, R93.reuse, 0x91 ;  /* 0x000000915d037836 */ /* 0x040fe40000000000 */
[----:B------:R-:W-:Y:S01]  /*8080*/  @!P2 IMAD.MOV R25, RZ, RZ, -R25 ;  /* 0x000000ffff19a224 */ /* 0x000fe200078e0a19 */
[C---:B------:R-:W-:Y:S01]  /*8090*/  ISETP.GT.U32.AND P2, PT, R8.reuse, R15, PT ;  /* 0x0000000f0800720c */ /* 0x040fe20003f44070 */
[C---:B------:R-:W-:Y:S01]  /*80a0*/  IMAD R9, R8.reuse, R21, R9 ;  /* 0x0000001508097224 */ /* 0x040fe200078e0209 */
[----:B------:R-:W-:Y:S01]  /*80b0*/  IABS R20, R3 ;  /* 0x0000000300147213 */ /* 0x000fe20000000000 */
[----:B------:R-:W-:Y:S01]  /*80c0*/  VIADD R12, R93, 0x92 ;  /* 0x000000925d0c7836 */ /* 0x000fe20000000000 */
[----:B------:R-:W-:Y:S01]  /*80d0*/  STL [R1+0x21c], R25 ;  /* 0x00021c1901007387 */ /* 0x000fe20000100800 */
[--C-:B------:R-:W-:Y:S01]  /*80e0*/  @!P0 IMAD.IADD R5, R5, 0x1, -R8.reuse ;  /* 0x0000000105058824 */ /* 0x100fe200078e0a08 */
[----:B------:R-:W-:Y:S01]  /*80f0*/  ISETP.GT.U32.AND P3, PT, R8, R9, PT ;  /* 0x000000090800720c */ /* 0x000fe20003f64070 */
[----:B------:R-:W-:Y:S01]  /*8100*/  IMAD.HI.U32 R22, R0, R20, RZ ;  /* 0x0000001400167227 */ /* 0x000fe200078e00ff */
[----:B------:R-:W-:Y:S01]  /*8110*/  IABS R7, R12 ;  /* 0x0000000c00077213 */ /* 0x000fe20000000000 */
[----:B------:R0:W-:Y:S01]  /*8120*/  STL [R1+0x218], R23 ;  /* 0x0002181701007387 */ /* 0x0001e20000100800 */
[----:B------:R-:W-:Y:S01]  /*8130*/  ISETP.GE.AND P0, PT, R6, RZ, PT ;  /* 0x000000ff0600720c */ /* 0x000fe20003f06270 */
[----:B------:R-:W-:Y:S01]  /*8140*/  @!P6 IMAD.IADD R10, R10, 0x1, -R8 ;  /* 0x000000010a0ae824 */ /* 0x000fe200078e0a08 */
[----:B------:R-:W-:Y:S01]  /*8150*/  ISETP.GT.U32.AND P6, PT, R8, R5, PT ;  /* 0x000000050800720c */ /* 0x000fe20003fc4070 */
[----:B------:R-:W-:-:S02]  /*8160*/  IMAD.MOV R22, RZ, RZ, -R22 ;  /* 0x000000ffff167224 */ /* 0x000fc400078e0a16 */
[----:B------:R-:W-:-:S04]  /*8170*/  IMAD.HI.U32 R21, R0, R7, RZ ;  /* 0x0000000700157227 */ /* 0x000fc800078e00ff */
[----:B0-----:R-:W-:Y:S02]  /*8180*/  IMAD.MOV.U32 R23, RZ, RZ, R19 ;  /* 0x000000ffff177224 */ /* 0x001fe400078e0013 */
[----:B------:R-:W-:Y:S01]  /*8190*/  @!P2 IMAD.IADD R15, R15, 0x1, -R8 ;  /* 0x000000010f0fa824 */ /* 0x000fe200078e0a08 */
[----:B------:R-:W-:Y:S01]  /*81a0*/  ISETP.GE.AND P2, PT, R4, RZ, PT ;  /* 0x000000ff0400720c */ /* 0x000fe20003f46270 */
[----:B------:R-:W-:Y:S01]  /*81b0*/  @!P1 IMAD.MOV R23, RZ, RZ, -R23 ;  /* 0x000000ffff179224 */ /* 0x000fe200078e0a17 */
[C---:B------:R-:W-:Y:S01]  /*81c0*/  ISETP.GT.U32.AND P1, PT, R8.reuse, R10, PT ;  /* 0x0000000a0800720c */ /* 0x040fe20003f24070 */
[----:B------:R-:W-:Y:S02]  /*81d0*/  VIADD R4, R93, 0x93 ;  /* 0x000000935d047836 */ /* 0x000fe40000000000 */
[----:B------:R-:W-:Y:S01]  /*81e0*/  IMAD R6, R8, R22, R20 ;  /* 0x0000001608067224 */ /* 0x000fe200078e0214 */
[----:B------:R-:W-:Y:S01]  /*81f0*/  STL [R1+0x214], R23 ;  /* 0x0002141701007387 */ /* 0x000fe20000100800 */
[----:B------:R-:W-:-:S02]  /*8200*/  IMAD.MOV R21, RZ, RZ, -R21 ;  /* 0x000000ffff157224 */ /* 0x000fc400078e0a15 */
[----:B------:R-:W-:Y:S01]  /*8210*/  IMAD.MOV.U32 R20, RZ, RZ, R18 ;  /* 0x000000ffff147224 */ /* 0x000fe200078e0012 */
[----:B------:R-:W-:Y:S01]  /*8220*/  IABS R18, R4 ;  /* 0x0000000400127213 */ /* 0x000fe20000000000 */
[----:B------:R-:W-:Y:S02]  /*8230*/  @!P3 IMAD.IADD R9, R9, 0x1, -R8 ;  /* 0x000000010909b824 */ /* 0x000fe400078e0a08 */
[C---:B------:R-:W-:Y:S02]  /*8240*/  IMAD R7, R8.reuse, R21, R7 ;  /* 0x0000001508077224 */ /* 0x040fe400078e0207 */
[----:B------:R-:W-:Y:S01]  /*8250*/  @!P5 IMAD.MOV R20, RZ, RZ, -R20 ;  /* 0x000000ffff14d224 */ /* 0x000fe200078e0a14 */
[C---:B------:R-:W-:Y:S01]  /*8260*/  ISETP.GT.U32.AND P5, PT, R8.reuse, R6, PT ;  /* 0x000000060800720c */ /* 0x040fe20003fa4070 */
[----:B------:R-:W-:Y:S01]  /*8270*/  IMAD.MOV.U32 R19, RZ, RZ, R15 ;  /* 0x000000ffff137224 */ /* 0x000fe200078e000f */
[C---:B------:R-:W-:Y:S01]  /*8280*/  ISETP.GT.U32.AND P3, PT, R8.reuse, R9, PT ;  /* 0x000000090800720c */ /* 0x040fe20003f64070 */
[----:B------:R-:W-:Y:S01]  /*8290*/  IMAD.MOV.U32 R15, RZ, RZ, R18 ;  /* 0x000000ffff0f7224 */ /* 0x000fe200078e0012 */
[----:B------:R-:W-:Y:S01]  /*82a0*/  STL [R1+0x210], R20 ;  /* 0x0002101401007387 */ /* 0x000fe20000100800 */
[--C-:B------:R-:W-:Y:S01]  /*82b0*/  @!P6 IMAD.IADD R5, R5, 0x1, -R8.reuse ;  /* 0x000000010505e824 */ /* 0x100fe200078e0a08 */
[----:B------:R-:W-:Y:S01]  /*82c0*/  ISETP.GT.U32.AND P6, PT, R8, R7, PT ;  /* 0x000000070800720c */ /* 0x000fe20003fc4070 */
[----:B------:R-:W-:Y:S01]  /*82d0*/  @!P2 IMAD.MOV R19, RZ, RZ, -R19 ;  /* 0x000000ffff13a224 */ /* 0x000fe200078e0a13 */
[----:B------:R-:W-:Y:S01]  /*82e0*/  ISETP.GE.AND P2, PT, R13, RZ, PT ;  /* 0x000000ff0d00720c */ /* 0x000fe20003f46270 */
[----:B------:R-:W-:Y:S01]  /*82f0*/  @!P1 IMAD.IADD R10, R10, 0x1, -R8 ;  /* 0x000000010a0a9824 */ /* 0x000fe200078e0a08 */
[----:B------:R-:W-:Y:S01]  /*8300*/  ISETP.GE.AND P1, PT, R14, RZ, PT ;  /* 0x000000ff0e00720c */ /* 0x000fe20003f26270 */
[----:B------:R-:W-:Y:S01]  /*8310*/  IMAD.HI.U32 R13, R0, R15, RZ ;  /* 0x0000000f000d7227 */ /* 0x000fe200078e00ff */
[----:B------:R-:W-:Y:S03]  /*8320*/  STL [R1+0x20c], R19 ;  /* 0x00020c1301007387 */ /* 0x000fe60000100800 */
[----:B------:R-:W-:-:S02]  /*8330*/  IMAD.MOV R13, RZ, RZ, -R13 ;  /* 0x000000ffff0d7224 */ /* 0x000fc400078e0a0d */
[--C-:B------:R-:W-:Y:S01]  /*8340*/  @!P5 IMAD.IADD R6, R6, 0x1, -R8.reuse ;  /* 0x000000010606d824 */ /* 0x100fe200078e0a08 */
[----:B------:R-:W-:Y:S01]  /*8350*/  ISETP.GE.AND P5, PT, R12, RZ, PT ;  /* 0x000000ff0c00720c */ /* 0x000fe20003fa6270 */
[----:B------:R-:W-:Y:S02]  /*8360*/  IMAD.MOV.U32 R18, RZ, RZ, R5 ;  /* 0x000000ffff127224 */ /* 0x000fe400078e0005 */
[--C-:B------:R-:W-:Y:S01]  /*8370*/  @!P3 IMAD.IADD R9, R9, 0x1, -R8.reuse ;  /* 0x000000010909b824 */ /* 0x100fe200078e0a08 */
[----:B------:R-:W-:Y:S01]  /*8380*/  ISETP.GE.AND P3, PT, R3, RZ, PT ;  /* 0x000000ff0300720c */ /* 0x000fe20003f66270 */
[C---:B------:R-:W-:Y:S02]  /*8390*/  IMAD R5, R8.reuse, R13, R15 ;  /* 0x0000000d08057224 */ /* 0x040fe400078e020f */
[----:B------:R-:W-:Y:S01]  /*83a0*/  @!P6 IMAD.IADD R7, R7, 0x1, -R8 ;  /* 0x000000010707e824 */ /* 0x000fe200078e0a08 */
[C---:B------:R-:W-:Y:S01]  /*83b0*/  ISETP.GT.U32.AND P6, PT, R8.reuse, R6, PT ;  /* 0x000000060800720c */ /* 0x040fe20003fc4070 */
[----:B------:R-:W-:Y:S01]  /*83c0*/  @!P1 IMAD.MOV R9, RZ, RZ, -R9 ;  /* 0x000000ffff099224 */ /* 0x000fe200078e0a09 */
[C---:B------:R-:W-:Y:S01]  /*83d0*/  ISETP.GT.U32.AND P1, PT, R8.reuse, R5, PT ;  /* 0x000000050800720c */ /* 0x040fe20003f24070 */
[----:B------:R-:W-:Y:S01]  /*83e0*/  @!P0 IMAD.MOV R18, RZ, RZ, -R18 ;  /* 0x000000ffff128224 */ /* 0x000fe200078e0a12 */
[----:B------:R-:W-:Y:S01]  /*83f0*/  ISETP.GT.U32.AND P0, PT, R8, R7, PT ;  /* 0x000000070800720c */ /* 0x000fe20003f04070 */
[----:B------:R-:W-:-:S02]  /*8400*/  VIADD R3, R93, 0x94 ;  /* 0x000000945d037836 */ /* 0x000fc40000000000 */
[----:B------:R-:W-:Y:S01]  /*8410*/  @!P2 IMAD.MOV R10, RZ, RZ, -R10 ;  /* 0x000000ffff0aa224 */ /* 0x000fe200078e0a0a */
[----:B------:R-:W-:Y:S01]  /*8420*/  STL [R1+0x208], R18 ;  /* 0x0002081201007387 */ /* 0x000fe20000100800 */
[C---:B------:R-:W-:Y:S01]  /*8430*/  VIADD R12, R93.reuse, 0x95 ;  /* 0x000000955d0c7836 */ /* 0x040fe20000000000 */
[----:B------:R-:W-:Y:S01]  /*8440*/  IABS R13, R3 ;  /* 0x00000003000d7213 */ /* 0x000fe20000000000 */
[----:B------:R-:W-:Y:S01]  /*8450*/  VIADD R21, R93, 0x9b ;  /* 0x0000009b5d157836 */ /* 0x000fe20000000000 */
[----:B------:R-:W-:Y:S01]  /*8460*/  ISETP.GE.AND P2, PT, R4, RZ, PT ;  /* 0x000000ff0400720c */ /* 0x000fe20003f46270 */
[--C-:B------:R-:W-:Y:S01]  /*8470*/  @!P6 IMAD.IADD R6, R6, 0x1, -R8.reuse ;  /* 0x000000010606e824 */ /* 0x100fe200078e0a08 */
[----:B------:R0:W-:Y:S01]  /*8480*/  STL [R1+0x204], R10 ;  /* 0x0002040a01007387 */ /* 0x0001e20000100800 */
[----:B------:R-:W-:Y:S01]  /*8490*/  @!P1 IMAD.IADD R5, R5, 0x1, -R8 ;  /* 0x0000000105059824 */ /* 0x000fe200078e0a08 */
[----:B------:R-:W-:Y:S01]  /*84a0*/  IABS R4, R12 ;  /* 0x0000000c00047213 */ /* 0x000fe20000000000 */
[----:B------:R-:W-:Y:S01]  /*84b0*/  IMAD.MOV.U32 R15, RZ, RZ, R6 ;  /* 0x000000ffff0f7224 */ /* 0x000fe200078e0006 */
[----:B------:R1:W-:Y:S01]  /*84c0*/  STL [R1+0x200], R9 ;  /* 0x0002000901007387 */ /* 0x0003e20000100800 */
[----:B------:R-:W-:Y:S01]  /*84d0*/  @!P0 IMAD.IADD R7, R7, 0x1, -R8 ;  /* 0x0000000107078824 */ /* 0x000fe200078e0a08 */
[----:B------:R-:W-:Y:S01]  /*84e0*/  ISETP.GE.AND P6, PT, R3, RZ, PT ;  /* 0x000000ff0300720c */ /* 0x000fe20003fc6270 */
[----:B------:R-:W-:Y:S01]  /*84f0*/  @!P3 IMAD.MOV R15, RZ, RZ, -R15 ;  /* 0x000000ffff0fb224 */ /* 0x000fe200078e0a0f */
[----:B------:R-:W-:Y:S01]  /*8500*/  ISETP.GE.AND P0, PT, R12, RZ, PT ;  /* 0x000000ff0c00720c */ /* 0x000fe20003f06270 */
[----:B------:R-:W-:Y:S01]  /*8510*/  IMAD.HI.U32 R12, R0, R4, RZ ;  /* 0x00000004000c7227 */ /* 0x000fe200078e00ff */
[----:B------:R-:W-:-:S02]  /*8520*/  ISETP.GT.U32.AND P1, PT, R8, R5, PT ;  /* 0x000000050800720c */ /* 0x000fc40003f24070 */
[----:B------:R2:W-:Y:S01]  /*8530*/  STL [R1+0x568], R15 ;  /* 0x0005680f01007387 */ /* 0x0005e20000100800 */
[----:B0-----:R-:W-:Y:S02]  /*8540*/  VIADD R10, R93, 0x96 ;  /* 0x000000965d0a7836 */ /* 0x001fe40000000000 */
[----:B-1----:R-:W-:-:S04]  /*8550*/  IMAD.HI.U32 R9, R0, R13, RZ ;  /* 0x0000000d00097227 */ /* 0x002fc800078e00ff */
[----:B------:R-:W-:Y:S01]  /*8560*/  IMAD.MOV R3, RZ, RZ, -R9 ;  /* 0x000000ffff037224 */ /* 0x000fe200078e0a09 */
[----:B------:R-:W-:Y:S01]  /*8570*/  IABS R9, R10 ;  /* 0x0000000a00097213 */ /* 0x000fe20000000000 */
[----:B------:R-:W-:Y:S02]  /*8580*/  IMAD.MOV R6, RZ, RZ, -R12 ;  /* 0x000000ffff067224 */ /* 0x000fe400078e0a0c */
[----:B------:R-:W-:Y:S02]  /*8590*/  IMAD R3, R8, R3, R13 ;  /* 0x0000000308037224 */ /* 0x000fe400078e020d */
[----:B--2---:R-:W-:-:S03]  /*85a0*/  IMAD.HI.U32 R15, R0, R9, RZ ;  /* 0x00000009000f7227 */ /* 0x004fc600078e00ff */
[C---:B------:R-:W-:Y:S01]  /*85b0*/  ISETP.GT.U32.AND P3, PT, R8.reuse, R3, PT ;  /* 0x000000030800720c */ /* 0x040fe20003f64070 */
[C---:B------:R-:W-:Y:S01]  /*85c0*/  IMAD R4, R8.reuse, R6, R4 ;  /* 0x0000000608047224 */ /* 0x040fe200078e0204 */
[----:B------:R-:W-:Y:S01]  /*85d0*/  IADD3 R15, PT, PT, -R15, RZ, RZ ;  /* 0x000000ff0f0f7210 */ /* 0x000fe20007ffe1ff */
[----:B------:R-:W-:Y:S02]  /*85e0*/  @!P1 IMAD.IADD R5, R5, 0x1, -R8 ;  /* 0x0000000105059824 */ /* 0x000fe400078e0a08 */
[----:B------:R-:W-:Y:S01]  /*85f0*/  IMAD.MOV.U32 R14, RZ, RZ, R7 ;  /* 0x000000ffff0e7224 */ /* 0x000fe200078e0007 */
[C---:B------:R-:W-:Y:S01]  /*8600*/  ISETP.GT.U32.AND P1, PT, R8.reuse, R4, PT ;  /* 0x000000040800720c */ /* 0x040fe20003f24070 */
[----:B------:R-:W-:Y:S02]  /*8610*/  IMAD R9, R8, R15, R9 ;  /* 0x0000000f08097224 */ /* 0x000fe400078e0209 */
[----:B------:R-:W-:Y:S02]  /*8620*/  IMAD.MOV.U32 R19, RZ, RZ, R5 ;  /* 0x000000ffff137224 */ /* 0x000fe400078e0005 */
[----:B------:R-:W-:-:S02]  /*8630*/  VIADD R7, R93, 0x97 ;  /* 0x000000975d077836 */ /* 0x000fc40000000000 */
[----:B------:R-:W-:Y:S01]  /*8640*/  @!P2 IMAD.MOV R19, RZ, RZ, -R19 ;  /* 0x000000ffff13a224 */ /* 0x000fe200078e0a13 */
[----:B------:R-:W-:Y:S01]  /*8650*/  ISETP.GT.U32.AND P2, PT, R8, R9, PT ;  /* 0x000000090800720c */ /* 0x000fe20003f44070 */
[----:B------:R-:W-:Y:S01]  /*8660*/  @!P5 IMAD.MOV R14, RZ, RZ, -R14 ;  /* 0x000000ffff0ed224 */ /* 0x000fe200078e0a0e */
[----:B------:R-:W-:Y:S01]  /*8670*/  ISETP.GE.AND P5, PT, R10, RZ, PT ;  /* 0x000000ff0a00720c */ /* 0x000fe20003fa6270 */
[----:B------:R-:W-:Y:S01]  /*8680*/  VIADD R13, R93, 0x99 ;  /* 0x000000995d0d7836 */ /* 0x000fe20000000000 */
[----:B------:R-:W-:Y:S01]  /*8690*/  IABS R10, R7 ;  /* 0x00000007000a7213 */ /* 0x000fe20000000000 */
[--C-:B------:R-:W-:Y:S01]  /*86a0*/  @!P1 IMAD.IADD R4, R4, 0x1, -R8.reuse ;  /* 0x0000000104049824 */ /* 0x100fe200078e0a08 */
[----:B------:R0:W-:Y:S01]  /*86b0*/  STL [R1+0x654], R14 ;  /* 0x0006540e01007387 */ /* 0x0001e20000100800 */
[--C-:B------:R-:W-:Y:S02]  /*86c0*/  @!P3 IMAD.IADD R3, R3, 0x1, -R8.reuse ;  /* 0x000000010303b824 */ /* 0x100fe400078e0a08 */
[----:B------:R-:W-:Y:S01]  /*86d0*/  VIADD R12, R93, 0x98 ;  /* 0x000000985d0c7836 */ /* 0x000fe20000000000 */
[----:B------:R-:W-:Y:S01]  /*86e0*/  ISETP.GT.U32.AND P1, PT, R8, R4, PT ;  /* 0x000000040800720c */ /* 0x000fe20003f24070 */
[----:B------:R-:W-:Y:S01]  /*86f0*/  IMAD.HI.U32 R18, R0, R10, RZ ;  /* 0x0000000a00127227 */ /* 0x000fe200078e00ff */
[----:B------:R-:W-:Y:S01]  /*8700*/  ISETP.GT.U32.AND P3, PT, R8, R3, PT ;  /* 0x000000030800720c */ /* 0x000fe20003f64070 */
[----:B------:R1:W-:Y:S01]  /*8710*/  STL [R1+0x650], R19 ;  /* 0x0006501301007387 */ /* 0x0003e20000100800 */
[----:B------:R-:W-:Y:S01]  /*8720*/  IABS R6, R12 ;  /* 0x0000000c00067213 */ /* 0x000fe20000000000 */
[----:B------:R-:W-:Y:S01]  /*8730*/  @!P2 IMAD.IADD R9, R9, 0x1, -R8 ;  /* 0x000000010909a824 */ /* 0x000fe200078e0a08 */
[----:B0-----:R-:W-:Y:S01]  /*8740*/  IABS R14, R13 ;  /* 0x0000000d000e7213 */ /* 0x001fe20000000000 */
[----:B------:R-:W-:-:S03]  /*8750*/  IMAD.MOV R18, RZ, RZ, -R18 ;  /* 0x000000ffff127224 */ /* 0x000fc600078e0a12 */
[C---:B------:R-:W-:Y:S01]  /*8760*/  ISETP.GT.U32.AND P2, PT, R8.reuse, R9, PT ;  /* 0x000000090800720c */ /* 0x040fe20003f44070 */
[----:B------:R-:W-:Y:S02]  /*8770*/  IMAD.MOV.U32 R5, RZ, RZ, R14 ;  /* 0x000000ffff057224 */ /* 0x000fe400078e000e */
[----:B------:R-:W-:Y:S02]  /*8780*/  IMAD R10, R8, R18, R10 ;  /* 0x00000012080a7224 */ /* 0x000fe400078e020a */
[----:B------:R-:W-:-:S04]  /*8790*/  IMAD.HI.U32 R15, R0, R5, RZ ;  /* 0x00000005000f7227 */ /* 0x000fc800078e00ff */
[----:B------:R-:W-:-:S04]  /*87a0*/  IMAD.HI.U32 R14, R0, R6, RZ ;  /* 0x00000006000e7227 */ /* 0x000fc800078e00ff */
[----:B------:R-:W-:Y:S02]  /*87b0*/  IMAD.MOV R15, RZ, RZ, -R15 ;  /* 0x000000ffff0f7224 */ /* 0x000fe400078e0a0f */
[----:B------:R-:W-:Y:S01]  /*87c0*/  @!P1 IMAD.IADD R4, R4, 0x1, -R8 ;  /* 0x0000000104049824 */ /* 0x000fe200078e0a08 */
[C---:B------:R-:W-:Y:S01]  /*87d0*/  ISETP.GT.U32.AND P1, PT, R8.reuse, R10, PT ;  /* 0x0000000a0800720c */ /* 0x040fe20003f24070 */
[----:B------:R-:W-:Y:S02]  /*87e0*/  IMAD.MOV R14, RZ, RZ, -R14 ;  /* 0x000000ffff0e7224 */ /* 0x000fe400078e0a0e */
[----:B------:R-:W-:Y:S01]  /*87f0*/  @!P3 IMAD.IADD R3, R3, 0x1, -R8 ;  /* 0x000000010303b824 */ /* 0x000fe200078e0a08 */
[----:B------:R-:W-:Y:S01]  /*8800*/  ISETP.GE.AND P3, PT, R7, RZ, PT ;  /* 0x000000ff0700720c */ /* 0x000fe20003f66270 */
[C---:B------:R-:W-:Y:S01]  /*8810*/  IMAD R5, R8.reuse, R15, R5 ;  /* 0x0000000f08057224 */ /* 0x040fe200078e0205 */
[----:B------:R-:W-:Y:S01]  /*8820*/  IABS R15, R21 ;  /* 0x00000015000f7213 */ /* 0x000fe20000000000 */
[----:B------:R-:W-:-:S02]  /*8830*/  IMAD R6, R8, R14, R6 ;  /* 0x0000000e08067224 */ /* 0x000fc400078e0206 */
[----:B------:R-:W-:Y:S02]  /*8840*/  IMAD.MOV.U32 R20, RZ, RZ, R3 ;  /* 0x000000ffff147224 */ /* 0x000fe400078e0003 */
[----:B------:R-:W-:Y:S01]  /*8850*/  @!P2 IMAD.IADD R9, R9, 0x1, -R8 ;  /* 0x000000010909a824 */ /* 0x000fe200078e0a08 */
[C---:B------:R-:W-:Y:S01]  /*8860*/  ISETP.GT.U32.AND P2, PT, R8.reuse, R5, PT ;  /* 0x000000050800720c */ /* 0x040fe20003f44070 */
[----:B------:R-:W-:Y:S02]  /*8870*/  VIADD R7, R93, 0x9a ;  /* 0x0000009a5d077836 */ /* 0x000fe40000000000 */
[----:B------:R-:W-:Y:S01]  /*8880*/  @!P6 IMAD.MOV R20, RZ, RZ, -R20 ;  /* 0x000000ffff14e224 */ /* 0x000fe200078e0a14 */
[----:B------:R-:W-:Y:S01]  /*8890*/  ISETP.GT.U32.AND P6, PT, R8, R6, PT ;  /* 0x000000060800720c */ /* 0x000fe20003fc4070 */
[----:B------:R-:W-:Y:S01]  /*88a0*/  IMAD.MOV.U32 R3, RZ, RZ, R15 ;  /* 0x000000ffff037224 */ /* 0x000fe200078e000f */
[----:B------:R-:W-:Y:S01]  /*88b0*/  IABS R14, R7 ;  /* 0x00000007000e7213 */ /* 0x000fe20000000000 */
[----:B------:R-:W-:Y:S01]  /*88c0*/  @!P1 IMAD.IADD R10, R10, 0x1, -R8 ;  /* 0x000000010a0a9824 */ /* 0x000fe200078e0a08 */
[----:B------:R-:W-:Y:S01]  /*88d0*/  ISETP.GE.AND P1, PT, R13, RZ, PT ;  /* 0x000000ff0d00720c */ /* 0x000fe20003f26270 */
[----:B------:R-:W-:Y:S01]  /*88e0*/  IMAD.MOV.U32 R15, RZ, RZ, R9 ;  /* 0x000000ffff0f7224 */ /* 0x000fe200078e0009 */
[----:B------:R-:W-:Y:S01]  /*88f0*/  STL [R1+0x64c], R20 ;  /* 0x00064c1401007387 */ /* 0x000fe20000100800 */
[----:B-1----:R-:W-:-:S02]  /*8900*/  IMAD.MOV.U32 R19, RZ, RZ, R4 ;  /* 0x000000ffff137224 */ /* 0x002fc400078e0004 */
[----:B------:R-:W-:Y:S01]  /*8910*/  @!P5 IMAD.MOV R15, RZ, RZ, -R15 ;  /* 0x000000ffff0fd224 */ /* 0x000fe200078e0a0f */
[----:B------:R-:W-:Y:S01]  /*8920*/  ISETP.GT.U32.AND P5, PT, R8, R10, PT ;  /* 0x0000000a0800720c */ /* 0x000fe20003fa4070 */
[----:B------:R-:W-:-:S04]  /*8930*/  IMAD.HI.U32 R4, R0, R14, RZ ;  /* 0x0000000e00047227 */ /* 0x000fc800078e00ff */
[----:B------:R-:W-:Y:S01]  /*8940*/  @!P0 IMAD.MOV R19, RZ, RZ, -R19 ;  /* 0x000000ffff138224 */ /* 0x000fe200078e0a13 */
[----:B------:R-:W-:Y:S01]  /*8950*/  ISETP.GE.AND P0, PT, R12, RZ, PT ;  /* 0x000000ff0c00720c */ /* 0x000fe20003f06270 */
[----:B------:R-:W-:Y:S02]  /*8960*/  @!P2 IMAD.IADD R5, R5, 0x1, -R8 ;  /* 0x000000010505a824 */ /* 0x000fe400078e0a08 */
[----:B------:R-:W-:Y:S01]  /*8970*/  IMAD.MOV R4, RZ, RZ, -R4 ;  /* 0x000000ffff047224 */ /* 0x000fe200078e0a04 */
[----:B------:R-:W-:Y:S01]  /*8980*/  STL [R1+0x648], R19 ;  /* 0x0006481301007387 */ /* 0x000fe20000100800 */
[----:B------:R-:W-:Y:S01]  /*8990*/  VIADD R13, R93, 0x9c ;  /* 0x0000009c5d0d7836 */ /* 0x000fe20000000000 */
[----:B------:R-:W-:Y:S01]  /*89a0*/  ISETP.GT.U32.AND P2, PT, R8, R5, PT ;  /* 0x000000050800720c */ /* 0x000fe20003f44070 */
[----:B------:R-:W-:Y:S01]  /*89b0*/  @!P6 IMAD.IADD R6, R6, 0x1, -R8 ;  /* 0x000000010606e824 */ /* 0x000fe200078e0a08 */
[----:B------:R0:W-:Y:S01]  /*89c0*/  STL [R1+0x644], R15 ;  /* 0x0006440f01007387 */ /* 0x0001e20000100800 */
[----:B------:R-:W-:-:S02]  /*89d0*/  IMAD R4, R8, R4, R14 ;  /* 0x0000000408047224 */ /* 0x000fc400078e020e */
[----:B------:R-:W-:Y:S01]  /*89e0*/  IMAD.HI.U32 R12, R0, R3, RZ ;  /* 0x00000003000c7227 */ /* 0x000fe200078e00ff */
[----:B------:R-:W-:-:S03]  /*89f0*/  ISETP.GT.U32.AND P6, PT, R8, R6, PT ;  /* 0x000000060800720c */ /* 0x000fc60003fc4070 */
[----:B------:R-:W-:Y:S01]  /*8a00*/  @!P5 IMAD.IADD R10, R10, 0x1, -R8 ;  /* 0x000000010a0ad824 */ /* 0x000fe200078e0a08 */
[C---:B------:R-:W-:Y:S01]  /*8a10*/  ISETP.GT.U32.AND P5, PT, R8.reuse, R4, PT ;  /* 0x000000040800720c */ /* 0x040fe20003fa4070 */
[----:B------:R-:W-:Y:S01]  /*8a20*/  IMAD.MOV R12, RZ, RZ, -R12 ;  /* 0x000000ffff0c7224 */ /* 0x000fe200078e0a0c */
[----:B0-----:R-:W-:Y:S01]  /*8a30*/  IABS R15, R13 ;  /* 0x0000000d000f7213 */ /* 0x001fe20000000000 */
[----:B------:R-:W-:Y:S01]  /*8a40*/  @!P2 IMAD.IADD R5, R5, 0x1, -R8 ;  /* 0x000000010505a824 */ /* 0x000fe200078e0a08 */
[----:B------:R-:W-:Y:S01]  /*8a50*/  ISETP.GE.AND P2, PT, R7, RZ, PT ;  /* 0x000000ff0700720c */ /* 0x000fe20003f46270 */
[----:B------:R-:W-:Y:S02]  /*8a60*/  IMAD R3, R8, R12, R3 ;  /* 0x0000000c08037224 */ /* 0x000fe400078e0203 */
[----:B------:R-:W-:-:S04]  /*8a70*/  IMAD.HI.U32 R22, R0, R15, RZ ;  /* 0x0000000f00167227 */ /* 0x000fc800078e00ff */
[----:B------:R-:W-:Y:S02]  /*8a80*/  IMAD.MOV R22, RZ, RZ, -R22 ;  /* 0x000000ffff167224 */ /* 0x000fe400078e0a16 */
[C---:B------:R-:W-:Y:S02]  /*8a90*/  VIADD R18, R93.reuse, 0x9d ;  /* 0x0000009d5d127836 */ /* 0x040fe40000000000 */
[--C-:B------:R-:W-:Y:S01]  /*8aa0*/  @!P6 IMAD.IADD R6, R6, 0x1, -R8.reuse ;  /* 0x000000010606e824 */ /* 0x100fe200078e0a08 */
[C---:B------:R-:W-:Y:S01]  /*8ab0*/  ISETP.GT.U32.AND P6, PT, R8.reuse, R3, PT ;  /* 0x000000030800720c */ /* 0x040fe20003fc4070 */
[----:B------:R-:W-:Y:S01]  /*8ac0*/  IMAD R7, R8, R22, R15 ;  /* 0x0000001608077224 */ /* 0x000fe200078e020f */
[----:B------:R-:W-:Y:S01]  /*8ad0*/  IABS R20, R18 ;  /* 0x0000001200147213 */ /* 0x000fe20000000000 */
[C---:B------:R-:W-:Y:S02]  /*8ae0*/  VIADD R9, R93.reuse, 0x9e ;  /* 0x0000009e5d097836 */ /* 0x040fe40000000000 */
[----:B------:R-:W-:Y:S01]  /*8af0*/  @!P5 IMAD.IADD R4, R4, 0x1, -R8 ;  /* 0x000000010404d824 */ /* 0x000fe200078e0a08 */
[----:B------:R-:W-:Y:S01]  /*8b00*/  ISETP.GT.U32.AND P5, PT, R8, R7, PT ;  /* 0x000000070800720c */ /* 0x000fe20003fa4070 */
[----:B------:R-:W-:Y:S01]  /*8b10*/  IMAD.MOV.U32 R24, RZ, RZ, R10 ;  /* 0x000000ffff187224 */ /* 0x000fe200078e000a */
[----:B------:R-:W-:Y:S01]  /*8b20*/  IABS R12, R9 ;  /* 0x00000009000c7213 */ /* 0x000fe20000000000 */
[----:B------:R-:W-:-:S02]  /*8b30*/  VIADD R14, R93, 0x9f ;  /* 0x0000009f5d0e7836 */ /* 0x000fc40000000000 */
[----:B------:R-:W-:-:S03]  /*8b40*/  IMAD.HI.U32 R19, R0, R20, RZ ;  /* 0x0000001400137227 */ /* 0x000fc600078e00ff */
[----:B------:R-:W-:Y:S01]  /*8b50*/  IABS R15, R14 ;  /* 0x0000000e000f7213 */ /* 0x000fe20000000000 */
[----:B------:R-:W-:Y:S01]  /*8b60*/  @!P3 IMAD.MOV R24, RZ, RZ, -R24 ;  /* 0x000000ffff18b224 */ /* 0x000fe200078e0a18 */
[----:B------:R-:W-:Y:S01]  /*8b70*/  ISETP.GT.U32.AND P3, PT, R8, R4, PT ;  /* 0x000000040800720c */ /* 0x000fe20003f64070 */
[----:B------:R-:W-:-:S03]  /*8b80*/  IMAD.HI.U32 R22, R0, R12, RZ ;  /* 0x0000000c00167227 */ /* 0x000fc600078e00ff */
[----:B------:R0:W-:Y:S01]  /*8b90*/  STL [R1+0x640], R24 ;  /* 0x0006401801007387 */ /* 0x0001e20000100800 */
[----:B------:R-:W-:Y:S02]  /*8ba0*/  IMAD.MOV R19, RZ, RZ, -R19 ;  /* 0x000000ffff137224 */ /* 0x000fe400078e0a13 */
[----:B------:R-:W-:Y:S01]  /*8bb0*/  @!P6 IMAD.IADD R3, R3, 0x1, -R8 ;  /* 0x000000010303e824 */ /* 0x000fe200078e0a08 */
[----:B------:R-:W-:Y:S01]  /*8bc0*/  ISETP.GE.AND P6, PT, R21, RZ, PT ;  /* 0x000000ff1500720c */ /* 0x000fe20003fc6270 */
[----:B------:R-:W-:Y:S02]  /*8bd0*/  IMAD.MOV.U32 R23, RZ, RZ, R6 ;  /* 0x000000ffff177224 */ /* 0x000fe400078e0006 */
[----:B------:R-:W-:Y:S02]  /*8be0*/  IMAD.MOV R22, RZ, RZ, -R22 ;  /* 0x000000ffff167224 */ /* 0x000fe400078e0a16 */
[C---:B------:R-:W-:Y:S01]  /*8bf0*/  IMAD R20, R8.reuse, R19, R20 ;  /* 0x0000001308147224 */ /* 0x040fe200078e0214 */
[----:B------:R-:W-:Y:S01]  /*8c00*/  IADD3 R19, PT, PT, R93, 0xa0, RZ ;  /* 0x000000a05d137810 */ /* 0x000fe20007ffe0ff */
[----:B------:R-:W-:Y:S01]  /*8c10*/  @!P5 IMAD.IADD R7, R7, 0x1, -R8 ;  /* 0x000000010707d824 */ /* 0x000fe200078e0a08 */
[----:B------:R-:W-:Y:S01]  /*8c20*/  ISETP.GT.U32.AND P5, PT, R8, R3, PT ;  /* 0x000000030800720c */ /* 0x000fe20003fa4070 */
[----:B------:R-:W-:-:S02]  /*8c30*/  IMAD.MOV.U32 R6, RZ, RZ, R5 ;  /* 0x000000ffff067224 */ /* 0x000fc400078e0005 */
[----:B------:R-:W-:-:S04]  /*8c40*/  IMAD.HI.U32 R10, R0, R15, RZ ;  /* 0x0000000f000a7227 */ /* 0x000fc800078e00ff */
[C---:B------:R-:W-:Y:S01]  /*8c50*/  IMAD R22, R8.reuse, R22, R12 ;  /* 0x0000001608167224 */ /* 0x040fe200078e020c */
[----:B------:R-:W-:Y:S01]  /*8c60*/  IABS R12, R19 ;  /* 0x00000013000c7213 */ /* 0x000fe20000000000 */
[----:B------:R-:W-:Y:S01]  /*8c70*/  @!P1 IMAD.MOV R6, RZ, RZ, -R6 ;  /* 0x000000ffff069224 */ /* 0x000fe200078e0a06 */
[C---:B------:R-:W-:Y:S01]  /*8c80*/  ISETP.GT.U32.AND P1, PT, R8.reuse, R20, PT ;  /* 0x000000140800720c */ /* 0x040fe20003f24070 */
[----:B------:R-:W-:Y:S01]  /*8c90*/  @!P0 IMAD.MOV R23, RZ, RZ, -R23 ;  /* 0x000000ffff178224 */ /* 0x000fe200078e0a17 */
[----:B------:R-:W-:Y:S01]  /*8ca0*/  ISETP.GT.U32.AND P0, PT, R8, R7, PT ;  /* 0x000000070800720c */ /* 0x000fe20003f04070 */
[----:B------:R-:W-:Y:S02]  /*8cb0*/  IMAD.MOV R10, RZ, RZ, -R10 ;  /* 0x000000ffff0a7224 */ /* 0x000fe400078e0a0a */
[--C-:B------:R-:W-:Y:S01]  /*8cc0*/  @!P3 IMAD.IADD R4, R4, 0x1, -R8.reuse ;  /* 0x000000010404b824 */ /* 0x100fe200078e0a08 */
[C---:B------:R-:W-:Y:S01]  /*8cd0*/  ISETP.GT.U32.AND P3, PT, R8.reuse, R22, PT ;  /* 0x000000160800720c */ /* 0x040fe20003f64070 */
[----:B------:R-:W-:Y:S01]  /*8ce0*/  IMAD R10, R8, R10, R15 ;  /* 0x0000000a080a7224 */ /* 0x000fe200078e020f */
[----:B------:R1:W-:Y:S01]  /*8cf0*/  STL [R1+0x54c], R23 ;  /* 0x00054c1701007387 */ /* 0x0003e20000100800 */
[----:B------:R-:W-:-:S02]  /*8d00*/  @!P5 IMAD.IADD R3, R3, 0x1, -R8 ;  /* 0x000000010303d824 */ /* 0x000fc400078e0a08 */
[----:B------:R-:W-:Y:S01]  /*8d10*/  VIADD R21, R93, 0xa1 ;  /* 0x000000a15d157836 */ /* 0x000fe20000000000 */
[----:B------:R-:W-:Y:S01]  /*8d20*/  ISETP.GT.U32.AND P5, PT, R8, R10, PT ;  /* 0x0000000a0800720c */ /* 0x000fe20003fa4070 */
[--C-:B------:R-:W-:Y:S01]  /*8d30*/  @!P1 IMAD.IADD R20, R20, 0x1, -R8.reuse ;  /* 0x0000000114149824 */ /* 0x100fe200078e0a08 */
[----:B------:R2:W-:Y:S01]  /*8d40*/  STL [R1+0x63c], R6 ;  /* 0x00063c0601007387 */ /* 0x0005e20000100800 */
[----:B------:R-:W-:Y:S01]  /*8d50*/  @!P0 IMAD.IADD R7, R7, 0x1, -R8 ;  /* 0x0000000107078824 */ /* 0x000fe200078e0a08 */
[----:B------:R-:W-:Y:S01]  /*8d60*/  ISETP.GE.AND P0, PT, R13, RZ, PT ;  /* 0x000000ff0d00720c */ /* 0x000fe20003f06270 */
[----:B0-----:R-:W-:Y:S01]  /*8d70*/  IMAD.MOV.U32 R24, RZ, RZ, R4 ;  /* 0x000000ffff187224 */ /* 0x001fe200078e0004 */
[----:B------:R-:W-:Y:S01]  /*8d80*/  IABS R5, R21 ;  /* 0x0000001500057213 */ /* 0x000fe20000000000 */
[----:B------:R-:W-:Y:S01]  /*8d90*/  @!P3 IMAD.IADD R22, R22, 0x1, -R8 ;  /* 0x000000011616b824 */ /* 0x000fe200078e0a08 */
[----:B------:R-:W-:Y:S01]  /*8da0*/  ISETP.GT.U32.AND P3, PT, R8, R20, PT ;  /* 0x000000140800720c */ /* 0x000fe20003f64070 */
[----:B-1----:R-:W-:Y:S01]  /*8db0*/  IMAD.MOV.U32 R23, RZ, RZ, R3 ;  /* 0x000000ffff177224 */ /* 0x002fe200078e0003 */
[----:B------:R-:W-:Y:S01]  /*8dc0*/  ISETP.GE.AND P1, PT, R18, RZ, PT ;  /* 0x000000ff1200720c */ /* 0x000fe20003f26270 */
[----:B------:R-:W-:-:S02]  /*8dd0*/  IMAD.MOV.U32 R3, RZ, RZ, R7 ;  /* 0x000000ffff037224 */ /* 0x000fc400078e0007 */
[----:B--2---:R-:W-:-:S04]  /*8de0*/  IMAD.HI.U32 R6, R0, R12, RZ ;  /* 0x0000000c00067227 */ /* 0x004fc800078e00ff */
[----:B------:R-:W-:Y:S02]  /*8df0*/  IMAD.MOV R6, RZ, RZ, -R6 ;  /* 0x000000ffff067224 */ /* 0x000fe400078e0a06 */
[----:B------:R-:W-:Y:S01]  /*8e00*/  @!P5 IMAD.IADD R10, R10, 0x1, -R8 ;  /* 0x000000010a0ad824 */ /* 0x000fe200078e0a08 */
[C---:B------:R-:W-:Y:S01]  /*8e10*/  ISETP.GT.U32.AND P5, PT, R8.reuse, R22, PT ;  /* 0x000000160800720c */ /* 0x040fe20003fa4070 */
[----:B------:R-:W-:Y:S02]  /*8e20*/  IMAD R6, R8, R6, R12 ;  /* 0x0000000608067224 */ /* 0x000fe400078e020c */
[----:B------:R-:W-:-:S04]  /*8e30*/  IMAD.HI.U32 R15, R0, R5, RZ ;  /* 0x00000005000f7227 */ /* 0x000fc800078e00ff */
[----:B------:R-:W-:Y:S01]  /*8e40*/  @!P2 IMAD.MOV R24, RZ, RZ, -R24 ;  /* 0x000000ffff18a224 */ /* 0x000fe200078e0a18 */
[C---:B------:R-:W-:Y:S01]  /*8e50*/  ISETP.GT.U32.AND P2, PT, R8.reuse, R10, PT ;  /* 0x0000000a0800720c */ /* 0x040fe20003f44070 */
[----:B------:R-:W-:Y:S02]  /*8e60*/  VIADD R13, R93, 0xa2 ;  /* 0x000000a25d0d7836 */ /* 0x000fe40000000000 */
[----:B------:R-:W-:Y:S01]  /*8e70*/  @!P0 IMAD.MOV R3, RZ, RZ, -R3 ;  /* 0x000000ffff038224 */ /* 0x000fe200078e0a03 */
[----:B------:R-:W-:Y:S01]  /*8e80*/  ISETP.GT.U32.AND P0, PT, R8, R6, PT ;  /* 0x000000060800720c */ /* 0x000fe20003f04070 */
[----:B------:R-:W-:Y:S01]  /*8e90*/  IMAD.MOV R15, RZ, RZ, -R15 ;  /* 0x000000ffff0f7224 */ /* 0x000fe200078e0a0f */
[----:B------:R-:W-:Y:S01]  /*8ea0*/  IABS R12, R13 ;  /* 0x0000000d000c7213 */ /* 0x000fe20000000000 */
[----:B------:R-:W-:Y:S01]  /*8eb0*/  @!P3 IMAD.IADD R20, R20, 0x1, -R8 ;  /* 0x000000011414b824 */ /* 0x000fe200078e0a08 */
[----:B------:R-:W-:Y:S01]  /*8ec0*/  STL [R1+0x638], R24 ;  /* 0x0006381801007387 */ /* 0x000fe20000100800 */
[----:B------:R-:W-:Y:S01]  /*8ed0*/  @!P6 IMAD.MOV R23, RZ, RZ, -R23 ;  /* 0x000000ffff17e224 */ /* 0x000fe200078e0a17 */
[----:B------:R-:W-:Y:S01]  /*8ee0*/  ISETP.GE.AND P6, PT, R9, RZ, PT ;  /* 0x000000ff0900720c */ /* 0x000fe20003fc6270 */
[----:B------:R-:W-:Y:S01]  /*8ef0*/  IMAD R5, R8, R15, R5 ;  /* 0x0000000f08057224 */ /* 0x000fe200078e0205 */
[----:B------:R-:W-:Y:S01]  /*8f00*/  ISETP.GE.AND P3, PT, R14, RZ, PT ;  /* 0x000000ff0e00720c */ /* 0x000fe20003f66270 */
[----:B------:R-:W-:Y:S01]  /*8f10*/  IMAD.MOV.U32 R15, RZ, RZ, R20 ;  /* 0x000000ffff0f7224 */ /* 0x000fe200078e0014 */
[----:B------:R-:W-:Y:S01]  /*8f20*/  STL [R1+0x634], R23 ;  /* 0x0006341701007387 */ /* 0x000fe20000100800 */
[----:B------:R-:W-:-:S03]  /*8f30*/  IMAD.HI.U32 R9, R0, R12, RZ ;  /* 0x0000000c00097227 */ /* 0x000fc600078e00ff */
[----:B------:R0:W-:Y:S01]  /*8f40*/  STL [R1+0x630], R3 ;  /* 0x0006300301007387 */ /* 0x0001e20000100800 */
[--C-:B------:R-:W-:Y:S01]  /*8f50*/  @!P5 IMAD.IADD R22, R22, 0x1, -R8.reuse ;  /* 0x000000011616d824 */ /* 0x100fe200078e0a08 */
[----:B------:R-:W-:Y:S01]  /*8f60*/  ISETP.GT.U32.AND P5, PT, R8, R5, PT ;  /* 0x000000050800720c */ /* 0x000fe20003fa4070 */
[----:B------:R-:W-:Y:S02]  /*8f70*/  @!P1 IMAD.MOV R15, RZ, RZ, -R15 ;  /* 0x000000ffff0f9224 */ /* 0x000fe400078e0a0f */
[--C-:B------:R-:W-:Y:S01]  /*8f80*/  @!P2 IMAD.IADD R10, R10, 0x1, -R8.reuse ;  /* 0x000000010a0aa824 */ /* 0x100fe200078e0a08 */
[----:B------:R-:W-:Y:S01]  /*8f90*/  ISETP.GE.AND P2, PT, R19, RZ, PT ;  /* 0x000000ff1300720c */ /* 0x000fe20003f46270 */
[----:B------:R-:W-:Y:S01]  /*8fa0*/  IMAD.MOV R9, RZ, RZ, -R9 ;  /* 0x000000ffff097224 */ /* 0x000fe200078e0a09 */
[----:B------:R1:W-:Y:S01]  /*8fb0*/  STL [R1+0x624], R15 ;  /* 0x0006240f01007387 */ /* 0x0003e20000100800 */
[----:B------:R-:W-:Y:S01]  /*8fc0*/  @!P0 IMAD.IADD R6, R6, 0x1, -R8 ;  /* 0x0000000106068824 */ /* 0x000fe200078e0a08 */
[----:B------:R-:W-:Y:S01]  /*8fd0*/  ISETP.GE.AND P0, PT, R21, RZ, PT ;  /* 0x000000ff1500720c */ /* 0x000fe20003f06270 */
[----:B0-----:R-:W-:-:S02]  /*8fe0*/  VIADD R3, R93, 0xa3 ;  /* 0x000000a35d037836 */ /* 0x001fc40000000000 */
[C---:B------:R-:W-:Y:S01]  /*8ff0*/  IMAD R9, R8.reuse, R9, R12 ;  /* 0x0000000908097224 */ /* 0x040fe200078e020c */
[----:B------:R-:W-:Y:S01]  /*9000*/  ISETP.GT.U32.AND P1, PT, R8, R6, PT ;  /* 0x000000060800720c */ /* 0x000fe20003f24070 */
[----:B------:R-:W-:Y:S01]  /*9010*/  VIADD R7, R93, 0xa4 ;  /* 0x000000a45d077836 */ /* 0x000fe20000000000 */
[----:B------:R-:W-:Y:S01]  /*9020*/  IABS R4, R3 ;  /* 0x0000000300047213 */ /* 0x000fe20000000000 */
[----:B------:R-:W-:Y:S02]  /*9030*/  @!P5 IMAD.IADD R5, R5, 0x1, -R8 ;  /* 0x000000010505d824 */ /* 0x000fe400078e0a08 */
[----:B-1----:R-:W-:Y:S01]  /*9040*/  IMAD.MOV.U32 R15, RZ, RZ, R10 ;  /* 0x000000ffff0f7224 */ /* 0x002fe200078e000a */
[----:B------:R-:W-:Y:S01]  /*9050*/  IABS R12, R7 ;  /* 0x00000007000c7213 */ /* 0x000fe20000000000 */
[----:B------:R-:W-:Y:S01]  /*9060*/  IMAD.HI.U32 R14, R0, R4, RZ ;  /* 0x00000004000e7227 */ /* 0x000fe200078e00ff */
[C---:B------:R-:W-:Y:S02]  /*9070*/  ISETP.GT.U32.AND P5, PT, R8.reuse, R5, PT ;  /* 0x000000050800720c */ /* 0x040fe40003fa4070 */
[----:B------:R-:W-:Y:S01]  /*9080*/  @!P3 IADD3 R15, PT, PT, -R15, RZ, RZ ;  /* 0x000000ff0f0fb210 */ /* 0x000fe20007ffe1ff */
[----:B------:R-:W-:Y:S01]  /*9090*/  IMAD.MOV.U32 R18, RZ, RZ, R22 ;  /* 0x000000ffff127224 */ /* 0x000fe200078e0016 */
[----:B------:R-:W-:Y:S01]  /*90a0*/  ISETP.GT.U32.AND P3, PT, R8, R9, PT ;  /* 0x000000090800720c */ /* 0x000fe20003f64070 */
[----:B------:R-:W-:-:S02]  /*90b0*/  IMAD.MOV R14, RZ, RZ, -R14 ;  /* 0x000000ffff0e7224 */ /* 0x000fc400078e0a0e */
[----:B------:R-:W-:Y:S01]  /*90c0*/  @!P6 IMAD.MOV R18, RZ, RZ, -R18 ;  /* 0x000000ffff12e224 */ /* 0x000fe200078e0a12 */
[----:B------:R-:W-:Y:S01]  /*90d0*/  ISETP.GE.AND P6, PT, R13, RZ, PT ;  /* 0x000000ff0d00720c */ /* 0x000fe20003fc6270 */
[----:B------:R-:W-:Y:S02]  /*90e0*/  IMAD R13, R8, R14, R4 ;  /* 0x0000000e080d7224 */ /* 0x000fe400078e0204 */
[----:B------:R-:W-:Y:S01]  /*90f0*/  @!P1 IMAD.IADD R6, R6, 0x1, -R8 ;  /* 0x0000000106069824 */ /* 0x000fe200078e0a08 */
[----:B------:R-:W-:Y:S01]  /*9100*/  STL [R1+0x620], R18 ;  /* 0x0006201201007387 */ /* 0x000fe20000100800 */
[----:B------:R-:W-:Y:S01]  /*9110*/  IMAD.MOV.U32 R10, RZ, RZ, R12 ;  /* 0x000000ffff0a7224 */ /* 0x000fe200078e000c */
[----:B------:R-:W-:Y:S01]  /*9120*/  ISETP.GT.U32.AND P1, PT, R8, R13, PT ;  /* 0x0000000d0800720c */ /* 0x000fe20003f24070 */
[----:B------:R-:W-:Y:S01]  /*9130*/  VIADD R12, R93, 0xa6 ;  /* 0x000000a65d0c7836 */ /* 0x000fe20000000000 */
[----:B------:R0:W-:Y:S01]  /*9140*/  STL [R1+0x61c], R15 ;  /* 0x00061c0f01007387 */ /* 0x0001e20000100800 */
[----:B------:R-:W-:-:S02]  /*9150*/  @!P3 IMAD.IADD R9, R9, 0x1, -R8 ;  /* 0x000000010909b824 */ /* 0x000fc400078e0a08 */
[----:B------:R-:W-:-:S03]  /*9160*/  IMAD.HI.U32 R14, R0, R10, RZ ;  /* 0x0000000a000e7227 */ /* 0x000fc600078e00ff */
[C---:B------:R-:W-:Y:S01]  /*9170*/  ISETP.GT.U32.AND P3, PT, R8.reuse, R9, PT ;  /* 0x000000090800720c */ /* 0x040fe20003f64070 */
[----:B------:R-:W-:Y:S01]  /*9180*/  @!P5 IMAD.IADD R5, R5, 0x1, -R8 ;  /* 0x000000010505d824 */ /* 0x000fe200078e0a08 */
[----:B------:R-:W-:Y:S01]  /*9190*/  ISETP.GE.AND P5, PT, R3, RZ, PT ;  /* 0x000000ff0300720c */ /* 0x000fe20003fa6270 */
[----:B------:R-:W-:Y:S02]  /*91a0*/  IMAD.MOV R14, RZ, RZ, -R14 ;  /* 0x000000ffff0e7224 */ /* 0x000fe400078e0a0e */
[----:B0-----:R-:W-:Y:S01]  /*91b0*/  IMAD.MOV.U32 R15, RZ, RZ, R6 ;  /* 0x000000ffff0f7224 */ /* 0x001fe200078e0006 */
[----:B------:R-:W-:Y:S01]  /*91c0*/  IABS R6, R12 ;  /* 0x0000000c00067213 */ /* 0x000fe20000000000 */
[----:B------:R-:W-:Y:S02]  /*91d0*/  IMAD R10, R8, R14, R10 ;  /* 0x0000000e080a7224 */ /* 0x000fe400078e020a */
[----:B------:R-:W-:Y:S01]  /*91e0*/  @!P2 IMAD.MOV R15, RZ, RZ, -R15 ;  /* 0x000000ffff0fa224 */ /* 0x000fe200078e0a0f */
[----:B------:R-:W-:Y:S01]  /*91f0*/  ISETP.GE.AND P2, PT, R7, RZ, PT ;  /* 0x000000ff0700720c */ /* 0x000fe20003f46270 */
[----:B------:R-:W-:-:S02]  /*9200*/  @!P1 IMAD.IADD R13, R13, 0x1, -R8 ;  /* 0x000000010d0d9824 */ /* 0x000fc400078e0a08 */
[----:B------:R-:W-:Y:S01]  /*9210*/  IMAD.HI.U32 R7, R0, R6, RZ ;  /* 0x0000000600077227 */ /* 0x000fe200078e00ff */
[----:B------:R0:W-:Y:S02]  /*9220*/  STL [R1+0x1fc], R15 ;  /* 0x0001fc0f01007387 */ /* 0x0001e40000100800 */
[C---:B------:R-:W-:Y:S01]  /*9230*/  ISETP.GT.U32.AND P1, PT, R8.reuse, R13, PT ;  /* 0x0000000d0800720c */ /* 0x040fe20003f24070 */
[----:B------:R-:W-:Y:S02]  /*9240*/  VIADD R4, R93, 0xa5 ;  /* 0x000000a55d047836 */ /* 0x000fe40000000000 */
[----:B------:R-:W-:Y:S02]  /*9250*/  IMAD.MOV R7, RZ, RZ, -R7 ;  /* 0x000000ffff077224 */ /* 0x000fe400078e0a07 */
[----:B------:R-:W-:Y:S01]  /*9260*/  @!P3 IMAD.IADD R9, R9, 0x1, -R8 ;  /* 0x000000010909b824 */ /* 0x000fe200078e0a08 */
[----:B------:R-:W-:Y:S01]  /*9270*/  IABS R3, R4 ;  /* 0x0000000400037213 */ /* 0x000fe20000000000 */
[----:B------:R-:W-:Y:S01]  /*9280*/  IMAD R6, R8, R7, R6 ;  /* 0x0000000708067224 */ /* 0x000fe200078e0206 */
[----:B------:R-:W-:Y:S01]  /*9290*/  ISETP.GE.AND P3, PT, R4, RZ, PT ;  /* 0x000000ff0400720c */ /* 0x000fe20003f66270 */
[----:B0-----:R-:W-:-:S02]  /*92a0*/  IMAD.MOV.U32 R15, RZ, RZ, R5 ;  /* 0x000000ffff0f7224 */ /* 0x001fc400078e0005 */
[----:B------:R-:W-:Y:S02]  /*92b0*/  VIADD R5, R93, 0xa7 ;  /* 0x000000a75d057836 */ /* 0x000fe40000000000 */
[----:B------:R-:W-:Y:S01]  /*92c0*/  @!P0 IMAD.MOV R15, RZ, RZ, -R15 ;  /* 0x000000ffff0f8224 */ /* 0x000fe200078e0a0f */
[----:B------:R-:W-:Y:S01]  /*92d0*/  ISETP.GT.U32.AND P0, PT, R8, R10, PT ;  /* 0x0000000a0800720c */ /* 0x000fe20003f04070 */
[----:B------:R-:W-:Y:S01]  /*92e0*/  IMAD.MOV.U32 R19, RZ, RZ, R9 ;  /* 0x000000ffff137224 */ /* 0x000fe200078e0009 */
[----:B------:R-:W-:Y:S01]  /*92f0*/  IABS R4, R5 ;  /* 0x0000000500047213 */ /* 0x000fe20000000000 */
[----:B------:R-:W-:Y:S01]  /*9300*/  IMAD.HI.U32 R14, R0, R3, RZ ;  /* 0x00000003000e7227 */ /* 0x000fe200078e00ff */
[----:B------:R0:W-:Y:S03]  /*9310*/  STL [R1+0x618], R15 ;  /* 0x0006180f01007387 */ /* 0x0001e60000100800 */
[----:B------:R-:W-:Y:S01]  /*9320*/  @!P6 IMAD.MOV R19, RZ, RZ, -R19 ;  /* 0x000000ffff13e224 */ /* 0x000fe200078e0a13 */
[----:B------:R-:W-:Y:S01]  /*9330*/  ISETP.GT.U32.AND P6, PT, R8, R6, PT ;  /* 0x000000060800720c */ /* 0x000fe20003fc4070 */
[----:B------:R-:W-:-:S02]  /*9340*/  IMAD.MOV R14, RZ, RZ, -R14 ;  /* 0x000000ffff0e7224 */ /* 0x000fc400078e0a0e */
[--C-:B------:R-:W-:Y:S01]  /*9350*/  @!P1 IMAD.IADD R13, R13, 0x1, -R8.reuse ;  /* 0x000000010d0d9824 */ /* 0x100fe200078e0a08 */
[----:B------:R-:W-:Y:S01]  /*9360*/  STL [R1+0x60c], R19 ;  /* 0x00060c1301007387 */ /* 0x000fe20000100800 */
[----:B------:R-:W-:Y:S02]  /*9370*/  @!P0 IMAD.IADD R10, R10, 0x1, -R8 ;  /* 0x000000010a0a8824 */ /* 0x000fe400078e0a08 */
[----:B0-----:R-:W-:Y:S02]  /*9380*/  IMAD.MOV.U32 R15, RZ, RZ, R4 ;  /* 0x000000ffff0f7224 */ /* 0x001fe400078e0004 */
[C---:B------:R-:W-:Y:S01]  /*9390*/  IMAD R3, R8.reuse, R14, R3 ;  /* 0x0000000e08037224 */ /* 0x040fe200078e0203 */
[----:B------:R-:W-:Y:S01]  /*93a0*/  ISETP.GT.U32.AND P0, PT, R8, R10, PT ;  /* 0x0000000a0800720c */ /* 0x000fe20003f04070 */
[----:B------:R-:W-:-:S03]  /*93b0*/  IMAD.HI.U32 R9, R0, R15, RZ ;  /* 0x0000000f00097227 */ /* 0x000fc600078e00ff */
[----:B------:R-:W-:Y:S01]  /*93c0*/  ISETP.GT.U32.AND P1, PT, R8, R3, PT ;  /* 0x000000030800720c */ /* 0x000fe20003f24070 */
[----:B------:R-:W-:Y:S02]  /*93d0*/  IMAD.MOV.U32 R18, RZ, RZ, R13 ;  /* 0x000000ffff127224 */ /* 0x000fe400078e000d */
[C---:B------:R-:W-:Y:S02]  /*93e0*/  VIADD R7, R93.reuse, 0xa9 ;  /* 0x000000a95d077836 */ /* 0x040fe40000000000 */
[----:B------:R-:W-:Y:S02]  /*93f0*/  VIADD R14, R93, 0xa8 ;  /* 0x000000a85d0e7836 */ /* 0x000fe40000000000 */
[----:B------:R-:W-:Y:S02]  /*9400*/  IMAD.MOV R9, RZ, RZ, -R9 ;  /* 0x000000ffff097224 */ /* 0x000fe400078e0a09 */
[----:B------:R-:W-:Y:S01]  /*9410*/  @!P5 IMAD.MOV R18, RZ, RZ, -R18 ;  /* 0x000000ffff12d224 */ /* 0x000fe200078e0a12 */
[----:B------:R-:W-:Y:S01]  /*9420*/  ISETP.GE.AND P5, PT, R12, RZ, PT ;  /* 0x000000ff0c00720c */ /* 0x000fe20003fa6270 */
[--C-:B------:R-:W-:Y:S01]  /*9430*/  @!P6 IMAD.IADD R6, R6, 0x1, -R8.reuse ;  /* 0x000000010606e824 */ /* 0x100fe200078e0a08 */
[----:B------:R-:W-:Y:S01]  /*9440*/  IABS R12, R7 ;  /* 0x00000007000c7213 */ /* 0x000fe20000000000 */
[----:B------:R-:W-:Y:S01]  /*9450*/  IMAD R9, R8, R9, R15 ;  /* 0x0000000908097224 */ /* 0x000fe200078e020f */
[----:B------:R-:W-:Y:S01]  /*9460*/  IABS R4, R14 ;  /* 0x0000000e00047213 */ /* 0x000fe20000000000 */
[----:B------:R-:W-:Y:S01]  /*9470*/  @!P0 IMAD.IADD R10, R10, 0x1, -R8 ;  /* 0x000000010a0a8824 */ /* 0x000fe200078e0a08 */
[C---:B------:R-:W-:Y:S01]  /*9480*/  ISETP.GT.U32.AND P6, PT, R8.reuse, R6, PT ;  /* 0x000000060800720c */ /* 0x040fe20003fc4070 */
[----:B------:R-:W-:Y:S01]  /*9490*/  IMAD.MOV.U32 R13, RZ, RZ, R12 ;  /* 0x000000ffff0d7224 */ /* 0x000fe200078e000c */
[----:B------:R-:W-:Y:S01]  /*94a0*/  ISETP.GT.U32.AND P0, PT, R8, R9, PT ;  /* 0x000000090800720c */ /* 0x000fe20003f04070 */
[----:B------:R-:W-:Y:S01]  /*94b0*/  IMAD.HI.U32 R12, R0, R4, RZ ;  /* 0x00000004000c7227 */ /* 0x000fe200078e00ff */
[----:B------:R0:W-:Y:S03]  /*94c0*/  STL [R1+0x608], R18 ;  /* 0x0006081201007387 */ /* 0x0001e60000100800 */
[----:B------:R-:W-:-:S02]  /*94d0*/  IMAD.MOV R12, RZ, RZ, -R12 ;  /* 0x000000ffff0c7224 */ /* 0x000fc400078e0a0c */
[----:B------:R-:W-:Y:S02]  /*94e0*/  @!P1 IMAD.IADD R3, R3, 0x1, -R8 ;  /* 0x0000000103039824 */ /* 0x000fe400078e0a08 */
[----:B------:R-:W-:Y:S02]  /*94f0*/  IMAD R12, R8, R12, R4 ;  /* 0x0000000c080c7224 */ /* 0x000fe400078e0204 */
[----:B------:R-:W-:Y:S01]  /*9500*/  @!P6 IMAD.IADD R6, R6, 0x1, -R8 ;  /* 0x000000010606e824 */ /* 0x000fe200078e0a08 */
[C---:B------:R-:W-:Y:S01]  /*9510*/  ISETP.GT.U32.AND P1, PT, R8.reuse, R3, PT ;  /* 0x000000030800720c */ /* 0x040fe20003f24070 */
[----:B0-----:R-:W-:Y:S01]  /*9520*/  IMAD.MOV.U32 R18, RZ, RZ, R10 ;  /* 0x000000ffff127224 */ /* 0x001fe200078e000a */
[----:B------:R-:W-:Y:S01]  /*9530*/  ISETP.GT.U32.AND P6, PT, R8, R12, PT ;  /* 0x0000000c0800720c */ /* 0x000fe20003fc4070 */
[----:B------:R-:W-:Y:S01]  /*9540*/  @!P0 IMAD.IADD R9, R9, 0x1, -R8 ;  /* 0x0000000109098824 */ /* 0x000fe200078e0a08 */
[----:B------:R-:W-:Y:S01]  /*9550*/  MOV R15, R6 ;  /* 0x00000006000f7202 */ /* 0x000fe20000000f00 */
[----:B------:R-:W-:-:S03]  /*9560*/  IMAD.HI.U32 R10, R0, R13, RZ ;  /* 0x0000000d000a7227 */ /* 0x000fc600078e00ff */
[C---:B------:R-:W-:Y:S01]  /*9570*/  ISETP.GT.U32.AND P0, PT, R8.reuse, R9, PT ;  /* 0x000000090800720c */ /* 0x040fe20003f04070 */
[----:B------:R-:W-:Y:S02]  /*9580*/  IMAD.MOV R10, RZ, RZ, -R10 ;  /* 0x000000ffff0a7224 */ /* 0x000fe400078e0a0a */
[----:B------:R-:W-:Y:S01]  /*9590*/  @!P2 IMAD.MOV R18, RZ, RZ, -R18 ;  /* 0x000000ffff12a224 */ /* 0x000fe200078e0a12 */
[----:B------:R-:W-:Y:S01]  /*95a0*/  ISETP.GE.AND P2, PT, R5, RZ, PT ;  /* 0x000000ff0500720c */ /* 0x000fe20003f46270 */
[----:B------:R-:W-:Y:S02]  /*95b0*/  IMAD R4, R8, R10, R13 ;  /* 0x0000000a08047224 */ /* 0x000fe400078e020d */
[----:B------:R-:W-:Y:S01]  /*95c0*/  @!P1 IMAD.IADD R3, R3, 0x1, -R8 ;  /* 0x0000000103039824 */ /* 0x000fe200078e0a08 */
[----:B------:R0:W-:Y:S01]  /*95d0*/  STL [R1+0x604], R18 ;  /* 0x0006041201007387 */ /* 0x0001e20000100800 */
[C---:B------:R-:W-:Y:S01]  /*95e0*/  VIADD R10, R93.reuse, 0xab ;  /* 0x000000ab5d0a7836 */ /* 0x040fe20000000000 */
[----:B------:R-:W-:Y:S01]  /*95f0*/  ISETP.GE.AND P1, PT, R14, RZ, PT ;  /* 0x000000ff0e00720c */ /* 0x000fe20003f26270 */
[----:B------:R-:W-:-:S02]  /*9600*/  VIADD R5, R93, 0xaa ;  /* 0x000000aa5d057836 */ /* 0x000fc40000000000 */
[--C-:B------:R-:W-:Y:S02]  /*9610*/  @!P6 IMAD.IADD R12, R12, 0x1, -R8.reuse ;  /* 0x000000010c0ce824 */ /* 0x100fe400078e0a08 */
[----:B------:R-:W-:Y:S01]  /*9620*/  @!P0 IMAD.IADD R9, R9, 0x1, -R8 ;  /* 0x0000000109098824 */ /* 0x000fe200078e0a08 */
[----:B------:R-:W-:Y:S01]  /*9630*/  IABS R13, R5 ;  /* 0x00000005000d7213 */ /* 0x000fe20000000000 */
[----:B------:R-:W-:Y:S01]  /*9640*/  @!P5 IMAD.MOV R15, RZ, RZ, -R15 ;  /* 0x000000ffff0fd224 */ /* 0x000fe200078e0a0f */
[C---:B------:R-:W-:Y:S01]  /*9650*/  ISETP.GT.U32.AND P6, PT, R8.reuse, R12, PT ;  /* 0x0000000c0800720c */ /* 0x040fe20003fc4070 */
[----:B0-----:R-:W-:Y:S01]  /*9660*/  IMAD.MOV.U32 R18, RZ, RZ, R3 ;  /* 0x000000ffff127224 */ /* 0x001fe200078e0003 */
[----:B------:R-:W-:Y:S01]  /*9670*/  IABS R3, R10 ;  /* 0x0000000a00037213 */ /* 0x000fe20000000000 */
[----:B------:R-:W-:Y:S01]  /*9680*/  IMAD.MOV.U32 R14, RZ, RZ, R9 ;  /* 0x000000ffff0e7224 */ /* 0x000fe200078e0009 */
[----:B------:R-:W-:Y:S01]  /*9690*/  ISETP.GT.U32.AND P5, PT, R8, R4, PT ;  /* 0x000000040800720c */ /* 0x000fe20003fa4070 */
[----:B------:R-:W-:Y:S01]  /*96a0*/  @!P3 IMAD.MOV R18, RZ, RZ, -R18 ;  /* 0x000000ffff12b224 */ /* 0x000fe200078e0a12 */
[----:B------:R-:W-:Y:S01]  /*96b0*/  ISETP.GE.AND P0, PT, R5, RZ, PT ;  /* 0x000000ff0500720c */ /* 0x000fe20003f06270 */
[----:B------:R-:W-:Y:S01]  /*96c0*/  IMAD.MOV.U32 R6, RZ, RZ, R3 ;  /* 0x000000ffff067224 */ /* 0x000fe200078e0003 */
[----:B------:R-:W-:Y:S01]  /*96d0*/  ISETP.GE.AND P3, PT, R7, RZ, PT ;  /* 0x000000ff0700720c */ /* 0x000fe20003f66270 */
[C---:B------:R-:W-:Y:S01]  /*96e0*/  IMAD.HI.U32 R3, R0.reuse, R13, RZ ;  /* 0x0000000d00037227 */ /* 0x040fe200078e00ff */
[----:B------:R-:W-:Y:S03]  /*96f0*/  STL [R1+0x1fa4], R18 ;  /* 0x001fa41201007387 */ /* 0x000fe60000100800 */
[----:B------:R-:W-:Y:S01]  /*9700*/  VIADD R5, R93, 0xac ;  /* 0x000000ac5d057836 */ /* 0x000fe20000000000 */
[----:B------:R0:W-:Y:S01]  /*9710*/  STL [R1+0x1fa0], R15 ;  /* 0x001fa00f01007387 */ /* 0x0001e20000100800 */
[----:B------:R-:W-:-:S04]  /*9720*/  IMAD.HI.U32 R7, R0, R6, RZ ;  /* 0x0000000600077227 */ /* 0x000fc800078e00ff */
[----:B------:R-:W-:Y:S02]  /*9730*/  IMAD.MOV R3, RZ, RZ, -R3 ;  /* 0x000000ffff037224 */ /* 0x000fe400078e0a03 */
[----:B------:R-:W-:Y:S01]  /*9740*/  @!P2 IMAD.MOV R14, RZ, RZ, -R14 ;  /* 0x000000ffff0ea224 */ /* 0x000fe200078e0a0e */
[----:B------:R-:W-:Y:S01]  /*9750*/  ISETP.GE.AND P2, PT, R10, RZ, PT ;  /* 0x000000ff0a00720c */ /* 0x000fe20003f46270 */
[----:B------:R-:W-:Y:S01]  /*9760*/  IMAD.MOV R7, RZ, RZ, -R7 ;  /* 0x000000ffff077224 */ /* 0x000fe200078e0a07 */
[----:B------:R-:W-:Y:S01]  /*9770*/  IABS R10, R5 ;  /* 0x00000005000a7213 */ /* 0x000fe20000000000 */
[----:B------:R-:W-:Y:S01]  /*9780*/  IMAD R3, R8, R3, R13 ;  /* 0x0000000308037224 */ /* 0x000fe200078e020d */
[----:B------:R1:W-:Y:S01]  /*9790*/  STL [R1+0x1f9c], R14 ;  /* 0x001f9c0e01007387 */ /* 0x0003e20000100800 */
[----:B------:R-:W-:Y:S02]  /*97a0*/  @!P6 IMAD.IADD R12, R12, 0x1, -R8 ;  /* 0x000000010c0ce824 */ /* 0x000fe400078e0a08 */
[C---:B------:R-:W-:Y:S01]  /*97b0*/  IMAD R9, R8.reuse, R7, R6 ;  /* 0x0000000708097224 */ /* 0x040fe200078e0206 */
[----:B------:R-:W-:Y:S01]  /*97c0*/  ISETP.GT.U32.AND P6, PT, R8, R3, PT ;  /* 0x000000030800720c */ /* 0x000fe20003fc4070 */
[----:B------:R-:W-:-:S02]  /*97d0*/  IMAD.MOV.U32 R7, RZ, RZ, R10 ;  /* 0x000000ffff077224 */ /* 0x000fc400078e000a */
[----:B0-----:R-:W-:Y:S02]  /*97e0*/  IMAD.MOV.U32 R15, RZ, RZ, R12 ;  /* 0x000000ffff0f7224 */ /* 0x001fe400078e000c */
[----:B------:R-:W-:Y:S02]  /*97f0*/  @!P5 IMAD.IADD R4, R4, 0x1, -R8 ;  /* 0x000000010404d824 */ /* 0x000fe400078e0a08 */
[----:B------:R-:W-:-:S03]  /*9800*/  IMAD.HI.U32 R6, R0, R7, RZ ;  /* 0x0000000700067227 */ /* 0x000fc600078e00ff */
[C---:B------:R-:W-:Y:S01]  /*9810*/  ISETP.GT.U32.AND P5, PT, R8.reuse, R4, PT ;  /* 0x000000040800720c */ /* 0x040fe20003fa4070 */
[----:B------:R-:W-:Y:S01]  /*9820*/  @!P1 IMAD.MOV R15, RZ, RZ, -R15 ;  /* 0x000000ffff0f9224 */ /* 0x000fe200078e0a0f */
[C---:B------:R-:W-:Y:S01]  /*9830*/  ISETP.GT.U32.AND P1, PT, R8.reuse, R9, PT ;  /* 0x000000090800720c */ /* 0x040fe20003f24070 */
[----:B------:R-:W-:Y:S02]  /*9840*/  IMAD.MOV R6, RZ, RZ, -R6 ;  /* 0x000000ffff067224 */ /* 0x000fe400078e0a06 */
[--C-:B------:R-:W-:Y:S01]  /*9850*/  @!P6 IMAD.IADD R3, R3, 0x1, -R8.reuse ;  /* 0x000000010303e824 */ /* 0x100fe200078e0a08 */
[----:B------:R0:W-:Y:S01]  /*9860*/  STL [R1+0x528], R15 ;  /* 0x0005280f01007387 */ /* 0x0001e20000100800 */
[C---:B------:R-:W-:Y:S02]  /*9870*/  IMAD R7, R8.reuse, R6, R7 ;  /* 0x0000000608077224 */ /* 0x040fe400078e0207 */
[C---:B------:R-:W-:Y:S02]  /*9880*/  VIADD R10, R93.reuse, 0xae ;  /* 0x000000ae5d0a7836 */ /* 0x040fe40000000000 */
[----:B------:R-:W-:Y:S01]  /*9890*/  VIADD R18, R93, 0xad ;  /* 0x000000ad5d127836 */ /* 0x000fe20000000000 */
[----:B------:R-:W-:Y:S01]  /*98a0*/  ISETP.GT.U32.AND P6, PT, R8, R7, PT ;  /* 0x000000070800720c */ /* 0x000fe20003fc4070 */
[--C-:B------:R-:W-:Y:S01]  /*98b0*/  @!P5 IMAD.IADD R4, R4, 0x1, -R8.reuse ;  /* 0x000000010404d824 */ /* 0x100fe200078e0a08 */
[----:B------:R-:W-:Y:S01]  /*98c0*/  ISETP.GE.AND P5, PT, R5, RZ, PT ;  /* 0x000000ff0500720c */ /* 0x000fe20003fa6270 */
[----:B------:R-:W-:Y:S01]  /*98d0*/  @!P1 IMAD.IADD R9, R9, 0x1, -R8 ;  /* 0x0000000109099824 */ /* 0x000fe200078e0a08 */
[----:B------:R-:W-:Y:S01]  /*98e0*/  ISETP.GT.U32.AND P1, PT, R8, R3, PT ;  /* 0x000000030800720c */ /* 0x000fe20003f24070 */
[C---:B------:R-:W-:Y:S01]  /*98f0*/  VIADD R5, R93.reuse, 0xaf ;  /* 0x000000af5d057836 */ /* 0x040fe20000000000 */
[----:B------:R-:W-:Y:S01]  /*9900*/  IABS R12, R10 ;  /* 0x0000000a000c7213 */ /* 0x000fe20000000000 */
[----:B------:R-:W-:Y:S01]  /*9910*/  IMAD.MOV.U32 R20, RZ, RZ, R4 ;  /* 0x000000ffff147224 */ /* 0x000fe200078e0004 */
[----:B-1----:R-:W-:Y:S01]  /*9920*/  IABS R14, R18 ;  /* 0x00000012000e7213 */ /* 0x002fe20000000000 */
[----:B------:R-:W-:Y:S01]  /*9930*/  VIADD R4, R93, 0xb1 ;  /* 0x000000b15d047836 */ /* 0x000fe20000000000 */
[----:B------:R-:W-:Y:S01]  /*9940*/  IABS R13, R5 ;  /* 0x00000005000d7213 */ /* 0x000fe20000000000 */
[----:B0-----:R-:W-:-:S04]  /*9950*/  IMAD.HI.U32 R15, R0, R12, RZ ;  /* 0x0000000c000f7227 */ /* 0x001fc800078e00ff */
[----:B------:R-:W-:Y:S01]  /*9960*/  @!P6 IMAD.IADD R7, R7, 0x1, -R8 ;  /* 0x000000010707e824 */ /* 0x000fe200078e0a08 */
[----:B------:R-:W-:Y:S01]  /*9970*/  ISETP.GT.U32.AND P6, PT, R8, R9, PT ;  /* 0x000000090800720c */ /* 0x000fe20003fc4070 */
[----:B------:R-:W-:Y:S02]  /*9980*/  @!P3 IMAD.MOV R20, RZ, RZ, -R20 ;  /* 0x000000ffff14b224 */ /* 0x000fe400078e0a14 */
[----:B------:R-:W-:Y:S01]  /*9990*/  IMAD.HI.U32 R6, R0, R14, RZ ;  /* 0x0000000e00067227 */ /* 0x000fe200078e00ff */
[----:B------:R-:W-:Y:S02]  /*99a0*/  ISETP.GT.U32.AND P3, PT, R8, R7, PT ;  /* 0x000000070800720c */ /* 0x000fe40003f64070 */
[----:B------:R0:W-:Y:S01]  /*99b0*/  STL [R1+0x5f4], R20 ;  /* 0x0005f41401007387 */ /* 0x0001e20000100800 */
[----:B------:R-:W-:-:S04]  /*99c0*/  IMAD.HI.U32 R19, R0, R13, RZ ;  /* 0x0000000d00137227 */ /* 0x000fc800078e00ff */
[----:B------:R-:W-:Y:S02]  /*99d0*/  IMAD.MOV R15, RZ, RZ, -R15 ;  /* 0x000000ffff0f7224 */ /* 0x000fe400078e0a0f */
[----:B------:R-:W-:Y:S02]  /*99e0*/  @!P1 IMAD.IADD R3, R3, 0x1, -R8 ;  /* 0x0000000103039824 */ /* 0x000fe400078e0a08 */
[----:B------:R-:W-:Y:S02]  /*99f0*/  IMAD.MOV R6, RZ, RZ, -R6 ;  /* 0x000000ffff067224 */ /* 0x000fe400078e0a06 */
[----:B------:R-:W-:Y:S02]  /*9a00*/  IMAD.MOV R19, RZ, RZ, -R19 ;  /* 0x000000ffff137224 */ /* 0x000fe400078e0a13 */
[C---:B------:R-:W-:Y:S02]  /*9a10*/  IMAD R12, R8.reuse, R15, R12 ;  /* 0x0000000f080c7224 */ /* 0x040fe400078e020c */
[----:B0-----:R-:W-:Y:S01]  /*9a20*/  IMAD.MOV.U32 R20, RZ, RZ, R3 ;  /* 0x000000ffff147224 */ /* 0x001fe200078e0003 */
[----:B------:R-:W-:Y:S01]  /*9a30*/  IABS R3, R4 ;  /* 0x0000000400037213 */ /* 0x000fe20000000000 */
[----:B------:R-:W-:-:S02]  /*9a40*/  IMAD R14, R8, R6, R14 ;  /* 0x00000006080e7224 */ /* 0x000fc400078e020e */
[C---:B------:R-:W-:Y:S02]  /*9a50*/  IMAD R13, R8.reuse, R19, R13 ;  /* 0x00000013080d7224 */ /* 0x040fe400078e020d */
[----:B------:R-:W-:Y:S01]  /*9a60*/  @!P0 IMAD.MOV R20, RZ, RZ, -R20 ;  /* 0x000000ffff148224 */ /* 0x000fe200078e0a14 */
[C---:B------:R-:W-:Y:S01]  /*9a70*/  ISETP.GT.U32.AND P0, PT, R8.reuse, R12, PT ;  /* 0x0000000c0800720c */ /* 0x040fe20003f04070 */
[----:B------:R-:W-:Y:S01]  /*9a80*/  VIADD R6, R93, 0xb0 ;  /* 0x000000b05d067836 */ /* 0x000fe20000000000 */
[C---:B------:R-:W-:Y:S01]  /*9a90*/  ISETP.GT.U32.AND P1, PT, R8.reuse, R14, PT ;  /* 0x0000000e0800720c */ /* 0x040fe20003f24070 */
[--C-:B------:R-:W-:Y:S01]  /*9aa0*/  @!P6 IMAD.IADD R9, R9, 0x1, -R8.reuse ;  /* 0x000000010909e824 */ /* 0x100fe200078e0a08 */
[----:B------:R-:W-:Y:S01]  /*9ab0*/  ISETP.GT.U32.AND P6, PT, R8, R13, PT ;  /* 0x0000000d0800720c */ /* 0x000fe20003fc4070 */
[----:B------:R-:W-:Y:S01]  /*9ac0*/  @!P3 IMAD.IADD R7, R7, 0x1, -R8 ;  /* 0x000000010707b824 */ /* 0x000fe200078e0a08 */
[----:B------:R-:W-:Y:S01]  /*9ad0*/  IABS R15, R6 ;  /* 0x00000006000f7213 */ /* 0x000fe20000000000 */
[----:B------:R0:W-:Y:S01]  /*9ae0*/  STL [R1+0x5f0], R20 ;  /* 0x0005f01401007387 */ /* 0x0001e20000100800 */
[----:B------:R-:W-:-:S03]  /*9af0*/  ISETP.GE.AND P3, PT, R18, RZ, PT ;  /* 0x000000ff1200720c */ /* 0x000fc60003f66270 */
[----:B------:R-:W-:Y:S02]  /*9b00*/  IMAD.HI.U32 R19, R0, R15, RZ ;  /* 0x0000000f00137227 */ /* 0x000fe400078e00ff */
[----:B------:R-:W-:Y:S02]  /*9b10*/  @!P0 IADD3 R12, PT, PT, R12, -R8, RZ ;  /* 0x800000080c0c8210 */ /* 0x000fe40007ffe0ff */
[----:B------:R-:W-:Y:S02]  /*9b20*/  IMAD.MOV R18, RZ, RZ, -R19 ;  /* 0x000000ffff127224 */ /* 0x000fe400078e0a13 */
[--C-:B------:R-:W-:Y:S01]  /*9b30*/  @!P1 IMAD.IADD R14, R14, 0x1, -R8.reuse ;  /* 0x000000010e0e9824 */ /* 0x100fe200078e0a08 */
[----:B------:R-:W-:Y:S01]  /*9b40*/  ISETP.GE.AND P1, PT, R10, RZ, PT ;  /* 0x000000ff0a00720c */ /* 0x000fe20003f26270 */
[----:B------:R-:W-:Y:S01]  /*9b50*/  @!P6 IMAD.IADD R13, R13, 0x1, -R8 ;  /* 0x000000010d0de824 */ /* 0x000fe200078e0a08 */
[C---:B------:R-:W-:Y:S01]  /*9b60*/  ISETP.GT.U32.AND P6, PT, R8.reuse, R12, PT ;  /* 0x0000000c0800720c */ /* 0x040fe20003fc4070 */
[----:B------:R-:W-:Y:S01]  /*9b70*/  VIADD R19, R93, 0xb2 ;  /* 0x000000b25d137836 */ /* 0x000fe20000000000 */
[----:B------:R-:W-:Y:S01]  /*9b80*/  ISETP.GT.U32.AND P0, PT, R8, R14, PT ;  /* 0x0000000e0800720c */ /* 0x000fe20003f04070 */
[----:B------:R-:W-:-:S04]  /*9b90*/  IMAD.HI.U32 R10, R0, R3, RZ ;  /* 0x00000003000a7227 */ /* 0x000fc800078e00ff */
[----:B0-----:R-:W-:Y:S02]  /*9ba0*/  IMAD.MOV.U32 R20, RZ, RZ, R9 ;  /* 0x000000ffff147224 */ /* 0x001fe400078e0009 */
[C---:B------:R-:W-:Y:S01]  /*9bb0*/  IMAD R15, R8.reuse, R18, R15 ;  /* 0x00000012080f7224 */ /* 0x040fe200078e020f */
[----:B------:R-:W-:Y:S01]  /*9bc0*/  IABS R18, R19 ;  /* 0x0000001300127213 */ /* 0x000fe20000000000 */
[----:B------:R-:W-:Y:S02]  /*9bd0*/  IMAD.MOV.U32 R9, RZ, RZ, R7 ;  /* 0x000000ffff097224 */ /* 0x000fe400078e0007 */
[----:B------:R-:W-:Y:S02]  /*9be0*/  IMAD.MOV R10, RZ, RZ, -R10 ;  /* 0x000000ffff0a7224 */ /* 0x000fe400078e0a0a */
[----:B------:R-:W-:Y:S01]  /*9bf0*/  @!P5 IMAD.MOV R9, RZ, RZ, -R9 ;  /* 0x000000ffff09d224 */ /* 0x000fe200078e0a09 */
[C---:B------:R-:W-:Y:S01]  /*9c00*/  ISETP.GT.U32.AND P5, PT, R8.reuse, R15, PT ;  /* 0x0000000f0800720c */ /* 0x040fe20003fa4070 */
[----:B------:R-:W-:Y:S01]  /*9c10*/  @!P2 IMAD.MOV R20, RZ, RZ, -R20 ;  /* 0x000000ffff14a224 */ /* 0x000fe200078e0a14 */
[C---:B------:R-:W-:Y:S01]  /*9c20*/  ISETP.GT.U32.AND P2, PT, R8.reuse, R13, PT ;  /* 0x0000000d0800720c */ /* 0x040fe20003f44070 */
[----:B------:R-:W-:-:S02]  /*9c30*/  IMAD R3, R8, R10, R3 ;  /* 0x0000000a08037224 */ /* 0x000fc400078e0203 */
[----:B------:R-:W-:Y:S01]  /*9c40*/  IMAD.MOV.U32 R7, RZ, RZ, R18 ;  /* 0x000000ffff077224 */ /* 0x000fe200078e0012 */
[----:B------:R-:W-:Y:S01]  /*9c50*/  STL [R1+0x1f98], R20 ;  /* 0x001f981401007387 */ /* 0x000fe20000100800 */
[--C-:B------:R-:W-:Y:S01]  /*9c60*/  @!P6 IMAD.IADD R12, R12, 0x1, -R8.reuse ;  /* 0x000000010c0ce824 */ /* 0x100fe200078e0a08 */
[----:B------:R-:W-:Y:S01]  /*9c70*/  ISETP.GT.U32.AND P6, PT, R8, R3, PT ;  /* 0x000000030800720c */ /* 0x000fe20003fc4070 */
[----:B------:R-:W-:Y:S01]  /*9c80*/  VIADD R18, R93, 0xb3 ;  /* 0x000000b35d127836 */ /* 0x000fe20000000000 */
[----:B------:R0:W-:Y:S01]  /*9c90*/  STL [R1+0x1f94], R9 ;  /* 0x001f940901007387 */ /* 0x0001e20000100800 */
[--C-:B------:R-:W-:Y:S01]  /*9ca0*/  @!P0 IMAD.IADD R14, R14, 0x1, -R8.reuse ;  /* 0x000000010e0e8824 */ /* 0x100fe200078e0a08 */
[----:B------:R-:W-:Y:S01]  /*9cb0*/  ISETP.GE.AND P0, PT, R5, RZ, PT ;  /* 0x000000ff0500720c */ /* 0x000fe20003f06270 */
[--C-:B------:R-:W-:Y:S01]  /*9cc0*/  @!P5 IMAD.IADD R15, R15, 0x1, -R8.reuse ;  /* 0x000000010f0fd824 */ /* 0x100fe200078e0a08 */
[----:B------:R-:W-:Y:S01]  /*9cd0*/  ISETP.GE.AND P5, PT, R4, RZ, PT ;  /* 0x000000ff0400720c */ /* 0x000fe20003fa6270 */
[----:B------:R-:W-:Y:S01]  /*9ce0*/  VIADD R5, R93, 0xb4 ;  /* 0x000000b45d057836 */ /* 0x000fe20000000000 */
[----:B------:R-:W-:Y:S01]  /*9cf0*/  IABS R10, R18 ;  /* 0x00000012000a7213 */ /* 0x000fe20000000000 */
[----:B------:R-:W-:Y:S01]  /*9d00*/  @!P2 IMAD.IADD R13, R13, 0x1, -R8 ;  /* 0x000000010d0da824 */ /* 0x000fe200078e0a08 */
[----:B------:R-:W-:Y:S01]  /*9d10*/  ISETP.GE.AND P2, PT, R6, RZ, PT ;  /* 0x000000ff0600720c */ /* 0x000fe20003f46270 */
[----:B------:R-:W-:Y:S01]  /*9d20*/  VIADD R6, R93, 0xb5 ;  /* 0x000000b55d067836 */ /* 0x000fe20000000000 */
[----:B------:R-:W-:Y:S01]  /*9d30*/  IABS R23, R5 ;  /* 0x0000000500177213 */ /* 0x000fe20000000000 */
[----:B0-----:R-:W-:-:S03]  /*9d40*/  IMAD.HI.U32 R9, R0, R7, RZ ;  /* 0x0000000700097227 */ /* 0x001fc600078e00ff */
[----:B------:R-:W-:Y:S01]  /*9d50*/  IABS R20, R6 ;  /* 0x0000000600147213 */ /* 0x000fe20000000000 */
[----:B------:R-:W-:Y:S02]  /*9d60*/  IMAD.MOV R9, RZ, RZ, -R9 ;  /* 0x000000ffff097224 */ /* 0x000fe400078e0a09 */
[----:B------:R-:W-:Y:S02]  /*9d70*/  @!P6 IMAD.IADD R3, R3, 0x1, -R8 ;  /* 0x000000010303e824 */ /* 0x000fe400078e0a08 */
[----:B------:R-:W-:Y:S02]  /*9d80*/  IMAD R4, R8, R9, R7 ;  /* 0x0000000908047224 */ /* 0x000fe400078e0207 */
[----:B------:R-:W-:Y:S02]  /*9d90*/  VIADD R9, R93, 0xb7 ;  /* 0x000000b75d097836 */ /* 0x000fe40000000000 */
[----:B------:R-:W-:Y:S01]  /*9da0*/  IMAD.HI.U32 R24, R0, R10, RZ ;  /* 0x0000000a00187227 */ /* 0x000fe200078e00ff */
[----:B------:R-:W-:-:S02]  /*9db0*/  ISETP.GT.U32.AND P6, PT, R8, R4, PT ;  /* 0x000000040800720c */ /* 0x000fc40003fc4070 */
[----:B------:R-:W-:Y:S01]  /*9dc0*/  IABS R22, R9 ;  /* 0x0000000900167213 */ /* 0x000fe20000000000 */
[----:B------:R-:W-:Y:S02]  /*9dd0*/  IMAD.MOV R24, RZ, RZ, -R24 ;  /* 0x000000ffff187224 */ /* 0x000fe400078e0a18 */
[----:B------:R-:W-:Y:S02]  /*9de0*/  IMAD.MOV.U32 R26, RZ, RZ, R14 ;  /* 0x000000ffff1a7224 */ /* 0x000fe400078e000e */
[----:B------:R-:W-:Y:S02]  /*9df0*/  IMAD R10, R8, R24, R10 ;  /* 0x00000018080a7224 */ /* 0x000fe400078e020a */
[----:B------:R-:W-:Y:S02]  /*9e00*/  IMAD.MOV.U32 R24, RZ, RZ, R22 ;  /* 0x000000ffff187224 */ /* 0x000fe400078e0016 */
[----:B------:R-:W-:-:S04]  /*9e10*/  IMAD.HI.U32 R22, R0, R23, RZ ;  /* 0x0000001700167227 */ /* 0x000fc800078e00ff */
[----:B------:R-:W-:Y:S01]  /*9e20*/  @!P6 IMAD.IADD R4, R4, 0x1, -R8 ;  /* 0x000000010404e824 */ /* 0x000fe200078e0a08 */
[C---:B------:R-:W-:Y:S01]  /*9e30*/  ISETP.GT.U32.AND P6, PT, R8.reuse, R15, PT ;  /* 0x0000000f0800720c */ /* 0x040fe20003fc4070 */
[----:B------:R-:W-:Y:S01]  /*9e40*/  @!P3 IMAD.MOV R26, RZ, RZ, -R26 ;  /* 0x000000ffff1ab224 */ /* 0x000fe200078e0a1a */
[----:B------:R-:W-:Y:S01]  /*9e50*/  ISETP.GT.U32.AND P3, PT, R8, R3, PT ;  /* 0x000000030800720c */ /* 0x000fe20003f64070 */
[----:B------:R-:W-:Y:S02]  /*9e60*/  IMAD.MOV R22, RZ, RZ, -R22 ;  /* 0x000000ffff167224 */ /* 0x000fe400078e0a16 */
[----:B------:R-:W-:Y:S01]  /*9e70*/  IMAD.HI.U32 R14, R0, R20, RZ ;  /* 0x00000014000e7227 */ /* 0x000fe200078e00ff */
[----:B------:R-:W-:Y:S03]  /*9e80*/  STL [R1+0x1f90], R26 ;  /* 0x001f901a01007387 */ /* 0x000fe60000100800 */
[----:B------:R-:W-:-:S02]  /*9e90*/  IMAD.MOV.U32 R25, RZ, RZ, R12 ;  /* 0x000000ffff197224 */ /* 0x000fc400078e000c */
[----:B------:R-:W-:Y:S02]  /*9ea0*/  IMAD.MOV.U32 R12, RZ, RZ, R13 ;  /* 0x000000ffff0c7224 */ /* 0x000fe400078e000d */
[C---:B------:R-:W-:Y:S02]  /*9eb0*/  IMAD R22, R8.reuse, R22, R23 ;  /* 0x0000001608167224 */ /* 0x040fe400078e0217 */
[----:B------:R-:W-:Y:S02]  /*9ec0*/  IMAD.MOV R14, RZ, RZ, -R14 ;  /* 0x000000ffff0e7224 */ /* 0x000fe400078e0a0e */
[----:B------:R-:W-:Y:S01]  /*9ed0*/  @!P1 IMAD.MOV R25, RZ, RZ, -R25 ;  /* 0x000000ffff199224 */ /* 0x000fe200078e0a19 */
[C---:B------:R-:W-:Y:S01]  /*9ee0*/  ISETP.GT.U32.AND P1, PT, R8.reuse, R4, PT ;  /* 0x000000040800720c */ /* 0x040fe20003f24070 */
[----:B------:R-:W-:Y:S01]  /*9ef0*/  @!P0 IMAD.MOV R12, RZ, RZ, -R12 ;  /* 0x000000ffff0c8224 */ /* 0x000fe200078e0a0c */
[C---:B------:R-:W-:Y:S01]  /*9f00*/  ISETP.GT.U32.AND P0, PT, R8.reuse, R10, PT ;  /* 0x0000000a0800720c */ /* 0x040fe20003f04070 */
[----:B------:R-:W-:Y:S01]  /*9f10*/  @!P6 IMAD.IADD R15, R15, 0x1, -R8 ;  /* 0x000000010f0fe824 */ /* 0x000fe200078e0a08 */
[C---:B------:R-:W-:Y:S01]  /*9f20*/  ISETP.GT.U32.AND P6, PT, R8.reuse, R22, PT ;  /* 0x000000160800720c */ /* 0x040fe20003fc4070 */
[----:B------:R-:W-:Y:S01]  /*9f30*/  IMAD R14, R8, R14, R20 ;  /* 0x0000000e080e7224 */ /* 0x000fe200078e0214 */
[----:B------:R0:W-:Y:S01]  /*9f40*/  STL [R1+0x1f8c], R25 ;  /* 0x001f8c1901007387 */ /* 0x0001e20000100800 */
[----:B------:R-:W-:-:S02]  /*9f50*/  VIADD R7, R93, 0xb6 ;  /* 0x000000b65d077836 */ /* 0x000fc40000000000 */
[--C-:B------:R-:W-:Y:S01]  /*9f60*/  @!P3 IMAD.IADD R3, R3, 0x1, -R8.reuse ;  /* 0x000000010303b824 */ /* 0x100fe200078e0a08 */
[----:B------:R-:W-:Y:S01]  /*9f70*/  ISETP.GT.U32.AND P3, PT, R8, R14, PT ;  /* 0x0000000e0800720c */ /* 0x000fe20003f64070 */
[----:B------:R1:W-:Y:S01]  /*9f80*/  STL [R1+0x1f88], R12 ;  /* 0x001f880c01007387 */ /* 0x0003e20000100800 */
[----:B------:R-:W-:Y:S01]  /*9f90*/  IABS R21, R7 ;  /* 0x0000000700157213 */ /* 0x000fe20000000000 */
[--C-:B------:R-:W-:Y:S01]  /*9fa0*/  @!P1 IMAD.IADD R4, R4, 0x1, -R8.reuse ;  /* 0x0000000104049824 */ /* 0x100fe200078e0a08 */
[----:B------:R-:W-:Y:S01]  /*9fb0*/  ISETP.GE.AND P1, PT, R19, RZ, PT ;  /* 0x000000ff1300720c */ /* 0x000fe20003f26270 */
[----:B------:R-:W-:Y:S01]  /*9fc0*/  @!P0 IMAD.IADD R10, R10, 0x1, -R8 ;  /* 0x000000010a0a8824 */ /* 0x000fe200078e0a08 */
[----:B------:R-:W-:Y:S01]  /*9fd0*/  ISETP.GE.AND P0, PT, R18, RZ, PT ;  /* 0x000000ff1200720c */ /* 0x000fe20003f06270 */
[----:B------:R-:W-:-:S04]  /*9fe0*/  IMAD.HI.U32 R13, R0, R21, RZ ;  /* 0x00000015000d7227 */ /* 0x000fc800078e00ff */
[----:B0-----:R-:W-:Y:S01]  /*9ff0*/  IMAD.MOV.U32 R25, RZ, RZ, R15 ;  /* 0x000000ffff197224 */ /* 0x001fe200078e000f */
[----:B------:R-:W-:Y:S01]  /*a000*/  MOV R15, R3 ;  /* 0x00000003000f7202 */ /* 0x000fe20000000f00 */
[----:B------:R-:W-:Y:S01]  /*a010*/  @!P6 IMAD.IADD R22, R22, 0x1, -R8 ;  /* 0x000000011616e824 */ /* 0x000fe200078e0a08 */
[C---:B------:R-:W-:Y:S01]  /*a020*/  ISETP.GT.U32.AND P6, PT, R8.reuse, R10, PT ;  /* 0x0000000a0800720c */ /* 0x040fe20003fc4070 */
[----:B------:R-:W-:Y:S02]  /*a030*/  IMAD.MOV R13, RZ, RZ, -R13 ;  /* 0x000000ffff0d7224 */ /* 0x000fe400078e0a0d */
[----:B------:R-:W-:Y:S01]  /*a040*/  @!P2 IMAD.MOV R25, RZ, RZ, -R25 ;  /* 0x000000ffff19a224 */ /* 0x000fe200078e0a19 */
[----:B------:R-:W-:Y:S01]  /*a050*/  ISETP.GT.U32.AND P2, PT, R8, R22, PT ;  /* 0x000000160800720c */ /* 0x000fe20003f44070 */
[----:B-1----:R-:W-:-:S03]  /*a060*/  IMAD.HI.U32 R12, R0, R24, RZ ;  /* 0x00000018000c7227 */ /* 0x002fc600078e00ff */
[----:B------:R-:W-:Y:S01]  /*a070*/  STL [R1+0x1f8], R25 ;  /* 0x0001f81901007387 */ /* 0x000fe20000100800 */
[----:B------:R-:W-:Y:S02]  /*a080*/  @!P3 IMAD.IADD R14, R14, 0x1, -R8 ;  /* 0x000000010e0eb824 */ /* 0x000fe400078e0a08 */
[C---:B------:R-:W-:Y:S02]  /*a090*/  IMAD R13, R8.reuse, R13, R21 ;  /* 0x0000000d080d7224 */ /* 0x040fe400078e0215 */
[----:B------:R-:W-:Y:S01]  /*a0a0*/  IMAD.MOV R12, RZ, RZ, -R12 ;  /* 0x000000ffff0c7224 */ /* 0x000fe200078e0a0c */
[C---:B------:R-:W-:Y:S01]  /*a0b0*/  ISETP.GT.U32.AND P3, PT, R8.reuse, R14, PT ;  /* 0x0000000e0800720c */ /* 0x040fe20003f64070 */
[----:B------:R-:W-:Y:S02]  /*a0c0*/  VIADD R18, R93, 0xb8 ;  /* 0x000000b85d127836 */ /* 0x000fe40000000000 */
[----:B------:R-:W-:Y:S01]  /*a0d0*/  @!P5 IMAD.MOV R15, RZ, RZ, -R15 ;  /* 0x000000ffff0fd224 */ /* 0x000fe200078e0a0f */
[C---:B------:R-:W-:Y:S01]  /*a0e0*/  ISETP.GT.U32.AND P5, PT, R8.reuse, R13, PT ;  /* 0x0000000d0800720c */ /* 0x040fe20003fa4070 */
[----:B------:R-:W-:Y:S01]  /*a0f0*/  IMAD R12, R8, R12, R24 ;  /* 0x0000000c080c7224 */ /* 0x000fe200078e0218 */
[----:B------:R-:W-:Y:S01]  /*a100*/  IABS R3, R18 ;  /* 0x0000001200037213 */ /* 0x000fe20000000000 */
[----:B------:R-:W-:Y:S01]  /*a110*/  @!P1 IMAD.MOV R4, RZ, RZ, -R4 ;  /* 0x000000ffff049224 */ /* 0x000fe200078e0a04 */
[----:B------:R-:W-:Y:S01]  /*a120*/  STL [R1+0x5bc], R15 ;  /* 0x0005bc0f01007387 */ /* 0x000fe20000100800 */
[--C-:B------:R-:W-:Y:S01]  /*a130*/  @!P6 IMAD.IADD R10, R10, 0x1, -R8.reuse ;  /* 0x000000010a0ae824 */ /* 0x100fe200078e0a08 */
[----:B------:R-:W-:Y:S01]  /*a140*/  ISETP.GT.U32.AND P6, PT, R8, R12, PT ;  /* 0x0000000c0800720c */ /* 0x000fe20003fc4070 */
[--C-:B------:R-:W-:Y:S01]  /*a150*/  @!P2 IMAD.IADD R22, R22, 0x1, -R8.reuse ;  /* 0x000000011616a824 */ /* 0x100fe200078e0a08 */
[----:B------:R0:W-:Y:S01]  /*a160*/  STL [R1+0x5b8], R4 ;  /* 0x0005b80401007387 */ /* 0x0001e20000100800 */
[----:B------:R-:W-:Y:S01]  /*a170*/  ISETP.GE.AND P2, PT, R6, RZ, PT ;  /* 0x000000ff0600720c */ /* 0x000fe20003f46270 */
[--C-:B------:R-:W-:Y:S01]  /*a180*/  @!P3 IMAD.IADD R14, R14, 0x1, -R8.reuse ;  /* 0x000000010e0eb824 */ /* 0x100fe200078e0a08 */
[----:B------:R-:W-:Y:S01]  /*a190*/  ISETP.GE.AND P1, PT, R5, RZ, PT ;  /* 0x000000ff0500720c */ /* 0x000fe20003f26270 */
[----:B------:R-:W-:Y:S01]  /*a1a0*/  VIADD R6, R93, 0xba ;  /* 0x000000ba5d067836 */ /* 0x000fe20000000000 */
[----:B------:R-:W-:Y:S01]  /*a1b0*/  ISETP.GE.AND P3, PT, R7, RZ, PT ;  /* 0x000000ff0700720c */ /* 0x000fe20003f66270 */
[----:B------:R-:W-:Y:S01]  /*a1c0*/  @!P5 IMAD.IADD R13, R13, 0x1, -R8 ;  /* 0x000000010d0dd824 */ /* 0x000fe200078e0a08 */
[----:B------:R-:W-:Y:S01]  /*a1d0*/  ISETP.GE.AND P5, PT, R9, RZ, PT ;  /* 0x000000ff0900720c */ /* 0x000fe20003fa6270 */
[----:B------:R-:W-:-:S02]  /*a1e0*/  IMAD.MOV.U32 R9, RZ, RZ, R14 ;  /* 0x000000ffff097224 */ /* 0x000fc400078e000e */
[----:B0-----:R-:W-:-:S04]  /*a1f0*/  IMAD.HI.U32 R4, R0, R3, RZ ;  /* 0x0000000300047227 */ /* 0x001fc800078e00ff */
[----:B------:R-:W-:Y:S02]  /*a200*/  IMAD.MOV R5, RZ, RZ, -R4 ;  /* 0x000000ffff057224 */ /* 0x000fe400078e0a04 */
[----:B------:R-:W-:Y:S02]  /*a210*/  IMAD.MOV.U32 R15, RZ, RZ, R10 ;  /* 0x000000ffff0f7224 */ /* 0x000fe400078e000a */
[----:B------:R-:W-:Y:S02]  /*a220*/  IMAD R3, R8, R5, R3 ;  /* 0x0000000508037224 */ /* 0x000fe400078e0203 */
[----:B------:R-:W-:Y:S01]  /*a230*/  @!P6 IMAD.IADD R12, R12, 0x1, -R8 ;  /* 0x000000010c0ce824 */ /* 0x000fe200078e0a08 */
[C---:B------:R-:W-:Y:S01]  /*a240*/  ISETP.GT.U32.AND P6, PT, R8.reuse, R13, PT ;  /* 0x0000000d0800720c */ /* 0x040fe20003fc4070 */
[----:B------:R-:W-:Y:S01]  /*a250*/  @!P2 IMAD.MOV R9, RZ, RZ, -R9 ;  /* 0x000000ffff09a224 */ /* 0x000fe200078e0a09 */
[----:B------:R-:W-:Y:S01]  /*a260*/  ISETP.GT.U32.AND P2, PT, R8, R3, PT ;  /* 0x000000030800720c */ /* 0x000fe20003f44070 */
[----:B------:R-:W-:-:S02]  /*a270*/  VIADD R4, R93, 0xb9 ;  /* 0x000000b95d047836 */ /* 0x000fc40000000000 */
[----:B------:R-:W-:Y:S01]  /*a280*/  @!P0 IMAD.MOV R15, RZ, RZ, -R15 ;  /* 0x000000ffff0f8224 */ /* 0x000fe200078e0a0f */
[----:B------:R-:W-:Y:S01]  /*a290*/  ISETP.GT.U32.AND P0, PT, R8, R12, PT ;  /* 0x0000000c0800720c */ /* 0x000fe20003f04070 */
[----:B------:R-:W-:Y:S01]  /*a2a0*/  IMAD.MOV.U32 R5, RZ, RZ, R22 ;  /* 0x000000ffff057224 */ /* 0x000fe200078e0016 */
[----:B------:R-:W-:Y:S02]  /*a2b0*/  IABS R7, R4 ;  /* 0x0000000400077213 */ /* 0x000fe40000000000 */
[----:B------:R-:W-:Y:S01]  /*a2c0*/  STL [R1+0x1f84], R15 ;  /* 0x001f840f01007387 */ /* 0x000fe20000100800 */
[----:B------:R-:W-:Y:S01]  /*a2d0*/  @!P1 IMAD.MOV R5, RZ, RZ, -R5 ;  /* 0x000000ffff059224 */ /* 0x000fe200078e0a05 */
[----:B------:R-:W-:Y:S01]  /*a2e0*/  ISETP.GE.AND P1, PT, R18, RZ, PT ;  /* 0x000000ff1200720c */ /* 0x000fe20003f26270 */
[----:B------:R-:W-:-:S03]  /*a2f0*/  IMAD.HI.U32 R10, R0, R7, RZ ;  /* 0x00000007000a7227 */ /* 0x000fc600078e00ff */
[----:B------:R0:W-:Y:S01]  /*a300*/  STL [R1+0x1f80], R5 ;  /* 0x001f800501007387 */ /* 0x0001e20000100800 */
[--C-:B------:R-:W-:Y:S02]  /*a310*/  @!P2 IMAD.IADD R3, R3, 0x1, -R8.reuse ;  /* 0x000000010303a824 */ /* 0x100fe400078e0a08 */
[----:B------:R-:W-:Y:S01]  /*a320*/  @!P6 IMAD.IADD R13, R13, 0x1, -R8 ;  /* 0x000000010d0de824 */ /* 0x000fe200078e0a08 */
[----:B------:R1:W-:Y:S01]  /*a330*/  STL [R1+0x1f7c], R9 ;  /* 0x001f7c0901007387 */ /* 0x0003e20000100800 */
[----:B------:R-:W-:Y:S01]  /*a340*/  IMAD.MOV R10, RZ, RZ, -R10 ;  /* 0x000000ffff0a7224 */ /* 0x000fe200078e0a0a */
[----:B------:R-:W-:Y:S01]  /*a350*/  ISETP.GT.U32.AND P2, PT, R8, R3, PT ;  /* 0x000000030800720c */ /* 0x000fe20003f44070 */
[----:B------:R-:W-:Y:S01]  /*a360*/  @!P0 IMAD.IADD R12, R12, 0x1, -R8 ;  /* 0x000000010c0c8824 */ /* 0x000fe200078e0a08 */
[----:B------:R-:W-:Y:S01]  /*a370*/  ISETP.GE.AND P0, PT, R6, RZ, PT ;  /* 0x000000ff0600720c */ /* 0x000fe20003f06270 */
[----:B------:R-:W-:Y:S01]  /*a380*/  IMAD R7, R8, R10, R7 ;  /* 0x0000000a08077224 */ /* 0x000fe200078e0207 */
[----:B0-----:R-:W-:Y:S01]  /*a390*/  IABS R5, R6 ;  /* 0x0000000600057213 */ /* 0x001fe20000000000 */
[----:B------:R-:W-:Y:S01]  /*a3a0*/  IMAD.MOV.U32 R15, RZ, RZ, R13 ;  /* 0x000000ffff0f7224 */ /* 0x000fe200078e000d */
[----:B------:R-:W-:Y:S01]  /*a3b0*/  ISETP.GE.AND P6, PT, R4, RZ, PT ;  /* 0x000000ff0400720c */ /* 0x000fe20003fc6270 */
[----:B------:R-:W-:-:S02]  /*a3c0*/  IMAD.MOV.U32 R14, RZ, RZ, R12 ;  /* 0x000000ffff0e7224 */ /* 0x000fc400078e000c */
[----:B-1----:R-:W-:Y:S02]  /*a3d0*/  VIADD R9, R93, 0xbb ;  /* 0x000000bb5d097836 */ /* 0x002fe40000000000 */
[----:B------:R-:W-:-:S03]  /*a3e0*/  IMAD.HI.U32 R6, R0, R5, RZ ;  /* 0x0000000500067227 */ /* 0x000fc600078e00ff */
[----:B------:R-:W-:Y:S01]  /*a3f0*/  IABS R4, R9 ;  /* 0x0000000900047213 */ /* 0x000fe20000000000 */
[----:B------:R-:W-:Y:S02]  /*a400*/  IMAD.MOV R13, RZ, RZ, -R6 ;  /* 0x000000ffff0d7224 */ /* 0x000fe400078e0a06 */
[----:B------:R-:W-:Y:S01]  /*a410*/  @!P3 IMAD.MOV R15, RZ, RZ, -R15 ;  /* 0x000000ffff0fb224 */ /* 0x000fe200078e0a0f */
[----:B------:R-:W-:Y:S01]  /*a420*/  ISETP.GT.U32.AND P3, PT, R8, R7, PT ;  /* 0x000000070800720c */ /* 0x000fe20003f64070 */
[----:B------:R-:W-:-:S03]  /*a430*/  IMAD.HI.U32 R6, R0, R4, RZ ;  /* 0x0000000400067227 */ /* 0x000fc600078e00ff */
[----:B------:R0:W-:Y:S01]  /*a440*/  STL [R1+0x1f78], R15 ;  /* 0x001f780f01007387 */ /* 0x0001e20000100800 */
[C---:B------:R-:W-:Y:S02]  /*a450*/  IMAD R5, R8.reuse, R13, R5 ;  /* 0x0000000d08057224 */ /* 0x040fe400078e0205 */
        /* <DEDUP_REMOVED lines=8> */
[----:B------:R-:W-:-:S02]  /*a4e0*/  @!P3 IMAD.IADD R7, R7, 0x1, -R8 ;  /* 0x000000010707b824 */ /* 0x000fc400078e0a08 */
[----:B------:R-:W-:Y:S01]  /*a4f0*/  @!P1 IMAD.MOV R19, RZ, RZ, -R19 ;  /* 0x000000ffff139224 */ /* 0x000fe200078e0a13 */
[C---:B------:R-:W-:Y:S01]  /*a500*/  ISETP.GT.U32.AND P1, PT, R8.reuse, R4, PT ;  /* 0x000000040800720c */ /* 0x040fe20003f24070 */
[----:B0-----:R-:W-:Y:S01]  /*a510*/  VIADD R15, R93, 0xbe ;  /* 0x000000be5d0f7836 */ /* 0x001fe20000000000 */
[C---:B------:R-:W-:Y:S01]  /*a520*/  ISETP.GT.U32.AND P3, PT, R8.reuse, R7, PT ;  /* 0x000000070800720c */ /* 0x040fe20003f64070 */
[----:B------:R-:W-:Y:S01]  /*a530*/  @!P2 IMAD.IADD R5, R5, 0x1, -R8 ;  /* 0x000000010505a824 */ /* 0x000fe200078e0a08 */
[----:B------:R0:W-:Y:S01]  /*a540*/  STL [R1+0x1f4], R19 ;  /* 0x0001f41301007387 */ /* 0x0001e20000100800 */
[C---:B------:R-:W-:Y:S01]  /*a550*/  VIADD R10, R93.reuse, 0xbd ;  /* 0x000000bd5d0a7836 */ /* 0x040fe20000000000 */
[----:B------:R-:W-:Y:S01]  /*a560*/  IABS R12, R15 ;  /* 0x0000000f000c7213 */ /* 0x000fe20000000000 */
[----:B-1----:R-:W-:Y:S01]  /*a570*/  VIADD R14, R93, 0xbc ;  /* 0x000000bc5d0e7836 */ /* 0x002fe20000000000 */
[----:B------:R-:W-:Y:S02]  /*a580*/  ISETP.GT.U32.AND P2, PT, R8, R5, PT ;  /* 0x000000050800720c */ /* 0x000fe40003f44070 */
[----:B------:R-:W-:Y:S01]  /*a590*/  IABS R13, R10 ;  /* 0x0000000a000d7213 */ /* 0x000fe20000000000 */
[----:B------:R-:W-:Y:S01]  /*a5a0*/  IMAD.HI.U32 R9, R0, R12, RZ ;  /* 0x0000000c00097227 */ /* 0x000fe200078e00ff */
[----:B------:R-:W-:-:S03]  /*a5b0*/  IABS R18, R14 ;  /* 0x0000000e00127213 */ /* 0x000fc60000000000 */
[----:B------:R-:W-:Y:S01]  /*a5c0*/  @!P1 IMAD.IADD R4, R4, 0x1, -R8 ;  /* 0x0000000104049824 */ /* 0x000fe200078e0a08 */
[----:B------:R-:W-:Y:S01]  /*a5d0*/  IADD3 R9, PT, PT, -R9, RZ, RZ ;  /* 0x000000ff09097210 */ /* 0x000fe20007ffe1ff */
[----:B------:R-:W-:-:S03]  /*a5e0*/  IMAD.HI.U32 R3, R0, R18, RZ ;  /* 0x0000001200037227 */ /* 0x000fc600078e00ff */
[----:B------:R-:W-:Y:S01]  /*a5f0*/  ISETP.GT.U32.AND P1, PT, R8, R4, PT ;  /* 0x000000040800720c */ /* 0x000fe20003f24070 */
[----:B------:R-:W-:Y:S02]  /*a600*/  IMAD.MOV R3, RZ, RZ, -R3 ;  /* 0x000000ffff037224 */ /* 0x000fe400078e0a03 */
[----:B------:R-:W-:Y:S01]  /*a610*/  @!P3 IMAD.IADD R7, R7, 0x1, -R8 ;  /* 0x000000010707b824 */ /* 0x000fe200078e0a08 */
[----:B------:R-:W-:Y:S01]  /*a620*/  ISETP.GE.AND P3, PT, R14, RZ, PT ;  /* 0x000000ff0e00720c */ /* 0x000fe20003f66270 */
[----:B------:R-:W-:Y:S02]  /*a630*/  IMAD R14, R8, R3, R18 ;  /* 0x00000003080e7224 */ /* 0x000fe400078e0212 */
[----:B------:R-:W-:-:S04]  /*a640*/  IMAD.HI.U32 R6, R0, R13, RZ ;  /* 0x0000000d00067227 */ /* 0x000fc800078e00ff */
[----:B------:R-:W-:Y:S01]  /*a650*/  @!P2 IMAD.IADD R5, R5, 0x1, -R8 ;  /* 0x000000010505a824 */ /* 0x000fe200078e0a08 */
[C---:B------:R-:W-:Y:S01]  /*a660*/  ISETP.GT.U32.AND P2, PT, R8.reuse, R14, PT ;  /* 0x0000000e0800720c */ /* 0x040fe20003f44070 */
[----:B------:R-:W-:Y:S02]  /*a670*/  IMAD.MOV R6, RZ, RZ, -R6 ;  /* 0x000000ffff067224 */ /* 0x000fe400078e0a06 */
[----:B------:R-:W-:Y:S02]  /*a680*/  IMAD.MOV.U32 R20, RZ, RZ, R7 ;  /* 0x000000ffff147224 */ /* 0x000fe400078e0007 */
[C---:B------:R-:W-:Y:S02]  /*a690*/  IMAD R12, R8.reuse, R9, R12 ;  /* 0x00000009080c7224 */ /* 0x040fe400078e020c */
[----:B0-----:R-:W-:Y:S02]  /*a6a0*/  IMAD.MOV.U32 R19, RZ, RZ, R5 ;  /* 0x000000ffff137224 */ /* 0x001fe400078e0005 */
[----:B------:R-:W-:-:S02]  /*a6b0*/  IMAD R13, R8, R6, R13 ;  /* 0x00000006080d7224 */ /* 0x000fc400078e020d */
[----:B------:R-:W-:Y:S02]  /*a6c0*/  @!P6 IMAD.MOV R20, RZ, RZ, -R20 ;  /* 0x000000ffff14e224 */ /* 0x000fe400078e0a14 */
[----:B------:R-:W-:Y:S01]  /*a6d0*/  @!P0 IMAD.MOV R19, RZ, RZ, -R19 ;  /* 0x000000ffff138224 */ /* 0x000fe200078e0a13 */
[----:B------:R-:W-:Y:S01]  /*a6e0*/  ISETP.GT.U32.AND P6, PT, R8, R13, PT ;  /* 0x0000000d0800720c */ /* 0x000fe20003fc4070 */
[--C-:B------:R-:W-:Y:S01]  /*a6f0*/  @!P1 IMAD.IADD R4, R4, 0x1, -R8.reuse ;  /* 0x0000000104049824 */ /* 0x100fe200078e0a08 */
[----:B------:R-:W-:Y:S01]  /*a700*/  ISETP.GT.U32.AND P1, PT, R8, R12, PT ;  /* 0x0000000c0800720c */ /* 0x000fe20003f24070 */
[----:B------:R-:W-:Y:S01]  /*a710*/  VIADD R3, R93, 0xbf ;  /* 0x000000bf5d037836 */ /* 0x000fe20000000000 */
[----:B------:R0:W-:Y:S01]  /*a720*/  STL [R1+0x5a0], R20 ;  /* 0x0005a01401007387 */ /* 0x0001e20000100800 */
[----:B------:R-:W-:Y:S01]  /*a730*/  @!P2 IMAD.IADD R14, R14, 0x1, -R8 ;  /* 0x000000010e0ea824 */ /* 0x000fe200078e0a08 */
[----:B------:R-:W-:Y:S01]  /*a740*/  ISETP.GE.AND P2, PT, R15, RZ, PT ;  /* 0x000000ff0f00720c */ /* 0x000fe20003f46270 */
[C---:B------:R-:W-:Y:S01]  /*a750*/  VIADD R6, R93.reuse, 0xc0 ;  /* 0x000000c05d067836 */ /* 0x040fe20000000000 */
[----:B------:R1:W-:Y:S01]  /*a760*/  STL [R1+0x58c], R19 ;  /* 0x00058c1301007387 */ /* 0x0003e20000100800 */
[----:B------:R-:W-:Y:S01]  /*a770*/  IABS R18, R3 ;  /* 0x0000000300127213 */ /* 0x000fe20000000000 */
[----:B------:R-:W-:Y:S01]  /*a780*/  VIADD R15, R93, 0xc1 ;  /* 0x000000c15d0f7836 */ /* 0x000fe20000000000 */
[----:B------:R-:W-:-:S02]  /*a790*/  ISETP.GE.AND P0, PT, R10, RZ, PT ;  /* 0x000000ff0a00720c */ /* 0x000fc40003f06270 */
[----:B------:R-:W-:Y:S01]  /*a7a0*/  @!P6 IMAD.IADD R13, R13, 0x1, -R8 ;  /* 0x000000010d0de824 */ /* 0x000fe200078e0a08 */
[----:B------:R-:W-:Y:S01]  /*a7b0*/  IABS R9, R6 ;  /* 0x0000000600097213 */ /* 0x000fe20000000000 */
[----:B------:R-:W-:Y:S01]  /*a7c0*/  IMAD.HI.U32 R5, R0, R18, RZ ;  /* 0x0000001200057227 */ /* 0x000fe200078e00ff */
[----:B0-----:R-:W-:Y:S02]  /*a7d0*/  IABS R20, R15 ;  /* 0x0000000f00147213 */ /* 0x001fe40000000000 */
[----:B------:R-:W-:Y:S01]  /*a7e0*/  ISETP.GT.U32.AND P6, PT, R8, R13, PT ;  /* 0x0000000d0800720c */ /* 0x000fe20003fc4070 */
[----:B-1----:R-:W-:Y:S02]  /*a7f0*/  IMAD.MOV.U32 R19, RZ, RZ, R4 ;  /* 0x000000ffff137224 */ /* 0x002fe400078e0004 */
[----:B------:R-:W-:Y:S02]  /*a800*/  @!P1 IMAD.IADD R12, R12, 0x1, -R8 ;  /* 0x000000010c0c9824 */ /* 0x000fe400078e0a08 */
[----:B------:R-:W-:Y:S01]  /*a810*/  @!P5 IMAD.MOV R19, RZ, RZ, -R19 ;  /* 0x000000ffff13d224 */ /* 0x000fe200078e0a13 */
[C---:B------:R-:W-:Y:S01]  /*a820*/  ISETP.GT.U32.AND P5, PT, R8.reuse, R14, PT ;  /* 0x0000000e0800720c */ /* 0x040fe20003fa4070 */
[----:B------:R-:W-:Y:S01]  /*a830*/  IMAD.MOV R5, RZ, RZ, -R5 ;  /* 0x000000ffff057224 */ /* 0x000fe200078e0a05 */
[----:B------:R-:W-:Y:S01]  /*a840*/  ISETP.GT.U32.AND P1, PT, R8, R12, PT ;  /* 0x0000000c0800720c */ /* 0x000fe20003f24070 */
[----:B------:R-:W-:Y:S01]  /*a850*/  IMAD.HI.U32 R7, R0, R9, RZ ;  /* 0x0000000900077227 */ /* 0x000fe200078e00ff */
[----:B------:R0:W-:Y:S03]  /*a860*/  STL [R1+0x1f70], R19 ;  /* 0x001f701301007387 */ /* 0x0001e60000100800 */
[----:B------:R-:W-:-:S02]  /*a870*/  IMAD R10, R8, R5, R18 ;  /* 0x00000005080a7224 */ /* 0x000fc400078e0212 */
[----:B------:R-:W-:Y:S02]  /*a880*/  IMAD.MOV R7, RZ, RZ, -R7 ;  /* 0x000000ffff077224 */ /* 0x000fe400078e0a07 */
[----:B------:R-:W-:-:S04]  /*a890*/  IMAD.HI.U32 R21, R0, R20, RZ ;  /* 0x0000001400157227 */ /* 0x000fc800078e00ff */
[--C-:B------:R-:W-:Y:S01]  /*a8a0*/  @!P5 IMAD.IADD R14, R14, 0x1, -R8.reuse ;  /* 0x000000010e0ed824 */ /* 0x100fe200078e0a08 */
[C---:B------:R-:W-:Y:S01]  /*a8b0*/  ISETP.GT.U32.AND P5, PT, R8.reuse, R10, PT ;  /* 0x0000000a0800720c */ /* 0x040fe20003fa4070 */
[----:B------:R-:W-:Y:S02]  /*a8c0*/  IMAD R9, R8, R7, R9 ;  /* 0x0000000708097224 */ /* 0x000fe400078e0209 */
[----:B------:R-:W-:Y:S02]  /*a8d0*/  IMAD.MOV R21, RZ, RZ, -R21 ;  /* 0x000000ffff157224 */ /* 0x000fe400078e0a15 */
[--C-:B------:R-:W-:Y:S01]  /*a8e0*/  @!P1 IMAD.IADD R12, R12, 0x1, -R8.reuse ;  /* 0x000000010c0c9824 */ /* 0x100fe200078e0a08 */
[----:B------:R-:W-:Y:S01]  /*a8f0*/  ISETP.GE.AND P1, PT, R3, RZ, PT ;  /* 0x000000ff0300720c */ /* 0x000fe20003f26270 */
[----:B------:R-:W-:Y:S01]  /*a900*/  @!P6 IMAD.IADD R13, R13, 0x1, -R8 ;  /* 0x000000010d0de824 */ /* 0x000fe200078e0a08 */
[C---:B------:R-:W-:Y:S01]  /*a910*/  ISETP.GT.U32.AND P6, PT, R8.reuse, R9, PT ;  /* 0x000000090800720c */ /* 0x040fe20003fc4070 */
[----:B------:R-:W-:-:S02]  /*a920*/  IMAD R3, R8, R21, R20 ;  /* 0x0000001508037224 */ /* 0x000fc400078e0214 */
[C---:B------:R-:W-:Y:S02]  /*a930*/  VIADD R18, R93.reuse, 0xc2 ;  /* 0x000000c25d127836 */ /* 0x040fe40000000000 */
[----:B------:R-:W-:Y:S01]  /*a940*/  @!P5 IMAD.IADD R10, R10, 0x1, -R8 ;  /* 0x000000010a0ad824 */ /* 0x000fe200078e0a08 */
[C---:B------:R-:W-:Y:S01]  /*a950*/  ISETP.GT.U32.AND P5, PT, R8.reuse, R3, PT ;  /* 0x000000030800720c */ /* 0x040fe20003fa4070 */
[C---:B------:R-:W-:Y:S01]  /*a960*/  VIADD R4, R93.reuse, 0xc3 ;  /* 0x000000c35d047836 */ /* 0x040fe20000000000 */
[----:B------:R-:W-:Y:S01]  /*a970*/  IABS R7, R18 ;  /* 0x0000001200077213 */ /* 0x000fe20000000000 */
[----:B------:R-:W-:Y:S02]  /*a980*/  VIADD R5, R93, 0xc4 ;  /* 0x000000c45d057836 */ /* 0x000fe40000000000 */
[----:B------:R-:W-:Y:S01]  /*a990*/  IMAD.MOV.U32 R24, RZ, RZ, R14 ;  /* 0x000000ffff187224 */ /* 0x000fe200078e000e */
[----:B0-----:R-:W-:Y:S01]  /*a9a0*/  IABS R19, R4 ;  /* 0x0000000400137213 */ /* 0x001fe20000000000 */
[----:B------:R-:W-:Y:S01]  /*a9b0*/  @!P6 IMAD.IADD R9, R9, 0x1, -R8 ;  /* 0x000000010909e824 */ /* 0x000fe200078e0a08 */
[----:B------:R-:W-:Y:S01]  /*a9c0*/  IABS R20, R5 ;  /* 0x0000000500147213 */ /* 0x000fe20000000000 */
[----:B------:R-:W-:Y:S01]  /*a9d0*/  @!P3 IMAD.MOV R24, RZ, RZ, -R24 ;  /* 0x000000ffff18b224 */ /* 0x000fe200078e0a18 */
[----:B------:R-:W-:Y:S01]  /*a9e0*/  ISETP.GT.U32.AND P3, PT, R8, R10, PT ;  /* 0x0000000a0800720c */ /* 0x000fe20003f64070 */
[----:B------:R-:W-:Y:S01]  /*a9f0*/  IMAD.HI.U32 R22, R0, R7, RZ ;  /* 0x0000000700167227 */ /* 0x000fe200078e00ff */
[----:B------:R-:W-:-:S02]  /*aa00*/  ISETP.GE.AND P6, PT, R6, RZ, PT ;  /* 0x000000ff0600720c */ /* 0x000fc40003fc6270 */
[----:B------:R0:W-:Y:S01]  /*aa10*/  STL [R1+0x1f6c], R24 ;  /* 0x001f6c1801007387 */ /* 0x0001e20000100800 */
[----:B------:R-:W-:-:S04]  /*aa20*/  IMAD.HI.U32 R21, R0, R19, RZ ;  /* 0x0000001300157227 */ /* 0x000fc800078e00ff */
[----:B------:R-:W-:Y:S01]  /*aa30*/  @!P5 IMAD.IADD R3, R3, 0x1, -R8 ;  /* 0x000000010303d824 */ /* 0x000fe200078e0a08 */
[----:B------:R-:W-:Y:S01]  /*aa40*/  ISETP.GT.U32.AND P5, PT, R8, R9, PT ;  /* 0x000000090800720c */ /* 0x000fe20003fa4070 */
[----:B------:R-:W-:Y:S02]  /*aa50*/  IMAD.MOV R22, RZ, RZ, -R22 ;  /* 0x000000ffff167224 */ /* 0x000fe400078e0a16 */
[----:B------:R-:W-:Y:S02]  /*aa60*/  IMAD.MOV R21, RZ, RZ, -R21 ;  /* 0x000000ffff157224 */ /* 0x000fe400078e0a15 */
[----:B------:R-:W-:-:S04]  /*aa70*/  IMAD.HI.U32 R14, R0, R20, RZ ;  /* 0x00000014000e7227 */ /* 0x000fc800078e00ff */
[----:B------:R-:W-:Y:S02]  /*aa80*/  IMAD.MOV.U32 R23, RZ, RZ, R13 ;  /* 0x000000ffff177224 */ /* 0x000fe400078e000d */
[C---:B------:R-:W-:Y:S02]  /*aa90*/  IMAD R6, R8.reuse, R22, R7 ;  /* 0x0000001608067224 */ /* 0x040fe400078e0207 */
[C---:B------:R-:W-:Y:S02]  /*aaa0*/  IMAD R19, R8.reuse, R21, R19 ;  /* 0x0000001508137224 */ /* 0x040fe400078e0213 */
        /* <DEDUP_REMOVED lines=8> */
[--C-:B------:R-:W-:Y:S01]  /*ab30*/  @!P3 IMAD.IADD R10, R10, 0x1, -R8.reuse ;  /* 0x000000010a0ab824 */ /* 0x100fe200078e0a08 */
[C---:B------:R-:W-:Y:S01]  /*ab40*/  ISETP.GT.U32.AND P3, PT, R8.reuse, R19, PT ;  /* 0x000000130800720c */ /* 0x040fe20003f64070 */
[----:B------:R-:W-:Y:S01]  /*ab50*/  @!P5 IMAD.IADD R9, R9, 0x1, -R8 ;  /* 0x000000010909d824 */ /* 0x000fe200078e0a08 */
[----:B------:R-:W-:Y:S01]  /*ab60*/  ISETP.GT.U32.AND P5, PT, R8, R20, PT ;  /* 0x000000140800720c */ /* 0x000fe20003fa4070 */
[C---:B------:R-:W-:Y:S01]  /*ab70*/  VIADD R7, R93.reuse, 0xc5 ;  /* 0x000000c55d077836 */ /* 0x040fe20000000000 */
[----:B------:R1:W-:Y:S01]  /*ab80*/  STL [R1+0x1f64], R13 ;  /* 0x001f640d01007387 */ /* 0x0003e20000100800 */
[----:B------:R-:W-:-:S02]  /*ab90*/  VIADD R21, R93, 0xc6 ;  /* 0x000000c65d157836 */ /* 0x000fc40000000000 */
[----:B------:R-:W-:Y:S01]  /*aba0*/  @!P0 IADD3 R3, PT, PT, R3, -R8, RZ ;  /* 0x8000000803038210 */ /* 0x000fe20007ffe0ff */
[----:B0-----:R-:W-:Y:S01]  /*abb0*/  IMAD.MOV.U32 R24, RZ, RZ, R10 ;  /* 0x000000ffff187224 */ /* 0x001fe200078e000a */
[----:B------:R-:W-:Y:S01]  /*abc0*/  IABS R22, R7 ;  /* 0x0000000700167213 */ /* 0x000fe20000000000 */
[----:B------:R-:W-:Y:S01]  /*abd0*/  @!P2 IMAD.IADD R6, R6, 0x1, -R8 ;  /* 0x000000010606a824 */ /* 0x000fe200078e0a08 */
[----:B------:R-:W-:Y:S01]  /*abe0*/  IABS R12, R21 ;  /* 0x00000015000c7213 */ /* 0x000fe20000000000 */
[----:B------:R-:W-:Y:S01]  /*abf0*/  @!P1 IMAD.MOV R24, RZ, RZ, -R24 ;  /* 0x000000ffff189224 */ /* 0x000fe200078e0a18 */
[----:B------:R-:W-:Y:S01]  /*ac00*/  ISETP.GE.AND P0, PT, R15, RZ, PT ;  /* 0x000000ff0f00720c */ /* 0x000fe20003f06270 */
[--C-:B------:R-:W-:Y:S01]  /*ac10*/  @!P3 IMAD.IADD R19, R19, 0x1, -R8.reuse ;  /* 0x000000011313b824 */ /* 0x100fe200078e0a08 */
[----:B------:R-:W-:Y:S01]  /*ac20*/  ISETP.GT.U32.AND P3, PT, R8, R6, PT ;  /* 0x000000060800720c */ /* 0x000fe20003f64070 */
[----:B-1----:R-:W-:Y:S01]  /*ac30*/  IMAD.HI.U32 R13, R0, R22, RZ ;  /* 0x00000016000d7227 */ /* 0x002fe200078e00ff */
[----:B------:R-:W-:Y:S01]  /*ac40*/  ISETP.GE.AND P2, PT, R18, RZ, PT ;  /* 0x000000ff1200720c */ /* 0x000fe20003f46270 */
[----:B------:R-:W-:Y:S02]  /*ac50*/  STL [R1+0x1f60], R24 ;  /* 0x001f601801007387 */ /* 0x000fe40000100800 */
[----:B------:R-:W-:Y:S01]  /*ac60*/  @!P5 IMAD.IADD R20, R20, 0x1, -R8 ;  /* 0x000000011414d824 */ /* 0x000fe200078e0a08 */
[----:B------:R-:W-:Y:S01]  /*ac70*/  ISETP.GT.U32.AND P5, PT, R8, R19, PT ;  /* 0x000000130800720c */ /* 0x000fe20003fa4070 */
[----:B------:R-:W-:-:S02]  /*ac80*/  IMAD.MOV R15, RZ, RZ, -R13 ;  /* 0x000000ffff0f7224 */ /* 0x000fc400078e0a0d */
[----:B------:R-:W-:Y:S01]  /*ac90*/  IMAD.HI.U32 R14, R0, R12, RZ ;  /* 0x0000000c000e7227 */ /* 0x000fe200078e00ff */
[----:B------:R-:W-:-:S03]  /*aca0*/  ISETP.GT.U32.AND P1, PT, R8, R20, PT ;  /* 0x000000140800720c */ /* 0x000fc60003f24070 */
[C---:B------:R-:W-:Y:S02]  /*acb0*/  IMAD R22, R8.reuse, R15, R22 ;  /* 0x0000000f08167224 */ /* 0x040fe400078e0216 */
[----:B------:R-:W-:Y:S02]  /*acc0*/  IMAD.MOV R14, RZ, RZ, -R14 ;  /* 0x000000ffff0e7224 */ /* 0x000fe400078e0a0e */
[----:B------:R-:W-:Y:S02]  /*acd0*/  VIADD R13, R93, 0xc7 ;  /* 0x000000c75d0d7836 */ /* 0x000fe40000000000 */
[C---:B------:R-:W-:Y:S02]  /*ace0*/  IMAD R12, R8.reuse, R14, R12 ;  /* 0x0000000e080c7224 */ /* 0x040fe400078e020c */
[----:B------:R-:W-:Y:S01]  /*acf0*/  @!P0 IMAD.MOV R3, RZ, RZ, -R3 ;  /* 0x000000ffff038224 */ /* 0x000fe200078e0a03 */
[----:B------:R-:W-:Y:S01]  /*ad00*/  ISETP.GT.U32.AND P0, PT, R8, R22, PT ;  /* 0x000000160800720c */ /* 0x000fe20003f04070 */
[--C-:B------:R-:W-:Y:S01]  /*ad10*/  @!P3 IMAD.IADD R6, R6, 0x1, -R8.reuse ;  /* 0x000000010606b824 */ /* 0x100fe200078e0a08 */
[----:B------:R-:W-:Y:S01]  /*ad20*/  IABS R15, R13 ;  /* 0x0000000d000f7213 */ /* 0x000fe20000000000 */
[----:B------:R-:W-:Y:S01]  /*ad30*/  @!P5 IMAD.IADD R19, R19, 0x1, -R8 ;  /* 0x000000011313d824 */ /* 0x000fe200078e0a08 */
[----:B------:R-:W-:Y:S01]  /*ad40*/  ISETP.GT.U32.AND P5, PT, R8, R12, PT ;  /* 0x0000000c0800720c */ /* 0x000fe20003fa4070 */
[----:B------:R-:W-:Y:S01]  /*ad50*/  IMAD.MOV.U32 R23, RZ, RZ, R9 ;  /* 0x000000ffff177224 */ /* 0x000fe200078e0009 */
[----:B------:R-:W-:Y:S01]  /*ad60*/  ISETP.GE.AND P3, PT, R5, RZ, PT ;  /* 0x000000ff0500720c */ /* 0x000fe20003f66270 */
[----:B------:R-:W-:-:S02]  /*ad70*/  IMAD.MOV.U32 R9, RZ, RZ, R6 ;  /* 0x000000ffff097224 */ /* 0x000fc400078e0006 */
[----:B------:R-:W-:Y:S01]  /*ad80*/  @!P6 IMAD.MOV R23, RZ, RZ, -R23 ;  /* 0x000000ffff17e224 */ /* 0x000fe200078e0a17 */
[----:B------:R-:W-:Y:S01]  /*ad90*/  ISETP.GE.AND P6, PT, R4, RZ, PT ;  /* 0x000000ff0400720c */ /* 0x000fe20003fc6270 */
[----:B------:R-:W-:-:S03]  /*ada0*/  IMAD.HI.U32 R5, R0, R15, RZ ;  /* 0x0000000f00057227 */ /* 0x000fc600078e00ff */
[----:B------:R-:W-:Y:S01]  /*adb0*/  STL [R1+0x1f0], R23 ;  /* 0x0001f01701007387 */ /* 0x000fe20000100800 */
[--C-:B------:R-:W-:Y:S01]  /*adc0*/  @!P1 IMAD.IADD R20, R20, 0x1, -R8.reuse ;  /* 0x0000000114149824 */ /* 0x100fe200078e0a08 */
[----:B------:R-:W-:Y:S01]  /*add0*/  ISETP.GE.AND P1, PT, R7, RZ, PT ;  /* 0x000000ff0700720c */ /* 0x000fe20003f26270 */
[----:B------:R-:W-:Y:S01]  /*ade0*/  @!P2 IMAD.MOV R9, RZ, RZ, -R9 ;  /* 0x000000ffff09a224 */ /* 0x000fe200078e0a09 */
[----:B------:R0:W-:Y:S01]  /*adf0*/  STL [R1+0x564], R3 ;  /* 0x0005640301007387 */ /* 0x0001e20000100800 */
[----:B------:R-:W-:Y:S02]  /*ae00*/  IMAD.MOV R7, RZ, RZ, -R5 ;  /* 0x000000ffff077224 */ /* 0x000fe400078e0a05 */
[--C-:B------:R-:W-:Y:S01]  /*ae10*/  @!P0 IMAD.IADD R22, R22, 0x1, -R8.reuse ;  /* 0x0000000116168824 */ /* 0x100fe200078e0a08 */
[----:B------:R1:W-:Y:S01]  /*ae20*/  STL [R1+0x560], R9 ;  /* 0x0005600901007387 */ /* 0x0003e20000100800 */
[----:B------:R-:W-:Y:S01]  /*ae30*/  IMAD R7, R8, R7, R15 ;  /* 0x0000000708077224 */ /* 0x000fe200078e020f */
[----:B------:R-:W-:Y:S01]  /*ae40*/  ISETP.GE.AND P0, PT, R21, RZ, PT ;  /* 0x000000ff1500720c */ /* 0x000fe20003f06270 */
[----:B------:R-:W-:Y:S01]  /*ae50*/  @!P5 IMAD.IADD R12, R12, 0x1, -R8 ;  /* 0x000000010c0cd824 */ /* 0x000fe200078e0a08 */
[----:B------:R-:W-:Y:S01]  /*ae60*/  ISETP.GT.U32.AND P5, PT, R8, R22, PT ;  /* 0x000000160800720c */ /* 0x000fe20003fa4070 */
[----:B------:R-:W-:-:S02]  /*ae70*/  IMAD.MOV.U32 R14, RZ, RZ, R19 ;  /* 0x000000ffff0e7224 */ /* 0x000fc400078e0013 */
[C---:B0-----:R-:W-:Y:S01]  /*ae80*/  VIADD R3, R93.reuse, 0xc8 ;  /* 0x000000c85d037836 */ /* 0x041fe20000000000 */
[C---:B------:R-:W-:Y:S01]  /*ae90*/  ISETP.GT.U32.AND P2, PT, R8.reuse, R12, PT ;  /* 0x0000000c0800720c */ /* 0x040fe20003f44070 */
[----:B------:R-:W-:Y:S02]  /*aea0*/  VIADD R5, R93, 0xc9 ;  /* 0x000000c95d057836 */ /* 0x000fe40000000000 */
[----:B-1----:R-:W-:Y:S01]  /*aeb0*/  IMAD.MOV.U32 R9, RZ, RZ, R20 ;  /* 0x000000ffff097224 */ /* 0x002fe200078e0014 */
[----:B------:R-:W-:Y:S01]  /*aec0*/  IABS R4, R3 ;  /* 0x0000000300047213 */ /* 0x000fe20000000000 */
[----:B------:R-:W-:Y:S01]  /*aed0*/  @!P6 IMAD.MOV R14, RZ, RZ, -R14 ;  /* 0x000000ffff0ee224 */ /* 0x000fe200078e0a0e */
[----:B------:R-:W-:Y:S01]  /*aee0*/  IABS R10, R5 ;  /* 0x00000005000a7213 */ /* 0x000fe20000000000 */
[----:B------:R-:W-:Y:S01]  /*aef0*/  @!P3 IMAD.MOV R9, RZ, RZ, -R9 ;  /* 0x000000ffff09b224 */ /* 0x000fe200078e0a09 */
[----:B------:R-:W-:Y:S01]  /*af00*/  ISETP.GT.U32.AND P3, PT, R8, R7, PT ;  /* 0x000000070800720c */ /* 0x000fe20003f64070 */
[----:B------:R-:W-:Y:S01]  /*af10*/  IMAD.HI.U32 R6, R0, R4, RZ ;  /* 0x0000000400067227 */ /* 0x000fe200078e00ff */
[----:B------:R-:W-:Y:S01]  /*af20*/  STL [R1+0x1f5c], R14 ;  /* 0x001f5c0e01007387 */ /* 0x000fe20000100800 */
[----:B------:R-:W-:-:S02]  /*af30*/  ISETP.GE.AND P6, PT, R13, RZ, PT ;  /* 0x000000ff0d00720c */ /* 0x000fc40003fc6270 */
[----:B------:R-:W-:Y:S01]  /*af40*/  @!P5 IMAD.IADD R22, R22, 0x1, -R8 ;  /* 0x000000011616d824 */ /* 0x000fe200078e0a08 */
[----:B------:R0:W-:Y:S01]  /*af50*/  STL [R1+0x1f58], R9 ;  /* 0x001f580901007387 */ /* 0x0001e20000100800 */
[----:B------:R-:W-:Y:S02]  /*af60*/  IMAD.MOV R6, RZ, RZ, -R6 ;  /* 0x000000ffff067224 */ /* 0x000fe400078e0a06 */
[----:B------:R-:W-:Y:S02]  /*af70*/  IMAD.MOV.U32 R15, RZ, RZ, R22 ;  /* 0x000000ffff0f7224 */ /* 0x000fe400078e0016 */
[C---:B------:R-:W-:Y:S02]  /*af80*/  IMAD R6, R8.reuse, R6, R4 ;  /* 0x0000000608067224 */ /* 0x040fe400078e0204 */
[----:B------:R-:W-:Y:S01]  /*af90*/  @!P3 IMAD.IADD R7, R7, 0x1, -R8 ;  /* 0x000000010707b824 */ /* 0x000fe200078e0a08 */
[----:B------:R-:W-:Y:S01]  /*afa0*/  ISETP.GE.AND P3, PT, R5, RZ, PT ;  /* 0x000000ff0500720c */ /* 0x000fe20003f66270 */
[C---:B------:R-:W-:Y:S01]  /*afb0*/  VIADD R4, R93.reuse, 0xcb ;  /* 0x000000cb5d047836 */ /* 0x040fe20000000000 */
[----:B------:R-:W-:Y:S01]  /*afc0*/  ISETP.GT.U32.AND P5, PT, R8, R6, PT ;  /* 0x000000060800720c */ /* 0x000fe20003fa4070 */
[----:B0-----:R-:W-:-:S02]  /*afd0*/  VIADD R9, R93, 0xca ;  /* 0x000000ca5d097836 */ /* 0x001fc40000000000 */
[----:B------:R-:W-:Y:S01]  /*afe0*/  @!P1 IMAD.MOV R15, RZ, RZ, -R15 ;  /* 0x000000ffff0f9224 */ /* 0x000fe200078e0a0f */
[----:B------:R-:W-:Y:S01]  /*aff0*/  ISETP.GT.U32.AND P1, PT, R8, R7, PT ;  /* 0x000000070800720c */ /* 0x000fe20003f24070 */
[----:B------:R-:W-:Y:S01]  /*b000*/  IMAD.HI.U32 R13, R0, R10, RZ ;  /* 0x0000000a000d7227 */ /* 0x000fe200078e00ff */
[----:B------:R-:W-:Y:S02]  /*b010*/  IABS R14, R4 ;  /* 0x00000004000e7213 */ /* 0x000fe40000000000 */
[----:B------:R0:W-:Y:S01]  /*b020*/  STL [R1+0x1f54], R15 ;  /* 0x001f540f01007387 */ /* 0x0001e20000100800 */
[--C-:B------:R-:W-:Y:S01]  /*b030*/  @!P2 IMAD.IADD R12, R12, 0x1, -R8.reuse ;  /* 0x000000010c0ca824 */ /* 0x100fe200078e0a08 */
[----:B------:R-:W-:Y:S01]  /*b040*/  ISETP.GE.AND P2, PT, R3, RZ, PT ;  /* 0x000000ff0300720c */ /* 0x000fe20003f46270 */
[----:B------:R-:W-:Y:S01]  /*b050*/  IMAD.MOV R13, RZ, RZ, -R13 ;  /* 0x000000ffff0d7224 */ /* 0x000fe200078e0a0d */
[----:B------:R-:W-:Y:S01]  /*b060*/  IABS R3, R9 ;  /* 0x0000000900037213 */ /* 0x000fe20000000000 */
[----:B------:R-:W-:-:S04]  /*b070*/  @!P5 IMAD.IADD R6, R6, 0x1, -R8 ;  /* 0x000000010606d824 */ /* 0x000fc800078e0a08 */
[----:B------:R-:W-:Y:S01]  /*b080*/  IMAD.MOV.U32 R5, RZ, RZ, R3 ;  /* 0x000000ffff057224 */ /* 0x000fe200078e0003 */
[C---:B------:R-:W-:Y:S01]  /*b090*/  ISETP.GT.U32.AND P5, PT, R8.reuse, R6, PT ;  /* 0x000000060800720c */ /* 0x040fe20003fa4070 */
[----:B------:R-:W-:Y:S02]  /*b0a0*/  IMAD R3, R8, R13, R10 ;  /* 0x0000000d08037224 */ /* 0x000fe400078e020a */
[----:B0-----:R-:W-:Y:S02]  /*b0b0*/  IMAD.MOV.U32 R15, RZ, RZ, R12 ;  /* 0x000000ffff0f7224 */ /* 0x001fe400078e000c */
[----:B------:R-:W-:-:S04]  /*b0c0*/  IMAD.HI.U32 R10, R0, R14, RZ ;  /* 0x0000000e000a7227 */ /* 0x000fc800078e00ff */
[----:B------:R-:W-:Y:S01]  /*b0d0*/  @!P0 IMAD.MOV R15, RZ, RZ, -R15 ;  /* 0x000000ffff0f8224 */ /* 0x000fe200078e0a0f */
[C---:B------:R-:W-:Y:S01]  /*b0e0*/  ISETP.GT.U32.AND P0, PT, R8.reuse, R3, PT ;  /* 0x000000030800720c */ /* 0x040fe20003f04070 */
[----:B------:R-:W-:Y:S02]  /*b0f0*/  IMAD.MOV R10, RZ, RZ, -R10 ;  /* 0x000000ffff0a7224 */ /* 0x000fe400078e0a0a */
[----:B------:R-:W-:Y:S01]  /*b100*/  @!P1 IMAD.IADD R7, R7, 0x1, -R8 ;  /* 0x0000000107079824 */ /* 0x000fe200078e0a08 */
[----:B------:R-:W-:Y:S01]  /*b110*/  ISETP.GE.AND P1, PT, R9, RZ, PT ;  /* 0x000000ff0900720c */ /* 0x000fe20003f26270 */
[----:B------:R-:W-:Y:S01]  /*b120*/  IMAD R10, R8, R10, R14 ;  /* 0x0000000a080a7224 */ /* 0x000fe200078e020e */
[----:B------:R0:W-:Y:S01]  /*b130*/  STL [R1+0x1f50], R15 ;  /* 0x001f500f01007387 */ /* 0x0001e20000100800 */
[----:B------:R-:W-:Y:S02]  /*b140*/  IMAD.MOV.U32 R19, RZ, RZ, R7 ;  /* 0x000000ffff137224 */ /* 0x000fe400078e0007 */
[----:B------:R-:W-:-:S02]  /*b150*/  VIADD R12, R93, 0xcc ;  /* 0x000000cc5d0c7836 */ /* 0x000fc40000000000 */
[----:B------:R-:W-:-:S03]  /*b160*/  IMAD.HI.U32 R13, R0, R5, RZ ;  /* 0x00000005000d7227 */ /* 0x000fc600078e00ff */
[----:B------:R-:W-:Y:S01]  /*b170*/  IABS R9, R12 ;  /* 0x0000000c00097213 */ /* 0x000fe20000000000 */
[----:B------:R-:W-:Y:S01]  /*b180*/  @!P6 IMAD.MOV R19, RZ, RZ, -R19 ;  /* 0x000000ffff13e224 */ /* 0x000fe200078e0a13 */
[----:B------:R-:W-:Y:S01]  /*b190*/  ISETP.GT.U32.AND P6, PT, R8, R10, PT ;  /* 0x0000000a0800720c */ /* 0x000fe20003fc4070 */
[--C-:B------:R-:W-:Y:S01]  /*b1a0*/  @!P0 IMAD.IADD R3, R3, 0x1, -R8.reuse ;  /* 0x0000000103038824 */ /* 0x100fe200078e0a08 */
[----:B------:R-:W-:Y:S01]  /*b1b0*/  IADD3 R13, PT, PT, -R13, RZ, RZ ;  /* 0x000000ff0d0d7210 */ /* 0x000fe20007ffe1ff */
[----:B------:R-:W-:Y:S01]  /*b1c0*/  IMAD.MOV.U32 R14, RZ, RZ, R9 ;  /* 0x000000ffff0e7224 */ /* 0x000fe200078e0009 */
[----:B------:R-:W-:Y:S01]  /*b1d0*/  STL [R1+0x1f4c], R19 ;  /* 0x001f4c1301007387 */ /* 0x000fe20000100800 */
[----:B------:R-:W-:Y:S01]  /*b1e0*/  @!P5 IMAD.IADD R6, R6, 0x1, -R8 ;  /* 0x000000010606d824 */ /* 0x000fe200078e0a08 */
[C---:B------:R-:W-:Y:S01]  /*b1f0*/  ISETP.GT.U32.AND P0, PT, R8.reuse, R3, PT ;  /* 0x000000030800720c */ /* 0x040fe20003f04070 */
[----:B------:R-:W-:Y:S02]  /*b200*/  IMAD R5, R8, R13, R5 ;  /* 0x0000000d08057224 */ /* 0x000fe400078e0205 */
[----:B------:R-:W-:-:S02]  /*b210*/  VIADD R13, R93, 0xcd ;  /* 0x000000cd5d0d7836 */ /* 0x000fc40000000000 */
[----:B------:R-:W-:Y:S01]  /*b220*/  IMAD.HI.U32 R7, R0, R14, RZ ;  /* 0x0000000e00077227 */ /* 0x000fe200078e00ff */
[----:B------:R-:W-:Y:S02]  /*b230*/  ISETP.GT.U32.AND P5, PT, R8, R5, PT ;  /* 0x000000050800720c */ /* 0x000fe40003fa4070 */
[----:B0-----:R-:W-:Y:S01]  /*b240*/  IABS R15, R13 ;  /* 0x0000000d000f7213 */ /* 0x001fe20000000000 */
[----:B------:R-:W-:Y:S02]  /*b250*/  @!P6 IMAD.IADD R10, R10, 0x1, -R8 ;  /* 0x000000010a0ae824 */ /* 0x000fe400078e0a08 */
[----:B------:R-:W-:Y:S02]  /*b260*/  IMAD.MOV R7, RZ, RZ, -R7 ;  /* 0x000000ffff077224 */ /* 0x000fe400078e0a07 */
[----:B------:R-:W-:Y:S01]  /*b270*/  IMAD.MOV.U32 R18, RZ, RZ, R6 ;  /* 0x000000ffff127224 */ /* 0x000fe200078e0006 */
[C---:B------:R-:W-:Y:S01]  /*b280*/  ISETP.GT.U32.AND P6, PT, R8.reuse, R10, PT ;  /* 0x0000000a0800720c */ /* 0x040fe20003fc4070 */
[----:B------:R-:W-:-:S02]  /*b290*/  IMAD R7, R8, R7, R14 ;  /* 0x0000000708077224 */ /* 0x000fc400078e020e */
[----:B------:R-:W-:-:S04]  /*b2a0*/  IMAD.HI.U32 R6, R0, R15, RZ ;  /* 0x0000000f00067227 */ /* 0x000fc800078e00ff */
[----:B------:R-:W-:Y:S01]  /*b2b0*/  @!P0 IMAD.IADD R3, R3, 0x1, -R8 ;  /* 0x0000000103038824 */ /* 0x000fe200078e0a08 */
[----:B------:R-:W-:Y:S01]  /*b2c0*/  ISETP.GT.U32.AND P0, PT, R8, R7, PT ;  /* 0x000000070800720c */ /* 0x000fe20003f04070 */
[----:B------:R-:W-:Y:S02]  /*b2d0*/  IMAD.MOV R6, RZ, RZ, -R6 ;  /* 0x000000ffff067224 */ /* 0x000fe400078e0a06 */
[----:B------:R-:W-:Y:S02]  /*b2e0*/  VIADD R9, R93, 0xce ;  /* 0x000000ce5d097836 */ /* 0x000fe40000000000 */
[----:B------:R-:W-:Y:S01]  /*b2f0*/  @!P2 IMAD.MOV R18, RZ, RZ, -R18 ;  /* 0x000000ffff12a224 */ /* 0x000fe200078e0a12 */
[----:B------:R-:W-:Y:S01]  /*b300*/  ISETP.GE.AND P2, PT, R4, RZ, PT ;  /* 0x000000ff0400720c */ /* 0x000fe20003f46270 */
[----:B------:R-:W-:Y:S01]  /*b310*/  IMAD R15, R8, R6, R15 ;  /* 0x00000006080f7224 */ /* 0x000fe200078e020f */
[----:B------:R-:W-:Y:S01]  /*b320*/  IABS R4, R9 ;  /* 0x0000000900047213 */ /* 0x000fe20000000000 */
[--C-:B------:R-:W-:Y:S01]  /*b330*/  @!P5 IMAD.IADD R5, R5, 0x1, -R8.reuse ;  /* 0x000000010505d824 */ /* 0x100fe200078e0a08 */
[----:B------:R0:W-:Y:S01]  /*b340*/  STL [R1+0x1ec], R18 ;  /* 0x0001ec1201007387 */ /* 0x0001e20000100800 */
[--C-:B------:R-:W-:Y:S01]  /*b350*/  @!P6 IMAD.IADD R10, R10, 0x1, -R8.reuse ;  /* 0x000000010a0ae824 */ /* 0x100fe200078e0a08 */
[C---:B------:R-:W-:Y:S01]  /*b360*/  ISETP.GT.U32.AND P6, PT, R8.reuse, R15, PT ;  /* 0x0000000f0800720c */ /* 0x040fe20003fc4070 */
[----:B------:R-:W-:Y:S01]  /*b370*/  @!P0 IMAD.IADD R7, R7, 0x1, -R8 ;  /* 0x0000000107078824 */ /* 0x000fe200078e0a08 */
[----:B------:R-:W-:Y:S01]  /*b380*/  ISETP.GT.U32.AND P5, PT, R8, R5, PT ;  /* 0x000000050800720c */ /* 0x000fe20003fa4070 */
[----:B------:R-:W-:-:S02]  /*b390*/  VIADD R6, R93, 0xcf ;  /* 0x000000cf5d067836 */ /* 0x000fc40000000000 */
[----:B------:R-:W-:Y:S01]  /*b3a0*/  IMAD.MOV.U32 R14, RZ, RZ, R10 ;  /* 0x000000ffff0e7224 */ /* 0x000fe200078e000a */
[----:B------:R-:W-:Y:S01]  /*b3b0*/  ISETP.GT.U32.AND P0, PT, R8, R7, PT ;  /* 0x000000070800720c */ /* 0x000fe20003f04070 */
[----:B0-----:R-:W-:Y:S02]  /*b3c0*/  IMAD.MOV.U32 R18, RZ, RZ, R3 ;  /* 0x000000ffff127224 */ /* 0x001fe400078e0003 */
[----:B------:R-:W-:-:S04]  /*b3d0*/  IMAD.HI.U32 R3, R0, R4, RZ ;  /* 0x0000000400037227 */ /* 0x000fc800078e00ff */
[----:B------:R-:W-:Y:S02]  /*b3e0*/  IMAD.MOV R3, RZ, RZ, -R3 ;  /* 0x000000ffff037224 */ /* 0x000fe400078e0a03 */
[----:B------:R-:W-:Y:S02]  /*b3f0*/  @!P6 IMAD.IADD R15, R15, 0x1, -R8 ;  /* 0x000000010f0fe824 */ /* 0x000fe400078e0a08 */
[----:B------:R-:W-:Y:S01]  /*b400*/  IMAD R3, R8, R3, R4 ;  /* 0x0000000308037224 */ /* 0x000fe200078e0204 */
[----:B------:R-:W-:Y:S01]  /*b410*/  IABS R4, R6 ;  /* 0x0000000600047213 */ /* 0x000fe20000000000 */
[----:B------:R-:W-:Y:S01]  /*b420*/  @!P3 IMAD.MOV R18, RZ, RZ, -R18 ;  /* 0x000000ffff12b224 */ /* 0x000fe200078e0a12 */
[----:B------:R-:W-:Y:S01]  /*b430*/  ISETP.GE.AND P3, PT, R12, RZ, PT ;  /* 0x000000ff0c00720c */ /* 0x000fe20003f66270 */
[----:B------:R-:W-:Y:S01]  /*b440*/  @!P5 IMAD.IADD R5, R5, 0x1, -R8 ;  /* 0x000000010505d824 */ /* 0x000fe200078e0a08 */
[----:B------:R-:W-:Y:S01]  /*b450*/  ISETP.GE.AND P5, PT, R13, RZ, PT ;  /* 0x000000ff0d00720c */ /* 0x000fe20003fa6270 */
[----:B------:R-:W-:Y:S01]  /*b460*/  VIADD R12, R93, 0xd0 ;  /* 0x000000d05d0c7836 */ /* 0x000fe20000000000 */
[----:B------:R-:W-:Y:S01]  /*b470*/  ISETP.GT.U32.AND P6, PT, R8, R15, PT ;  /* 0x0000000f0800720c */ /* 0x000fe20003fc4070 */
[----:B------:R-:W-:Y:S01]  /*b480*/  IMAD.MOV.U32 R13, RZ, RZ, R4 ;  /* 0x000000ffff0d7224 */ /* 0x000fe200078e0004 */
[----:B------:R0:W-:Y:S01]  /*b490*/  STL [R1+0x558], R18 ;  /* 0x0005581201007387 */ /* 0x0001e20000100800 */
[----:B------:R-:W-:Y:S01]  /*b4a0*/  @!P0 IMAD.IADD R7, R7, 0x1, -R8 ;  /* 0x0000000107078824 */ /* 0x000fe200078e0a08 */
[----:B------:R-:W-:Y:S01]  /*b4b0*/  ISETP.GE.AND P0, PT, R6, RZ, PT ;  /* 0x000000ff0600720c */ /* 0x000fe20003f06270 */
[----:B------:R-:W-:-:S04]  /*b4c0*/  IMAD.HI.U32 R4, R0, R13, RZ ;  /* 0x0000000d00047227 */ /* 0x000fc800078e00ff */
[----:B------:R-:W-:Y:S01]  /*b4d0*/  @!P2 IMAD.MOV R14, RZ, RZ, -R14 ;  /* 0x000000ffff0ea224 */ /* 0x000fe200078e0a0e */
[----:B------:R-:W-:Y:S01]  /*b4e0*/  ISETP.GT.U32.AND P2, PT, R8, R3, PT ;  /* 0x000000030800720c */ /* 0x000fe20003f44070 */
[----:B------:R-:W-:Y:S02]  /*b4f0*/  IMAD.MOV R6, RZ, RZ, -R4 ;  /* 0x000000ffff067224 */ /* 0x000fe400078e0a04 */
[----:B0-----:R-:W-:Y:S01]  /*b500*/  IMAD.MOV.U32 R18, RZ, RZ, R5 ;  /* 0x000000ffff127224 */ /* 0x001fe200078e0005 */
[----:B------:R-:W-:Y:S01]  /*b510*/  IABS R5, R12 ;  /* 0x0000000c00057213 */ /* 0x000fe20000000000 */
[----:B------:R-:W-:Y:S02]  /*b520*/  VIADD R4, R93, 0xd1 ;  /* 0x000000d15d047836 */ /* 0x000fe40000000000 */
[----:B------:R-:W-:Y:S01]  /*b530*/  @!P1 IMAD.MOV R18, RZ, RZ, -R18 ;  /* 0x000000ffff129224 */ /* 0x000fe200078e0a12 */
[----:B------:R-:W-:Y:S01]  /*b540*/  ISETP.GE.AND P1, PT, R9, RZ, PT ;  /* 0x000000ff0900720c */ /* 0x000fe20003f26270 */
[----:B------:R-:W-:-:S03]  /*b550*/  IMAD.HI.U32 R9, R0, R5, RZ ;  /* 0x0000000500097227 */ /* 0x000fc600078e00ff */
[----:B------:R0:W-:Y:S01]  /*b560*/  STL [R1+0x550], R18 ;  /* 0x0005501201007387 */ /* 0x0001e20000100800 */
[----:B------:R-:W-:Y:S01]  /*b570*/  IMAD.MOV.U32 R10, RZ, RZ, R7 ;  /* 0x000000ffff0a7224 */ /* 0x000fe200078e0007 */
[----:B------:R-:W-:Y:S01]  /*b580*/  IABS R7, R4 ;  /* 0x0000000400077213 */ /* 0x000fe20000000000 */
[----:B------:R-:W-:Y:S01]  /*b590*/  IMAD.MOV R9, RZ, RZ, -R9 ;  /* 0x000000ffff097224 */ /* 0x000fe200078e0a09 */
[----:B------:R1:W-:Y:S01]  /*b5a0*/  STL [R1+0x1f48], R14 ;  /* 0x001f480e01007387 */ /* 0x0003e20000100800 */
[C---:B------:R-:W-:Y:S02]  /*b5b0*/  IMAD R6, R8.reuse, R6, R13 ;  /* 0x0000000608067224 */ /* 0x040fe400078e020d */
[--C-:B------:R-:W-:Y:S02]  /*b5c0*/  @!P6 IMAD.IADD R15, R15, 0x1, -R8.reuse ;  /* 0x000000010f0fe824 */ /* 0x100fe400078e0a08 */
[----:B------:R-:W-:Y:S01]  /*b5d0*/  @!P2 IMAD.IADD R3, R3, 0x1, -R8 ;  /* 0x000000010303a824 */ /* 0x000fe200078e0a08 */
[C---:B------:R-:W-:Y:S01]  /*b5e0*/  ISETP.GT.U32.AND P6, PT, R8.reuse, R6, PT ;  /* 0x000000060800720c */ /* 0x040fe20003fc4070 */
[----:B0-----:R-:W-:-:S02]  /*b5f0*/  IMAD R18, R8, R9, R5 ;  /* 0x0000000908127224 */ /* 0x001fc400078e0205 */
[----:B------:R-:W-:Y:S01]  /*b600*/  IMAD.MOV.U32 R5, RZ, RZ, R7 ;  /* 0x000000ffff057224 */ /* 0x000fe200078e0007 */
[----:B------:R-:W-:Y:S01]  /*b610*/  ISETP.GT.U32.AND P2, PT, R8, R3, PT ;  /* 0x000000030800720c */ /* 0x000fe20003f44070 */
[----:B-1----:R-:W-:Y:S01]  /*b620*/  IMAD.MOV.U32 R14, RZ, RZ, R15 ;  /* 0x000000ffff0e7224 */ /* 0x002fe200078e000f */
[----:B------:R-:W-:Y:S01]  /*b630*/  IADD3 R7, PT, PT, R93, 0xd3, RZ ;  /* 0x000000d35d077810 */ /* 0x000fe20007ffe0ff */
[----:B------:R-:W-:-:S04]  /*b640*/  IMAD.HI.U32 R9, R0, R5, RZ ;  /* 0x0000000500097227 */ /* 0x000fc800078e00ff */
[----:B------:R-:W-:Y:S01]  /*b650*/  @!P5 IMAD.MOV R14, RZ, RZ, -R14 ;  /* 0x000000ffff0ed224 */ /* 0x000fe200078e0a0e */
[----:B------:R-:W-:Y:S01]  /*b660*/  ISETP.GT.U32.AND P5, PT, R8, R18, PT ;  /* 0x000000120800720c */ /* 0x000fe20003fa4070 */
[----:B------:R-:W-:Y:S02]  /*b670*/  IMAD.MOV R9, RZ, RZ, -R9 ;  /* 0x000000ffff097224 */ /* 0x000fe400078e0a09 */
[----:B------:R-:W-:Y:S02]  /*b680*/  @!P6 IMAD.IADD R6, R6, 0x1, -R8 ;  /* 0x000000010606e824 */ /* 0x000fe400078e0a08 */
[----:B------:R-:W-:Y:S02]  /*b690*/  IMAD R5, R8, R9, R5 ;  /* 0x0000000908057224 */ /* 0x000fe400078e0205 */
[----:B------:R-:W-:Y:S01]  /*b6a0*/  @!P3 IMAD.MOV R10, RZ, RZ, -R10 ;  /* 0x000000ffff0ab224 */ /* 0x000fe200078e0a0a */
[----:B------:R-:W-:Y:S01]  /*b6b0*/  ISETP.GE.AND P3, PT, R12, RZ, PT ;  /* 0x000000ff0c00720c */ /* 0x000fe20003f66270 */
[--C-:B------:R-:W-:Y:S01]  /*b6c0*/  @!P2 IMAD.IADD R3, R3, 0x1, -R8.reuse ;  /* 0x000000010303a824 */ /* 0x100fe200078e0a08 */
[----:B------:R-:W-:Y:S01]  /*b6d0*/  ISETP.GT.U32.AND P6, PT, R8, R5, PT ;  /* 0x000000050800720c */ /* 0x000fe20003fc4070 */
[C---:B------:R-:W-:Y:S01]  /*b6e0*/  VIADD R13, R93.reuse, 0xd2 ;  /* 0x000000d25d0d7836 */ /* 0x040fe20000000000 */
[----:B------:R-:W-:Y:S01]  /*b6f0*/  ISETP.GE.AND P2, PT, R4, RZ, PT ;  /* 0x000000ff0400720c */ /* 0x000fe20003f46270 */
[----:B------:R-:W-:Y:S01]  /*b700*/  @!P5 IMAD.IADD R18, R18, 0x1, -R8 ;  /* 0x000000011212d824 */ /* 0x000fe200078e0a08 */
[----:B------:R-:W-:Y:S01]  /*b710*/  ISETP.GT.U32.AND P5, PT, R8, R6, PT ;  /* 0x000000060800720c */ /* 0x000fe20003fa4070 */
[----:B------:R0:W-:Y:S01]  /*b720*/  STL [R1+0x1f44], R10 ;  /* 0x001f440a01007387 */ /* 0x0001e20000100800 */
[C---:B------:R-:W-:Y:S01]  /*b730*/  VIADD R4, R93.reuse, 0xd4 ;  /* 0x000000d45d047836 */ /* 0x040fe20000000000 */
[----:B------:R-:W-:Y:S01]  /*b740*/  IABS R12, R13 ;  /* 0x0000000d000c7213 */ /* 0x000fe20000000000 */
[----:B------:R-:W-:Y:S01]  /*b750*/  IMAD.MOV.U32 R20, RZ, RZ, R3 ;  /* 0x000000ffff147224 */ /* 0x000fe200078e0003 */
[----:B------:R1:W-:Y:S01]  /*b760*/  STL [R1+0x1f40], R14 ;  /* 0x001f400e01007387 */ /* 0x0003e20000100800 */
[----:B------:R-:W-:Y:S01]  /*b770*/  VIADD R3, R93, 0xd6 ;  /* 0x000000d65d037836 */ /* 0x000fe20000000000 */
[----:B------:R-:W-:Y:S01]  /*b780*/  IABS R9, R4 ;  /* 0x0000000400097213 */ /* 0x000fe20000000000 */
[----:B------:R-:W-:-:S02]  /*b790*/  @!P1 IMAD.MOV R20, RZ, RZ, -R20 ;  /* 0x000000ffff149224 */ /* 0x000fc400078e0a14 */
[----:B------:R-:W-:Y:S01]  /*b7a0*/  @!P6 IMAD.IADD R5, R5, 0x1, -R8 ;  /* 0x000000010505e824 */ /* 0x000fe200078e0a08 */
[----:B0-----:R-:W-:Y:S01]  /*b7b0*/  IABS R10, R7 ;  /* 0x00000007000a7213 */ /* 0x001fe20000000000 */
[----:B------:R-:W-:Y:S01]  /*b7c0*/  IMAD.HI.U32 R15, R0, R12, RZ ;  /* 0x0000000c000f7227 */ /* 0x000fe200078e00ff */
[C---:B------:R-:W-:Y:S01]  /*b7d0*/  ISETP.GT.U32.AND P6, PT, R8.reuse, R18, PT ;  /* 0x000000120800720c */ /* 0x040fe20003fc4070 */
[----:B------:R0:W-:Y:S01]  /*b7e0*/  STL [R1+0x1f3c], R20 ;  /* 0x001f3c1401007387 */ /* 0x0001e20000100800 */
[----:B------:R-:W-:Y:S01]  /*b7f0*/  ISETP.GT.U32.AND P1, PT, R8, R5, PT ;  /* 0x000000050800720c */ /* 0x000fe20003f24070 */
[----:B-1----:R-:W-:-:S04]  /*b800*/  IMAD.HI.U32 R14, R0, R10, RZ ;  /* 0x0000000a000e7227 */ /* 0x002fc800078e00ff */
[----:B------:R-:W-:Y:S02]  /*b810*/  IMAD.MOV R14, RZ, RZ, -R14 ;  /* 0x000000ffff0e7224 */ /* 0x000fe400078e0a0e */
[----:B------:R-:W-:-:S04]  /*b820*/  IMAD.HI.U32 R19, R0, R9, RZ ;  /* 0x0000000900137227 */ /* 0x000fc800078e00ff */
[----:B------:R-:W-:Y:S02]  /*b830*/  @!P5 IMAD.IADD R6, R6, 0x1, -R8 ;  /* 0x000000010606d824 */ /* 0x000fe400078e0a08 */
[----:B------:R-:W-:Y:S02]  /*b840*/  IMAD.MOV R15, RZ, RZ, -R15 ;  /* 0x000000ffff0f7224 */ /* 0x000fe400078e0a0f */
[C---:B------:R-:W-:Y:S02]  /*b850*/  IMAD R10, R8.reuse, R14, R10 ;  /* 0x0000000e080a7224 */ /* 0x040fe400078e020a */
[----:B------:R-:W-:Y:S02]  /*b860*/  IMAD.MOV R19, RZ, RZ, -R19 ;  /* 0x000000ffff137224 */ /* 0x000fe400078e0a13 */
[----:B0-----:R-:W-:Y:S01]  /*b870*/  IMAD.MOV.U32 R20, RZ, RZ, R6 ;  /* 0x000000ffff147224 */ /* 0x001fe200078e0006 */
[----:B------:R-:W-:Y:S01]  /*b880*/  IABS R6, R3 ;  /* 0x0000000300067213 */ /* 0x000fe20000000000 */
[----:B------:R-:W-:-:S02]  /*b890*/  IMAD R12, R8, R15, R12 ;  /* 0x0000000f080c7224 */ /* 0x000fc400078e020c */
[C---:B------:R-:W-:Y:S02]  /*b8a0*/  IMAD R9, R8.reuse, R19, R9 ;  /* 0x0000001308097224 */ /* 0x040fe400078e0209 */
[----:B------:R-:W-:Y:S01]  /*b8b0*/  @!P0 IMAD.MOV R20, RZ, RZ, -R20 ;  /* 0x000000ffff148224 */ /* 0x000fe200078e0a14 */
[C---:B------:R-:W-:Y:S01]  /*b8c0*/  ISETP.GT.U32.AND P0, PT, R8.reuse, R10, PT ;  /* 0x0000000a0800720c */ /* 0x040fe20003f04070 */
[----:B------:R-:W-:Y:S01]  /*b8d0*/  VIADD R15, R93, 0xd5 ;  /* 0x000000d55d0f7836 */ /* 0x000fe20000000000 */
[----:B------:R-:W-:Y:S01]  /*b8e0*/  ISETP.GT.U32.AND P5, PT, R8, R12, PT ;  /* 0x0000000c0800720c */ /* 0x000fe20003fa4070 */
[--C-:B------:R-:W-:Y:S01]  /*b8f0*/  @!P6 IMAD.IADD R18, R18, 0x1, -R8.reuse ;  /* 0x000000011212e824 */ /* 0x100fe200078e0a08 */
[----:B------:R-:W-:Y:S01]  /*b900*/  ISETP.GT.U32.AND P6, PT, R8, R9, PT ;  /* 0x000000090800720c */ /* 0x000fe20003fc4070 */
[----:B------:R-:W-:Y:S01]  /*b910*/  @!P1 IMAD.IADD R5, R5, 0x1, -R8 ;  /* 0x0000000105059824 */ /* 0x000fe200078e0a08 */
[----:B------:R-:W-:Y:S01]  /*b920*/  IABS R14, R15 ;  /* 0x0000000f000e7213 */ /* 0x000fe20000000000 */
[----:B------:R0:W-:Y:S01]  /*b930*/  STL [R1+0x1f38], R20 ;  /* 0x001f381401007387 */ /* 0x0001e20000100800 */
[----:B------:R-:W-:Y:S01]  /*b940*/  ISETP.GE.AND P1, PT, R13, RZ, PT ;  /* 0x000000ff0d00720c */ /* 0x000fe20003f26270 */
[----:B------:R-:W-:-:S02]  /*b950*/  VIADD R13, R93, 0xd7 ;  /* 0x000000d75d0d7836 */ /* 0x000fc40000000000 */
[----:B------:R-:W-:-:S04]  /*b960*/  IMAD.HI.U32 R19, R0, R14, RZ ;  /* 0x0000000e00137227 */ /* 0x000fc800078e00ff */
[--C-:B------:R-:W-:Y:S02]  /*b970*/  @!P0 IMAD.IADD R10, R10, 0x1, -R8.reuse ;  /* 0x000000010a0a8824 */ /* 0x100fe400078e0a08 */
[----:B------:R-:W-:Y:S02]  /*b980*/  IMAD.MOV R19, RZ, RZ, -R19 ;  /* 0x000000ffff137224 */ /* 0x000fe400078e0a13 */
[--C-:B------:R-:W-:Y:S01]  /*b990*/  @!P5 IMAD.IADD R12, R12, 0x1, -R8.reuse ;  /* 0x000000010c0cd824 */ /* 0x100fe200078e0a08 */
[----:B------:R-:W-:Y:S01]  /*b9a0*/  ISETP.GE.AND P5, PT, R7, RZ, PT ;  /* 0x000000ff0700720c */ /* 0x000fe20003fa6270 */
[----:B------:R-:W-:Y:S01]  /*b9b0*/  @!P6 IMAD.IADD R9, R9, 0x1, -R8 ;  /* 0x000000010909e824 */ /* 0x000fe200078e0a08 */
[C---:B------:R-:W-:Y:S01]  /*b9c0*/  ISETP.GT.U32.AND P6, PT, R8.reuse, R10, PT ;  /* 0x0000000a0800720c */ /* 0x040fe20003fc4070 */
[----:B------:R-:W-:Y:S01]  /*b9d0*/  IMAD R7, R8, R19, R14 ;  /* 0x0000001308077224 */ /* 0x000fe200078e020e */
[----:B------:R-:W-:Y:S01]  /*b9e0*/  IABS R14, R13 ;  /* 0x0000000d000e7213 */ /* 0x000fe20000000000 */
[----:B------:R-:W-:Y:S01]  /*b9f0*/  IMAD.HI.U32 R19, R0, R6, RZ ;  /* 0x0000000600137227 */ /* 0x000fe200078e00ff */
[----:B------:R-:W-:-:S03]  /*ba00*/  ISETP.GT.U32.AND P0, PT, R8, R12, PT ;  /* 0x0000000c0800720c */ /* 0x000fc60003f04070 */
[----:B0-----:R-:W-:Y:S02]  /*ba10*/  IMAD.MOV.U32 R20, RZ, RZ, R18 ;  /* 0x000000ffff147224 */ /* 0x001fe400078e0012 */
        /* <DEDUP_REMOVED lines=8> */
[----:B------:R-:W-:-:S02]  /*baa0*/  IMAD.MOV.U32 R5, RZ, RZ, R14 ;  /* 0x000000ffff057224 */ /* 0x000fc400078e000e */
[--C-:B------:R-:W-:Y:S01]  /*bab0*/  @!P6 IMAD.IADD R10, R10, 0x1, -R8.reuse ;  /* 0x000000010a0ae824 */ /* 0x100fe200078e0a08 */
[----:B------:R0:W-:Y:S01]  /*bac0*/  STL [R1+0x548], R18 ;  /* 0x0005481201007387 */ /* 0x0001e20000100800 */
[----:B------:R-:W-:Y:S01]  /*bad0*/  ISETP.GT.U32.AND P6, PT, R8, R6, PT ;  /* 0x000000060800720c */ /* 0x000fe20003fc4070 */
[----:B------:R-:W-:Y:S02]  /*bae0*/  VIADD R14, R93, 0xd8 ;  /* 0x000000d85d0e7836 */ /* 0x000fe40000000000 */
[--C-:B------:R-:W-:Y:S01]  /*baf0*/  @!P0 IMAD.IADD R12, R12, 0x1, -R8.reuse ;  /* 0x000000010c0c8824 */ /* 0x100fe200078e0a08 */
[----:B------:R-:W-:Y:S01]  /*bb00*/  ISETP.GE.AND P0, PT, R4, RZ, PT ;  /* 0x000000ff0400720c */ /* 0x000fe20003f06270 */
[----:B------:R-:W-:Y:S01]  /*bb10*/  @!P3 IMAD.IADD R9, R9, 0x1, -R8 ;  /* 0x000000010909b824 */ /* 0x000fe200078e0a08 */
[----:B------:R-:W-:Y:S01]  /*bb20*/  IABS R23, R14 ;  /* 0x0000000e00177213 */ /* 0x000fe20000000000 */
[----:B------:R-:W-:Y:S01]  /*bb30*/  VIADD R4, R93, 0xdc ;  /* 0x000000dc5d047836 */ /* 0x000fe20000000000 */
[----:B------:R-:W-:Y:S01]  /*bb40*/  ISETP.GE.AND P3, PT, R15, RZ, PT ;  /* 0x000000ff0f00720c */ /* 0x000fe20003f66270 */
[----:B0-----:R-:W-:-:S03]  /*bb50*/  IMAD.HI.U32 R18, R0, R5, RZ ;  /* 0x0000000500127227 */ /* 0x001fc600078e00ff */
[----:B------:R-:W-:Y:S01]  /*bb60*/  IABS R21, R4 ;  /* 0x0000000400157213 */ /* 0x000fe20000000000 */
[----:B------:R-:W-:Y:S02]  /*bb70*/  IMAD.MOV R18, RZ, RZ, -R18 ;  /* 0x000000ffff127224 */ /* 0x000fe400078e0a12 */
[----:B------:R-:W-:Y:S02]  /*bb80*/  @!P6 IMAD.IADD R6, R6, 0x1, -R8 ;  /* 0x000000010606e824 */ /* 0x000fe400078e0a08 */
[----:B------:R-:W-:Y:S01]  /*bb90*/  IMAD R5, R8, R18, R5 ;  /* 0x0000001208057224 */ /* 0x000fe200078e0205 */
[C---:B------:R-:W-:Y:S01]  /*bba0*/  IADD3 R18, PT, PT, R93.reuse, 0xda, RZ ;  /* 0x000000da5d127810 */ /* 0x040fe20007ffe0ff */
[----:B------:R-:W-:Y:S02]  /*bbb0*/  VIADD R15, R93, 0xd9 ;  /* 0x000000d95d0f7836 */ /* 0x000fe40000000000 */
[----:B------:R-:W-:Y:S01]  /*bbc0*/  IMAD.HI.U32 R24, R0, R23, RZ ;  /* 0x0000001700187227 */ /* 0x000fe200078e00ff */
[----:B------:R-:W-:-:S02]  /*bbd0*/  ISETP.GT.U32.AND P6, PT, R8, R5, PT ;  /* 0x000000050800720c */ /* 0x000fc40003fc4070 */
[----:B------:R-:W-:Y:S01]  /*bbe0*/  IABS R22, R15 ;  /* 0x0000000f00167213 */ /* 0x000fe20000000000 */
[----:B------:R-:W-:Y:S01]  /*bbf0*/  @!P2 IMAD.IADD R7, R7, 0x1, -R8 ;  /* 0x000000010707a824 */ /* 0x000fe200078e0a08 */
[----:B------:R-:W-:Y:S01]  /*bc00*/  IABS R19, R18 ;  /* 0x0000001200137213 */ /* 0x000fe20000000000 */
[----:B------:R-:W-:Y:S01]  /*bc10*/  IMAD.MOV R24, RZ, RZ, -R24 ;  /* 0x000000ffff187224 */ /* 0x000fe200078e0a18 */
[----:B------:R-:W-:Y:S01]  /*bc20*/  ISETP.GE.AND P2, PT, R3, RZ, PT ;  /* 0x000000ff0300720c */ /* 0x000fe20003f46270 */
[----:B------:R-:W-:Y:S02]  /*bc30*/  IMAD.MOV.U32 R26, RZ, RZ, R12 ;  /* 0x000000ffff1a7224 */ /* 0x000fe400078e000c */
[C---:B------:R-:W-:Y:S02]  /*bc40*/  IMAD R23, R8.reuse, R24, R23 ;  /* 0x0000001808177224 */ /* 0x040fe400078e0217 */
[----:B------:R-:W-:Y:S01]  /*bc50*/  @!P1 IMAD.MOV R26, RZ, RZ, -R26 ;  /* 0x000000ffff1a9224 */ /* 0x000fe200078e0a1a */
[----:B------:R-:W-:Y:S01]  /*bc60*/  ISETP.GT.U32.AND P1, PT, R8, R7, PT ;  /* 0x000000070800720c */ /* 0x000fe20003f24070 */
[----:B------:R-:W-:-:S02]  /*bc70*/  IMAD.MOV.U32 R24, RZ, RZ, R21 ;  /* 0x000000ffff187224 */ /* 0x000fc400078e0015 */
[----:B------:R-:W-:Y:S01]  /*bc80*/  IMAD.HI.U32 R21, R0, R22, RZ ;  /* 0x0000001600157227 */ /* 0x000fe200078e00ff */
[----:B------:R0:W-:Y:S03]  /*bc90*/  STL [R1+0x544], R26 ;  /* 0x0005441a01007387 */ /* 0x0001e60000100800 */
[----:B------:R-:W-:Y:S01]  /*bca0*/  @!P6 IMAD.IADD R5, R5, 0x1, -R8 ;  /* 0x000000010505e824 */ /* 0x000fe200078e0a08 */
[----:B------:R-:W-:Y:S01]  /*bcb0*/  ISETP.GT.U32.AND P6, PT, R8, R6, PT ;  /* 0x000000060800720c */ /* 0x000fe20003fc4070 */
[----:B------:R-:W-:-:S04]  /*bcc0*/  IMAD.HI.U32 R12, R0, R19, RZ ;  /* 0x00000013000c7227 */ /* 0x000fc800078e00ff */
[----:B------:R-:W-:Y:S02]  /*bcd0*/  IMAD.MOV R21, RZ, RZ, -R21 ;  /* 0x000000ffff157224 */ /* 0x000fe400078e0a15 */
[----:B------:R-:W-:Y:S02]  /*bce0*/  IMAD.MOV.U32 R25, RZ, RZ, R10 ;  /* 0x000000ffff197224 */ /* 0x000fe400078e000a */
[----:B------:R-:W-:Y:S02]  /*bcf0*/  IMAD.MOV R12, RZ, RZ, -R12 ;  /* 0x000000ffff0c7224 */ /* 0x000fe400078e0a0c */
[C---:B------:R-:W-:Y:S02]  /*bd00*/  IMAD R21, R8.reuse, R21, R22 ;  /* 0x0000001508157224 */ /* 0x040fe400078e0216 */
[----:B------:R-:W-:Y:S01]  /*bd10*/  @!P0 IMAD.MOV R9, RZ, RZ, -R9 ;  /* 0x000000ffff098224 */ /* 0x000fe200078e0a09 */
[C---:B------:R-:W-:Y:S01]  /*bd20*/  ISETP.GT.U32.AND P0, PT, R8.reuse, R23, PT ;  /* 0x000000170800720c */ /* 0x040fe20003f04070 */
[----:B------:R-:W-:Y:S01]  /*bd30*/  @!P5 IMAD.MOV R25, RZ, RZ, -R25 ;  /* 0x000000ffff19d224 */ /* 0x000fe200078e0a19 */
[C---:B------:R-:W-:Y:S01]  /*bd40*/  ISETP.GT.U32.AND P5, PT, R8.reuse, R5, PT ;  /* 0x000000050800720c */ /* 0x040fe20003fa4070 */
[----:B------:R-:W-:-:S02]  /*bd50*/  IMAD R12, R8, R12, R19 ;  /* 0x0000000c080c7224 */ /* 0x000fc400078e0213 */
[--C-:B------:R-:W-:Y:S01]  /*bd60*/  @!P1 IMAD.IADD R7, R7, 0x1, -R8.reuse ;  /* 0x0000000107079824 */ /* 0x100fe200078e0a08 */
[----:B------:R-:W-:Y:S01]  /*bd70*/  ISETP.GT.U32.AND P1, PT, R8, R21, PT ;  /* 0x000000150800720c */ /* 0x000fe20003f24070 */
[C---:B------:R-:W-:Y:S01]  /*bd80*/  VIADD R3, R93.reuse, 0xdb ;  /* 0x000000db5d037836 */ /* 0x040fe20000000000 */
[----:B------:R-:W-:Y:S01]  /*bd90*/  STL [R1+0x1f34], R25 ;  /* 0x001f341901007387 */ /* 0x000fe20000100800 */
[--C-:B------:R-:W-:Y:S01]  /*bda0*/  @!P6 IMAD.IADD R6, R6, 0x1, -R8.reuse ;  /* 0x000000010606e824 */ /* 0x100fe200078e0a08 */
[----:B------:R-:W-:Y:S01]  /*bdb0*/  ISETP.GT.U32.AND P6, PT, R8, R12, PT ;  /* 0x0000000c0800720c */ /* 0x000fe20003fc4070 */
[----:B0-----:R-:W-:Y:S01]  /*bdc0*/  VIADD R26, R93, 0xf1 ;  /* 0x000000f15d1a7836 */ /* 0x001fe20000000000 */
[----:B------:R-:W-:Y:S01]  /*bdd0*/  IABS R20, R3 ;  /* 0x0000000300147213 */ /* 0x000fe20000000000 */
[--C-:B------:R-:W-:Y:S01]  /*bde0*/  @!P0 IMAD.IADD R23, R23, 0x1, -R8.reuse ;  /* 0x0000000117178824 */ /* 0x100fe200078e0a08 */
[----:B------:R0:W-:Y:S01]  /*bdf0*/  STL [R1+0x1f30], R9 ;  /* 0x001f300901007387 */ /* 0x0001e20000100800 */
[----:B------:R-:W-:Y:S01]  /*be00*/  @!P5 IMAD.IADD R5, R5, 0x1, -R8 ;  /* 0x000000010505d824 */ /* 0x000fe200078e0a08 */
[----:B------:R-:W-:Y:S01]  /*be10*/  ISETP.GE.AND P5, PT, R13, RZ, PT ;  /* 0x000000ff0d00720c */ /* 0x000fe20003fa6270 */
[----:B------:R-:W-:Y:S01]  /*be20*/  IMAD.HI.U32 R10, R0, R20, RZ ;  /* 0x00000014000a7227 */ /* 0x000fe200078e00ff */
[----:B------:R-:W-:-:S03]  /*be30*/  ISETP.GE.AND P0, PT, R14, RZ, PT ;  /* 0x000000ff0e00720c */ /* 0x000fc60003f06270 */
[----:B------:R-:W-:Y:S02]  /*be40*/  VIADD R13, R93, 0xdd ;  /* 0x000000dd5d0d7836 */ /* 0x000fe40000000000 */
[----:B------:R-:W-:Y:S01]  /*be50*/  @!P1 IMAD.IADD R21, R21, 0x1, -R8 ;  /* 0x0000000115159824 */ /* 0x000fe200078e0a08 */
[----:B------:R-:W-:Y:S01]  /*be60*/  ISETP.GT.U32.AND P1, PT, R8, R23, PT ;  /* 0x000000170800720c */ /* 0x000fe20003f24070 */
[----:B0-----:R-:W-:-:S04]  /*be70*/  IMAD.HI.U32 R9, R0, R24, RZ ;  /* 0x0000001800097227 */ /* 0x001fc800078e00ff */
[----:B------:R-:W-:Y:S02]  /*be80*/  IMAD.MOV R10, RZ, RZ, -R10 ;  /* 0x000000ffff0a7224 */ /* 0x000fe400078e0a0a */
[----:B------:R-:W-:Y:S01]  /*be90*/  @!P6 IMAD.IADD R12, R12, 0x1, -R8 ;  /* 0x000000010c0ce824 */ /* 0x000fe200078e0a08 */
[C---:B------:R-:W-:Y:S01]  /*bea0*/  ISETP.GT.U32.AND P6, PT, R8.reuse, R21, PT ;  /* 0x000000150800720c */ /* 0x040fe20003fc4070 */
[----:B------:R-:W-:Y:S01]  /*beb0*/  IMAD.MOV.U32 R14, RZ, RZ, R6 ;  /* 0x000000ffff0e7224 */ /* 0x000fe200078e0006 */
[----:B------:R-:W-:Y:S01]  /*bec0*/  IABS R6, R13 ;  /* 0x0000000d00067213 */ /* 0x000fe20000000000 */
[----:B------:R-:W-:Y:S02]  /*bed0*/  IMAD.MOV R9, RZ, RZ, -R9 ;  /* 0x000000ffff097224 */ /* 0x000fe400078e0a09 */
[----:B------:R-:W-:Y:S02]  /*bee0*/  IMAD.MOV.U32 R25, RZ, RZ, R7 ;  /* 0x000000ffff197224 */ /* 0x000fe400078e0007 */
[----:B------:R-:W-:-:S02]  /*bef0*/  IMAD R10, R8, R10, R20 ;  /* 0x0000000a080a7224 */ /* 0x000fc400078e0214 */
[----:B------:R-:W-:Y:S02]  /*bf00*/  IMAD.MOV.U32 R7, RZ, RZ, R5 ;  /* 0x000000ffff077224 */ /* 0x000fe400078e0005 */
[----:B------:R-:W-:Y:S02]  /*bf10*/  IMAD.MOV.U32 R5, RZ, RZ, R6 ;  /* 0x000000ffff057224 */ /* 0x000fe400078e0006 */
[C---:B------:R-:W-:Y:S02]  /*bf20*/  IMAD R9, R8.reuse, R9, R24 ;  /* 0x0000000908097224 */ /* 0x040fe400078e0218 */
[----:B------:R-:W-:Y:S01]  /*bf30*/  @!P3 IMAD.MOV R25, RZ, RZ, -R25 ;  /* 0x000000ffff19b224 */ /* 0x000fe200078e0a19 */
[C---:B------:R-:W-:Y:S01]  /*bf40*/  ISETP.GT.U32.AND P3, PT, R8.reuse, R12, PT ;  /* 0x0000000c0800720c */ /* 0x040fe20003f64070 */
[----:B------:R-:W-:Y:S01]  /*bf50*/  @!P2 IMAD.MOV R14, RZ, RZ, -R14 ;  /* 0x000000ffff0ea224 */ /* 0x000fe200078e0a0e */
[----:B------:R-:W-:Y:S01]  /*bf60*/  ISETP.GT.U32.AND P2, PT, R8, R10, PT ;  /* 0x0000000a0800720c */ /* 0x000fe20003f44070 */
[----:B------:R-:W-:Y:S01]  /*bf70*/  @!P5 IMAD.MOV R7, RZ, RZ, -R7 ;  /* 0x000000ffff07d224 */ /* 0x000fe200078e0a07 */
[----:B------:R-:W-:Y:S01]  /*bf80*/  ISETP.GE.AND P5, PT, R15, RZ, PT ;  /* 0x000000ff0f00720c */ /* 0x000fe20003fa6270 */
[----:B------:R-:W-:Y:S01]  /*bf90*/  IMAD.HI.U32 R6, R0, R5, RZ ;  /* 0x0000000500067227 */ /* 0x000fe200078e00ff */
[----:B------:R-:W-:Y:S03]  /*bfa0*/  STL [R1+0x1f2c], R25 ;  /* 0x001f2c1901007387 */ /* 0x000fe60000100800 */
[--C-:B------:R-:W-:Y:S01]  /*bfb0*/  @!P1 IMAD.IADD R23, R23, 0x1, -R8.reuse ;  /* 0x0000000117179824 */ /* 0x100fe200078e0a08 */
[----:B------:R-:W-:Y:S01]  /*bfc0*/  ISETP.GT.U32.AND P1, PT, R8, R9, PT ;  /* 0x000000090800720c */ /* 0x000fe20003f24070 */
[----:B------:R-:W-:Y:S01]  /*bfd0*/  @!P6 IMAD.IADD R21, R21, 0x1, -R8 ;  /* 0x000000011515e824 */ /* 0x000fe200078e0a08 */
[----:B------:R0:W-:Y:S01]  /*bfe0*/  STL [R1+0x1f28], R14 ;  /* 0x001f280e01007387 */ /* 0x0001e20000100800 */
[----:B------:R-:W-:Y:S01]  /*bff0*/  IMAD.MOV R6, RZ, RZ, -R6 ;  /* 0x000000ffff067224 */ /* 0x000fe200078e0a06 */
[----:B------:R-:W-:Y:S01]  /*c000*/  ISETP.GE.AND P6, PT, R18, RZ, PT ;  /* 0x000000ff1200720c */ /* 0x000fe20003fc6270 */
[--C-:B------:R-:W-:Y:S01]  /*c010*/  @!P3 IMAD.IADD R12, R12, 0x1, -R8.reuse ;  /* 0x000000010c0cb824 */ /* 0x100fe200078e0a08 */
[----:B------:R1:W-:Y:S01]  /*c020*/  STL [R1+0x1f24], R7 ;  /* 0x001f240701007387 */ /* 0x0003e20000100800 */
[----:B------:R-:W-:Y:S01]  /*c030*/  IMAD R5, R8, R6, R5 ;  /* 0x0000000608057224 */ /* 0x000fe200078e0205 */
[----:B------:R-:W-:Y:S01]  /*c040*/  ISETP.GE.AND P3, PT, R3, RZ, PT ;  /* 0x000000ff0300720c */ /* 0x000fe20003f66270 */
[----:B------:R-:W-:-:S02]  /*c050*/  @!P2 IMAD.IADD R10, R10, 0x1, -R8 ;  /* 0x000000010a0aa824 */ /* 0x000fc400078e0a08 */
[----:B------:R-:W-:Y:S02]  /*c060*/  VIADD R3, R93, 0xde ;  /* 0x000000de5d037836 */ /* 0x000fe40000000000 */
[----:B0-----:R-:W-:Y:S01]  /*c070*/  IMAD.MOV.U32 R14, RZ, RZ, R21 ;  /* 0x000000ffff0e7224 */ /* 0x001fe200078e0015 */
[C---:B------:R-:W-:Y:S01]  /*c080*/  ISETP.GT.U32.AND P2, PT, R8.reuse, R10, PT ;  /* 0x0000000a0800720c */ /* 0x040fe20003f44070 */
[----:B------:R-:W-:Y:S02]  /*c090*/  @!P1 IMAD.IADD R9, R9, 0x1, -R8 ;  /* 0x0000000109099824 */ /* 0x000fe400078e0a08 */
[----:B-1----:R-:W-:Y:S02]  /*c0a0*/  IMAD.MOV.U32 R7, RZ, RZ, R23 ;  /* 0x000000ffff077224 */ /* 0x002fe400078e0017 */
[----:B------:R-:W-:Y:S01]  /*c0b0*/  @!P5 IMAD.MOV R14, RZ, RZ, -R14 ;  /* 0x000000ffff0ed224 */ /* 0x000fe200078e0a0e */
[C---:B------:R-:W-:Y:S01]  /*c0c0*/  ISETP.GT.U32.AND P5, PT, R8.reuse, R5, PT ;  /* 0x000000050800720c */ /* 0x040fe20003fa4070 */
[----:B------:R-:W-:Y:S01]  /*c0d0*/  @!P0 IMAD.MOV R7, RZ, RZ, -R7 ;  /* 0x000000ffff078224 */ /* 0x000fe200078e0a07 */
[----:B------:R-:W-:Y:S01]  /*c0e0*/  ISETP.GT.U32.AND P1, PT, R8, R9, PT ;  /* 0x000000090800720c */ /* 0x000fe20003f24070 */
[C---:B------:R-:W-:Y:S01]  /*c0f0*/  VIADD R18, R93.reuse, 0xdf ;  /* 0x000000df5d127836 */ /* 0x040fe20000000000 */
[----:B------:R-:W-:Y:S01]  /*c100*/  ISETP.GE.AND P0, PT, R4, RZ, PT ;  /* 0x000000ff0400720c */ /* 0x000fe20003f06270 */
[----:B------:R-:W-:Y:S01]  /*c110*/  VIADD R6, R93, 0xe0 ;  /* 0x000000e05d067836 */ /* 0x000fe20000000000 */
[----:B------:R0:W-:Y:S01]  /*c120*/  STL [R1+0x1e4], R7 ;  /* 0x0001e40701007387 */ /* 0x0001e20000100800 */
[----:B------:R-:W-:Y:S01]  /*c130*/  IABS R4, R3 ;  /* 0x0000000300047213 */ /* 0x000fe20000000000 */
[----:B------:R-:W-:Y:S01]  /*c140*/  @!P2 IMAD.IADD R10, R10, 0x1, -R8 ;  /* 0x000000010a0aa824 */ /* 0x000fe200078e0a08 */
[----:B------:R-:W-:Y:S01]  /*c150*/  ISETP.GE.AND P2, PT, R3, RZ, PT ;  /* 0x000000ff0300720c */ /* 0x000fe20003f46270 */
[----:B------:R1:W-:Y:S01]  /*c160*/  STL [R1+0x540], R14 ;  /* 0x0005400e01007387 */ /* 0x0003e20000100800 */
[----:B------:R-:W-:Y:S01]  /*c170*/  IABS R20, R6 ;  /* 0x0000000600147213 */ /* 0x000fe20000000000 */
[----:B------:R-:W-:-:S02]  /*c180*/  VIADD R15, R93, 0xe2 ;  /* 0x000000e25d0f7836 */ /* 0x000fc40000000000 */
[--C-:B------:R-:W-:Y:S01]  /*c190*/  @!P5 IMAD.IADD R5, R5, 0x1, -R8.reuse ;  /* 0x000000010505d824 */ /* 0x100fe200078e0a08 */
[----:B0-----:R-:W-:Y:S01]  /*c1a0*/  MOV R7, R12 ;  /* 0x0000000c00077202 */ /* 0x001fe20000000f00 */
[----:B------:R-:W-:Y:S01]  /*c1b0*/  @!P1 IMAD.IADD R9, R9, 0x1, -R8 ;  /* 0x0000000109099824 */ /* 0x000fe200078e0a08 */
[----:B------:R-:W-:Y:S02]  /*c1c0*/  ISETP.GE.AND P1, PT, R18, RZ, PT ;  /* 0x000000ff1200720c */ /* 0x000fe40003f26270 */
[----:B------:R-:W-:Y:S01]  /*c1d0*/  ISETP.GT.U32.AND P5, PT, R8, R5, PT ;  /* 0x000000050800720c */ /* 0x000fe20003fa4070 */
[----:B------:R-:W-:Y:S01]  /*c1e0*/  @!P6 IMAD.MOV R7, RZ, RZ, -R7 ;  /* 0x000000ffff07e224 */ /* 0x000fe200078e0a07 */
[----:B------:R-:W-:Y:S01]  /*c1f0*/  IABS R18, R18 ;  /* 0x0000001200127213 */ /* 0x000fe20000000000 */
[----:B-1----:R-:W-:Y:S01]  /*c200*/  IMAD.MOV.U32 R14, RZ, RZ, R10 ;  /* 0x000000ffff0e7224 */ /* 0x002fe200078e000a */
[----:B------:R-:W-:Y:S01]  /*c210*/  ISETP.GE.AND P6, PT, R13, RZ, PT ;  /* 0x000000ff0d00720c */ /* 0x000fe20003fc6270 */
[----:B------:R-:W-:Y:S01]  /*c220*/  IMAD.MOV.U32 R12, RZ, RZ, R9 ;  /* 0x000000ffff0c7224 */ /* 0x000fe200078e0009 */
[----:B------:R0:W-:Y:S01]  /*c230*/  STL [R1+0x53c], R7 ;  /* 0x00053c0701007387 */ /* 0x0001e20000100800 */
[----:B------:R-:W-:-:S04]  /*c240*/  IMAD.HI.U32 R10, R0, R18, RZ ;  /* 0x00000012000a7227 */ /* 0x000fc800078e00ff */
[----:B------:R-:W-:Y:S02]  /*c250*/  @!P3 IMAD.MOV R14, RZ, RZ, -R14 ;  /* 0x000000ffff0eb224 */ /* 0x000fe400078e0a0e */
[----:B------:R-:W-:Y:S01]  /*c260*/  @!P0 IMAD.MOV R12, RZ, RZ, -R12 ;  /* 0x000000ffff0c8224 */ /* 0x000fe200078e0a0c */
[----:B------:R-:W-:Y:S01]  /*c270*/  ISETP.GE.AND P0, PT, R6, RZ, PT ;  /* 0x000000ff0600720c */ /* 0x000fe20003f06270 */
[----:B------:R-:W-:Y:S01]  /*c280*/  IMAD.MOV R10, RZ, RZ, -R10 ;  /* 0x000000ffff0a7224 */ /* 0x000fe200078e0a0a */
[----:B------:R-:W-:Y:S01]  /*c290*/  STL [R1+0x1f20], R14 ;  /* 0x001f200e01007387 */ /* 0x000fe20000100800 */
[----:B0-----:R-:W-:-:S03]  /*c2a0*/  IMAD.HI.U32 R7, R0, R4, RZ ;  /* 0x0000000400077227 */ /* 0x001fc600078e00ff */
[----:B------:R0:W-:Y:S01]  /*c2b0*/  STL [R1+0x1f1c], R12 ;  /* 0x001f1c0c01007387 */ /* 0x0001e20000100800 */
[----:B------:R-:W-:Y:S02]  /*c2c0*/  IMAD.MOV R3, RZ, RZ, -R7 ;  /* 0x000000ffff037224 */ /* 0x000fe400078e0a07 */
[----:B------:R-:W-:Y:S02]  /*c2d0*/  @!P5 IMAD.IADD R5, R5, 0x1, -R8 ;  /* 0x000000010505d824 */ /* 0x000fe400078e0a08 */
[C---:B------:R-:W-:Y:S02]  /*c2e0*/  IMAD R4, R8.reuse, R3, R4 ;  /* 0x0000000308047224 */ /* 0x040fe400078e0204 */
[----:B------:R-:W-:Y:S02]  /*c2f0*/  IMAD R18, R8, R10, R18 ;  /* 0x0000000a08127224 */ /* 0x000fe400078e0212 */
[----:B------:R-:W-:Y:S01]  /*c300*/  IMAD.HI.U32 R7, R0, R20, RZ ;  /* 0x0000001400077227 */ /* 0x000fe200078e00ff */
[----:B------:R-:W-:-:S03]  /*c310*/  ISETP.GT.U32.AND P3, PT, R8, R4, PT ;  /* 0x000000040800720c */ /* 0x000fc60003f64070 */
[----:B0-----:R-:W-:Y:S02]  /*c320*/  IMAD.MOV.U32 R12, RZ, RZ, R5 ;  /* 0x000000ffff0c7224 */ /* 0x001fe400078e0005 */
[C---:B------:R-:W-:Y:S02]  /*c330*/  VIADD R3, R93.reuse, 0xe1 ;  /* 0x000000e15d037836 */ /* 0x040fe40000000000 */
[----:B------:R-:W-:Y:S01]  /*c340*/  @!P6 IMAD.MOV R12, RZ, RZ, -R12 ;  /* 0x000000ffff0ce224 */ /* 0x000fe200078e0a0c */
[----:B------:R-:W-:Y:S01]  /*c350*/  ISETP.GT.U32.AND P6, PT, R8, R18, PT ;  /* 0x000000120800720c */ /* 0x000fe20003fc4070 */
[----:B------:R-:W-:Y:S01]  /*c360*/  IMAD.MOV R7, RZ, RZ, -R7 ;  /* 0x000000ffff077224 */ /* 0x000fe200078e0a07 */
[----:B------:R-:W-:Y:S01]  /*c370*/  IABS R9, R3 ;  /* 0x0000000300097213 */ /* 0x000fe20000000000 */
[----:B------:R-:W-:Y:S01]  /*c380*/  VIADD R10, R93, 0xe3 ;  /* 0x000000e35d0a7836 */ /* 0x000fe20000000000 */
[----:B------:R-:W-:Y:S01]  /*c390*/  ISETP.GE.AND P5, PT, R3, RZ, PT ;  /* 0x000000ff0300720c */ /* 0x000fe20003fa6270 */
[----:B------:R-:W-:Y:S01]  /*c3a0*/  @!P3 IMAD.IADD R4, R4, 0x1, -R8 ;  /* 0x000000010404b824 */ /* 0x000fe200078e0a08 */
[----:B------:R0:W-:Y:S01]  /*c3b0*/  STL [R1+0x1f18], R12 ;  /* 0x001f180c01007387 */ /* 0x0001e20000100800 */
[----:B------:R-:W-:Y:S01]  /*c3c0*/  IMAD R20, R8, R7, R20 ;  /* 0x0000000708147224 */ /* 0x000fe200078e0214 */
[----:B------:R-:W-:Y:S01]  /*c3d0*/  IABS R6, R10 ;  /* 0x0000000a00067213 */ /* 0x000fe20000000000 */
[----:B------:R-:W-:Y:S01]  /*c3e0*/  IMAD.HI.U32 R3, R0, R9, RZ ;  /* 0x0000000900037227 */ /* 0x000fe200078e00ff */
[----:B------:R-:W-:-:S02]  /*c3f0*/  ISETP.GT.U32.AND P3, PT, R8, R4, PT ;  /* 0x000000040800720c */ /* 0x000fc40003f64070 */
[----:B------:R-:W-:Y:S01]  /*c400*/  IABS R7, R15 ;  /* 0x0000000f00077213 */ /* 0x000fe20000000000 */
[----:B------:R-:W-:Y:S02]  /*c410*/  @!P6 IMAD.IADD R18, R18, 0x1, -R8 ;  /* 0x000000011212e824 */ /* 0x000fe400078e0a08 */
[----:B------:R-:W-:Y:S02]  /*c420*/  IMAD.MOV R3, RZ, RZ, -R3 ;  /* 0x000000ffff037224 */ /* 0x000fe400078e0a03 */
[----:B0-----:R-:W-:Y:S01]  /*c430*/  VIADD R12, R93, 0xe4 ;  /* 0x000000e45d0c7836 */ /* 0x001fe20000000000 */
[C---:B------:R-:W-:Y:S01]  /*c440*/  ISETP.GT.U32.AND P6, PT, R8.reuse, R18, PT ;  /* 0x000000120800720c */ /* 0x040fe20003fc4070 */
[----:B------:R-:W-:Y:S02]  /*c450*/  IMAD R9, R8, R3, R9 ;  /* 0x0000000308097224 */ /* 0x000fe400078e0209 */
[----:B------:R-:W-:Y:S01]  /*c460*/  IMAD.HI.U32 R22, R0, R6, RZ ;  /* 0x0000000600167227 */ /* 0x000fe200078e00ff */
[----:B------:R-:W-:-:S03]  /*c470*/  IABS R5, R12 ;  /* 0x0000000c00057213 */ /* 0x000fc60000000000 */
[----:B------:R-:W-:Y:S01]  /*c480*/  @!P3 IMAD.IADD R4, R4, 0x1, -R8 ;  /* 0x000000010404b824 */ /* 0x000fe200078e0a08 */
[----:B------:R-:W-:Y:S01]  /*c490*/  ISETP.GT.U32.AND P3, PT, R8, R20, PT ;  /* 0x000000140800720c */ /* 0x000fe20003f64070 */
[----:B------:R-:W-:Y:S02]  /*c4a0*/  IMAD.MOV R22, RZ, RZ, -R22 ;  /* 0x000000ffff167224 */ /* 0x000fe400078e0a16 */
[----:B------:R-:W-:-:S04]  /*c4b0*/  IMAD.HI.U32 R3, R0, R7, RZ ;  /* 0x0000000700037227 */ /* 0x000fc800078e00ff */
[----:B------:R-:W-:Y:S01]  /*c4c0*/  @!P6 IMAD.IADD R18, R18, 0x1, -R8 ;  /* 0x000000011212e824 */ /* 0x000fe200078e0a08 */
[----:B------:R-:W-:Y:S01]  /*c4d0*/  ISETP.GT.U32.AND P6, PT, R8, R9, PT ;  /* 0x000000090800720c */ /* 0x000fe20003fc4070 */
[----:B------:R-:W-:-:S04]  /*c4e0*/  IMAD.HI.U32 R21, R0, R5, RZ ;  /* 0x0000000500157227 */ /* 0x000fc800078e00ff */
[----:B------:R-:W-:Y:S02]  /*c4f0*/  @!P3 IMAD.IADD R20, R20, 0x1, -R8 ;  /* 0x000000011414b824 */ /* 0x000fe400078e0a08 */
[C---:B------:R-:W-:Y:S02]  /*c500*/  IMAD R6, R8.reuse, R22, R6 ;  /* 0x0000001608067224 */ /* 0x040fe400078e0206 */
[----:B------:R-:W-:Y:S01]  /*c510*/  IMAD.MOV R3, RZ, RZ, -R3 ;  /* 0x000000ffff037224 */ /* 0x000fe200078e0a03 */
[C---:B------:R-:W-:Y:S01]  /*c520*/  ISETP.GT.U32.AND P3, PT, R8.reuse, R20, PT ;  /* 0x000000140800720c */ /* 0x040fe20003f64070 */
[----:B------:R-:W-:Y:S02]  /*c530*/  IMAD.MOV R22, RZ, RZ, -R21 ;  /* 0x000000ffff167224 */ /* 0x000fe400078e0a15 */
[C---:B------:R-:W-:Y:S01]  /*c540*/  IMAD R7, R8.reuse, R3, R7 ;  /* 0x0000000308077224 */ /* 0x040fe200078e0207 */
[----:B------:R-:W-:Y:S01]  /*c550*/  @!P6 IADD3 R9, PT, PT, R9, -R8, RZ ;  /* 0x800000080909e210 */ /* 0x000fe20007ffe0ff */
[----:B------:R-:W-:-:S02]  /*c560*/  IMAD R5, R8, R22, R5 ;  /* 0x0000001608057224 */ /* 0x000fc400078e0205 */
[----:B------:R-:W-:Y:S02]  /*c570*/  IMAD.MOV.U32 R24, RZ, RZ, R4 ;  /* 0x000000ffff187224 */ /* 0x000fe400078e0004 */
[----:B------:R-:W-:Y:S01]  /*c580*/  IMAD.MOV.U32 R23, RZ, RZ, R18 ;  /* 0x000000ffff177224 */ /* 0x000fe200078e0012 */
[C---:B------:R-:W-:Y:S01]  /*c590*/  ISETP.GT.U32.AND P6, PT, R8.reuse, R5, PT ;  /* 0x000000050800720c */ /* 0x040fe20003fc4070 */
[----:B------:R-:W-:Y:S01]  /*c5a0*/  @!P2 IMAD.MOV R24, RZ, RZ, -R24 ;  /* 0x000000ffff18a224 */ /* 0x000fe200078e0a18 */
[C---:B------:R-:W-:Y:S01]  /*c5b0*/  ISETP.GT.U32.AND P2, PT, R8.reuse, R7, PT ;  /* 0x000000070800720c */ /* 0x040fe20003f44070 */
[----:B------:R-:W-:Y:S01]  /*c5c0*/  @!P1 IMAD.MOV R23, RZ, RZ, -R23 ;  /* 0x000000ffff179224 */ /* 0x000fe200078e0a17 */
[----:B------:R-:W-:Y:S01]  /*c5d0*/  ISETP.GT.U32.AND P1, PT, R8, R6, PT ;  /* 0x000000060800720c */ /* 0x000fe20003f24070 */
[----:B------:R-:W-:Y:S01]  /*c5e0*/  VIADD R13, R93, 0xe5 ;  /* 0x000000e55d0d7836 */ /* 0x000fe20000000000 */
[----:B------:R-:W-:Y:S01]  /*c5f0*/  STL [R1+0x1f14], R24 ;  /* 0x001f141801007387 */ /* 0x000fe20000100800 */
[--C-:B------:R-:W-:Y:S01]  /*c600*/  @!P3 IMAD.IADD R20, R20, 0x1, -R8.reuse ;  /* 0x000000011414b824 */ /* 0x100fe200078e0a08 */
[----:B------:R-:W-:Y:S01]  /*c610*/  ISETP.GE.AND P3, PT, R15, RZ, PT ;  /* 0x000000ff0f00720c */ /* 0x000fe20003f66270 */
[C---:B------:R-:W-:Y:S01]  /*c620*/  VIADD R14, R93.reuse, 0xe6 ;  /* 0x000000e65d0e7836 */ /* 0x040fe20000000000 */
[----:B------:R0:W-:Y:S01]  /*c630*/  STL [R1+0x1f10], R23 ;  /* 0x001f101701007387 */ /* 0x0001e20000100800 */
[----:B------:R-:W-:Y:S01]  /*c640*/  VIADD R15, R93, 0xe7 ;  /* 0x000000e75d0f7836 */ /* 0x000fe20000000000 */
[----:B------:R-:W-:Y:S01]  /*c650*/  IABS R19, R13 ;  /* 0x0000000d00137213 */ /* 0x000fe20000000000 */
[--C-:B------:R-:W-:Y:S01]  /*c660*/  @!P6 IMAD.IADD R5, R5, 0x1, -R8.reuse ;  /* 0x000000010505e824 */ /* 0x100fe200078e0a08 */
[----:B------:R-:W-:Y:S01]  /*c670*/  IABS R3, R14 ;  /* 0x0000000e00037213 */ /* 0x000fe20000000000 */
[----:B------:R-:W-:Y:S01]  /*c680*/  @!P2 IMAD.IADD R7, R7, 0x1, -R8 ;  /* 0x000000010707a824 */ /* 0x000fe200078e0a08 */
[----:B------:R-:W-:Y:S01]  /*c690*/  ISETP.GT.U32.AND P2, PT, R8, R9, PT ;  /* 0x000000090800720c */ /* 0x000fe20003f44070 */
[----:B------:R-:W-:Y:S01]  /*c6a0*/  IMAD.HI.U32 R21, R0, R19, RZ ;  /* 0x0000001300157227 */ /* 0x000fe200078e00ff */
[----:B------:R-:W-:-:S02]  /*c6b0*/  IABS R22, R15 ;  /* 0x0000000f00167213 */ /* 0x000fc40000000000 */
[----:B------:R-:W-:Y:S01]  /*c6c0*/  ISETP.GT.U32.AND P6, PT, R8, R5, PT ;  /* 0x000000050800720c */ /* 0x000fe20003fc4070 */
[----:B0-----:R-:W-:Y:S02]  /*c6d0*/  IMAD.MOV.U32 R23, RZ, RZ, R20 ;  /* 0x000000ffff177224 */ /* 0x001fe400078e0014 */
[----:B------:R-:W-:-:S04]  /*c6e0*/  IMAD.HI.U32 R4, R0, R3, RZ ;  /* 0x0000000300047227 */ /* 0x000fc800078e00ff */
[----:B------:R-:W-:Y:S02]  /*c6f0*/  @!P0 IMAD.MOV R23, RZ, RZ, -R23 ;  /* 0x000000ffff178224 */ /* 0x000fe400078e0a17 */
[----:B------:R-:W-:Y:S02]  /*c700*/  IMAD.MOV R21, RZ, RZ, -R21 ;  /* 0x000000ffff157224 */ /* 0x000fe400078e0a15 */
[----:B------:R-:W-:Y:S01]  /*c710*/  IMAD.MOV R18, RZ, RZ, -R4 ;  /* 0x000000ffff127224 */ /* 0x000fe200078e0a04 */
[----:B------:R0:W-:Y:S01]  /*c720*/  STL [R1+0x1e0], R23 ;  /* 0x0001e01701007387 */ /* 0x0001e20000100800 */
[--C-:B------:R-:W-:Y:S01]  /*c730*/  @!P1 IMAD.IADD R6, R6, 0x1, -R8.reuse ;  /* 0x0000000106069824 */ /* 0x100fe200078e0a08 */
[C---:B------:R-:W-:Y:S01]  /*c740*/  ISETP.GT.U32.AND P1, PT, R8.reuse, R7, PT ;  /* 0x000000070800720c */ /* 0x040fe20003f24070 */
[C---:B------:R-:W-:Y:S02]  /*c750*/  IMAD R4, R8.reuse, R21, R19 ;  /* 0x0000001508047224 */ /* 0x040fe400078e0213 */
[--C-:B------:R-:W-:Y:S01]  /*c760*/  @!P2 IMAD.IADD R9, R9, 0x1, -R8.reuse ;  /* 0x000000010909a824 */ /* 0x100fe200078e0a08 */
[C---:B------:R-:W-:Y:S01]  /*c770*/  ISETP.GT.U32.AND P0, PT, R8.reuse, R6, PT ;  /* 0x000000060800720c */ /* 0x040fe20003f04070 */
[----:B------:R-:W-:Y:S01]  /*c780*/  @!P6 IMAD.IADD R5, R5, 0x1, -R8 ;  /* 0x000000010505e824 */ /* 0x000fe200078e0a08 */
[C---:B------:R-:W-:Y:S01]  /*c790*/  ISETP.GT.U32.AND P2, PT, R8.reuse, R4, PT ;  /* 0x000000040800720c */ /* 0x040fe20003f44070 */
[----:B------:R-:W-:-:S02]  /*c7a0*/  IMAD R3, R8, R18, R3 ;  /* 0x0000001208037224 */ /* 0x000fc400078e0203 */
[----:B0-----:R-:W-:-:S04]  /*c7b0*/  IMAD.HI.U32 R23, R0, R22, RZ ;  /* 0x0000001600177227 */ /* 0x001fc800078e00ff */
[----:B------:R-:W-:Y:S02]  /*c7c0*/  IMAD.MOV R23, RZ, RZ, -R23 ;  /* 0x000000ffff177224 */ /* 0x000fe400078e0a17 */
[----:B------:R-:W-:Y:S02]  /*c7d0*/  VIADD R18, R93, 0xe8 ;  /* 0x000000e85d127836 */ /* 0x000fe40000000000 */
[C---:B------:R-:W-:Y:S02]  /*c7e0*/  IMAD R22, R8.reuse, R23, R22 ;  /* 0x0000001708167224 */ /* 0x040fe400078e0216 */
[--C-:B------:R-:W-:Y:S01]  /*c7f0*/  @!P1 IMAD.IADD R7, R7, 0x1, -R8.reuse ;  /* 0x0000000107079824 */ /* 0x100fe200078e0a08 */
[C---:B------:R-:W-:Y:S01]  /*c800*/  ISETP.GT.U32.AND P1, PT, R8.reuse, R3, PT ;  /* 0x000000030800720c */ /* 0x040fe20003f24070 */
[----:B------:R-:W-:Y:S01]  /*c810*/  VIADD R19, R93, 0xe9 ;  /* 0x000000e95d137836 */ /* 0x000fe20000000000 */
[----:B------:R-:W-:Y:S01]  /*c820*/  ISETP.GT.U32.AND P6, PT, R8, R22, PT ;  /* 0x000000160800720c */ /* 0x000fe20003fc4070 */
[--C-:B------:R-:W-:Y:S01]  /*c830*/  @!P0 IMAD.IADD R6, R6, 0x1, -R8.reuse ;  /* 0x0000000106068824 */ /* 0x100fe200078e0a08 */
[----:B------:R-:W-:Y:S01]  /*c840*/  IABS R20, R18 ;  /* 0x0000001200147213 */ /* 0x000fe20000000000 */
[----:B------:R-:W-:Y:S01]  /*c850*/  @!P2 IMAD.IADD R4, R4, 0x1, -R8 ;  /* 0x000000010404a824 */ /* 0x000fe200078e0a08 */
[----:B------:R-:W-:Y:S01]  /*c860*/  IABS R21, R19 ;  /* 0x0000001300157213 */ /* 0x000fe20000000000 */
[----:B------:R-:W-:Y:S01]  /*c870*/  IMAD.MOV.U32 R24, RZ, RZ, R7 ;  /* 0x000000ffff187224 */ /* 0x000fe200078e0007 */
[----:B------:R-:W-:Y:S01]  /*c880*/  ISETP.GE.AND P0, PT, R10, RZ, PT ;  /* 0x000000ff0a00720c */ /* 0x000fe20003f06270 */
[----:B------:R-:W-:Y:S01]  /*c890*/  IMAD.HI.U32 R23, R0, R20, RZ ;  /* 0x0000001400177227 */ /* 0x000fe200078e00ff */
[----:B------:R-:W-:-:S03]  /*c8a0*/  ISETP.GE.AND P2, PT, R12, RZ, PT ;  /* 0x000000ff0c00720c */ /* 0x000fc60003f46270 */
[----:B------:R-:W-:-:S04]  /*c8b0*/  IMAD.HI.U32 R10, R0, R21, RZ ;  /* 0x00000015000a7227 */ /* 0x000fc800078e00ff */
[--C-:B------:R-:W-:Y:S01]  /*c8c0*/  @!P6 IMAD.IADD R22, R22, 0x1, -R8.reuse ;  /* 0x000000011616e824 */ /* 0x100fe200078e0a08 */
[C---:B------:R-:W-:Y:S01]  /*c8d0*/  ISETP.GT.U32.AND P6, PT, R8.reuse, R4, PT ;  /* 0x000000040800720c */ /* 0x040fe20003fc4070 */
[----:B------:R-:W-:Y:S02]  /*c8e0*/  IMAD.MOV R23, RZ, RZ, -R23 ;  /* 0x000000ffff177224 */ /* 0x000fe400078e0a17 */
[----:B------:R-:W-:Y:S01]  /*c8f0*/  @!P1 IMAD.IADD R3, R3, 0x1, -R8 ;  /* 0x0000000103039824 */ /* 0x000fe200078e0a08 */
[----:B------:R-:W-:Y:S01]  /*c900*/  ISETP.GE.AND P1, PT, R13, RZ, PT ;  /* 0x000000ff0d00720c */ /* 0x000fe20003f26270 */
[----:B------:R-:W-:Y:S02]  /*c910*/  IMAD.MOV R10, RZ, RZ, -R10 ;  /* 0x000000ffff0a7224 */ /* 0x000fe400078e0a0a */
[C---:B------:R-:W-:Y:S02]  /*c920*/  IMAD R20, R8.reuse, R23, R20 ;  /* 0x0000001708147224 */ /* 0x040fe400078e0214 */
[----:B------:R-:W-:Y:S01]  /*c930*/  @!P3 IMAD.MOV R24, RZ, RZ, -R24 ;  /* 0x000000ffff18b224 */ /* 0x000fe200078e0a18 */
[C---:B------:R-:W-:Y:S01]  /*c940*/  ISETP.GT.U32.AND P3, PT, R8.reuse, R3, PT ;  /* 0x000000030800720c */ /* 0x040fe20003f64070 */
[----:B------:R-:W-:-:S02]  /*c950*/  IMAD R10, R8, R10, R21 ;  /* 0x0000000a080a7224 */ /* 0x000fc400078e0215 */
[----:B------:R-:W-:Y:S01]  /*c960*/  @!P0 IMAD.MOV R6, RZ, RZ, -R6 ;  /* 0x000000ffff068224 */ /* 0x000fe200078e0a06 */
[----:B------:R-:W-:Y:S01]  /*c970*/  ISETP.GT.U32.AND P0, PT, R8, R20, PT ;  /* 0x000000140800720c */ /* 0x000fe20003f04070 */
[----:B------:R-:W-:Y:S02]  /*c980*/  IMAD.MOV.U32 R25, RZ, RZ, R9 ;  /* 0x000000ffff197224 */ /* 0x000fe400078e0009 */
[----:B------:R-:W-:Y:S02]  /*c990*/  VIADD R12, R93, 0xea ;  /* 0x000000ea5d0c7836 */ /* 0x000fe40000000000 */
[--C-:B------:R-:W-:Y:S01]  /*c9a0*/  @!P6 IMAD.IADD R4, R4, 0x1, -R8.reuse ;  /* 0x000000010404e824 */ /* 0x100fe200078e0a08 */
[C---:B------:R-:W-:Y:S01]  /*c9b0*/  ISETP.GT.U32.AND P6, PT, R8.reuse, R10, PT ;  /* 0x0000000a0800720c */ /* 0x040fe20003fc4070 */
[----:B------:R-:W-:Y:S01]  /*c9c0*/  @!P5 IMAD.MOV R25, RZ, RZ, -R25 ;  /* 0x000000ffff19d224 */ /* 0x000fe200078e0a19 */
[----:B------:R-:W-:Y:S01]  /*c9d0*/  ISETP.GT.U32.AND P5, PT, R8, R22, PT ;  /* 0x000000160800720c */ /* 0x000fe20003fa4070 */
[----:B------:R-:W-:Y:S01]  /*c9e0*/  @!P2 IMAD.MOV R5, RZ, RZ, -R5 ;  /* 0x000000ffff05a224 */ /* 0x000fe200078e0a05 */
[----:B------:R-:W-:Y:S01]  /*c9f0*/  IABS R9, R12 ;  /* 0x0000000c00097213 */ /* 0x000fe20000000000 */
[--C-:B------:R-:W-:Y:S01]  /*ca00*/  @!P3 IMAD.IADD R3, R3, 0x1, -R8.reuse ;  /* 0x000000010303b824 */ /* 0x100fe200078e0a08 */
[----:B------:R-:W-:Y:S01]  /*ca10*/  STL [R1+0x538], R25 ;  /* 0x0005381901007387 */ /* 0x000fe20000100800 */
[----:B------:R-:W-:Y:S01]  /*ca20*/  ISETP.GE.AND P2, PT, R14, RZ, PT ;  /* 0x000000ff0e00720c */ /* 0x000fe20003f46270 */
[--C-:B------:R-:W-:Y:S01]  /*ca30*/  @!P0 IMAD.IADD R20, R20, 0x1, -R8.reuse ;  /* 0x0000000114148824 */ /* 0x100fe200078e0a08 */
[----:B------:R-:W-:Y:S01]  /*ca40*/  ISETP.GE.AND P3, PT, R15, RZ, PT ;  /* 0x000000ff0f00720c */ /* 0x000fe20003f66270 */
[----:B------:R-:W-:Y:S01]  /*ca50*/  STL [R1+0x524], R24 ;  /* 0x0005241801007387 */ /* 0x000fe20000100800 */
[----:B------:R-:W-:Y:S01]  /*ca60*/  VIADD R7, R93, 0xec ;  /* 0x000000ec5d077836 */ /* 0x000fe20000000000 */
[----:B------:R-:W-:Y:S01]  /*ca70*/  ISETP.GE.AND P0, PT, R19, RZ, PT ;  /* 0x000000ff1300720c */ /* 0x000fe20003f06270 */
[--C-:B------:R-:W-:Y:S01]  /*ca80*/  @!P6 IMAD.IADD R10, R10, 0x1, -R8.reuse ;  /* 0x000000010a0ae824 */ /* 0x100fe200078e0a08 */
[----:B------:R0:W-:Y:S01]  /*ca90*/  STL [R1+0x1f0c], R6 ;  /* 0x001f0c0601007387 */ /* 0x0001e20000100800 */
[----:B------:R-:W-:Y:S01]  /*caa0*/  @!P5 IMAD.IADD R22, R22, 0x1, -R8 ;  /* 0x000000011616d824 */ /* 0x000fe200078e0a08 */
[----:B------:R-:W-:Y:S01]  /*cab0*/  ISETP.GT.U32.AND P6, PT, R8, R20, PT ;  /* 0x000000140800720c */ /* 0x000fe20003fc4070 */
[----:B------:R-:W-:Y:S01]  /*cac0*/  IMAD.MOV.U32 R21, RZ, RZ, R4 ;  /* 0x000000ffff157224 */ /* 0x000fe200078e0004 */
[----:B------:R1:W-:Y:S01]  /*cad0*/  STL [R1+0x1f08], R5 ;  /* 0x001f080501007387 */ /* 0x0003e20000100800 */
[----:B------:R-:W-:Y:S01]  /*cae0*/  IABS R29, R7 ;  /* 0x00000007001d7213 */ /* 0x000fe20000000000 */
[----:B------:R-:W-:Y:S01]  /*caf0*/  @!P2 IMAD.MOV R3, RZ, RZ, -R3 ;  /* 0x000000ffff03a224 */ /* 0x000fe200078e0a03 */
[----:B------:R-:W-:Y:S01]  /*cb00*/  ISETP.GE.AND P5, PT, R18, RZ, PT ;  /* 0x000000ff1200720c */ /* 0x000fe20003fa6270 */
[----:B------:R-:W-:Y:S01]  /*cb10*/  @!P1 IMAD.MOV R21, RZ, RZ, -R21 ;  /* 0x000000ffff159224 */ /* 0x000fe200078e0a15 */
[----:B------:R-:W-:Y:S01]  /*cb20*/  ISETP.GT.U32.AND P1, PT, R8, R10, PT ;  /* 0x0000000a0800720c */ /* 0x000fe20003f24070 */
[----:B0-----:R-:W-:Y:S01]  /*cb30*/  IMAD.HI.U32 R6, R0, R9, RZ ;  /* 0x0000000900067227 */ /* 0x001fe200078e00ff */
[----:B------:R-:W-:-:S02]  /*cb40*/  ISETP.GE.AND P2, PT, R12, RZ, PT ;  /* 0x000000ff0c00720c */ /* 0x000fc40003f46270 */
[----:B------:R-:W-:Y:S01]  /*cb50*/  STL [R1+0x1f04], R21 ;  /* 0x001f041501007387 */ /* 0x000fe20000100800 */
[----:B------:R-:W-:Y:S01]  /*cb60*/  IMAD.MOV R6, RZ, RZ, -R6 ;  /* 0x000000ffff067224 */ /* 0x000fe200078e0a06 */
[----:B------:R-:W-:Y:S01]  /*cb70*/  @!P6 IADD3 R20, PT, PT, R20, -R8, RZ ;  /* 0x800000081414e210 */ /* 0x000fe20007ffe0ff */
[----:B-1----:R-:W-:Y:S01]  /*cb80*/  VIADD R5, R93, 0xeb ;  /* 0x000000eb5d057836 */ /* 0x002fe20000000000 */
[----:B------:R-:W-:Y:S01]  /*cb90*/  STL [R1+0x1f00], R3 ;  /* 0x001f000301007387 */ /* 0x000fe20000100800 */
[----:B------:R-:W-:Y:S02]  /*cba0*/  IMAD R6, R8, R6, R9 ;  /* 0x0000000608067224 */ /* 0x000fe400078e0209 */
[----:B------:R-:W-:Y:S01]  /*cbb0*/  IMAD.MOV.U32 R9, RZ, RZ, R22 ;  /* 0x000000ffff097224 */ /* 0x000fe200078e0016 */
[----:B------:R-:W-:Y:S01]  /*cbc0*/  IABS R13, R5 ;  /* 0x00000005000d7213 */ /* 0x000fe20000000000 */
[----:B------:R-:W-:Y:S01]  /*cbd0*/  IMAD.HI.U32 R12, R0, R29, RZ ;  /* 0x0000001d000c7227 */ /* 0x000fe200078e00ff */
[----:B------:R-:W-:-:S03]  /*cbe0*/  ISETP.GE.AND P6, PT, R5, RZ, PT ;  /* 0x000000ff0500720c */ /* 0x000fc60003fc6270 */
[----:B------:R-:W-:Y:S01]  /*cbf0*/  @!P3 IMAD.MOV R9, RZ, RZ, -R9 ;  /* 0x000000ffff09b224 */ /* 0x000fe200078e0a09 */
[----:B------:R-:W-:Y:S01]  /*cc00*/  ISETP.GT.U32.AND P3, PT, R8, R6, PT ;  /* 0x000000060800720c */ /* 0x000fe20003f64070 */
[----:B------:R-:W-:-:S03]  /*cc10*/  IMAD.HI.U32 R4, R0, R13, RZ ;  /* 0x0000000d00047227 */ /* 0x000fc600078e00ff */
[----:B------:R0:W-:Y:S01]  /*cc20*/  STL [R1+0x1efc], R9 ;  /* 0x001efc0901007387 */ /* 0x0001e20000100800 */
[----:B------:R-:W-:Y:S02]  /*cc30*/  IMAD.MOV R4, RZ, RZ, -R4 ;  /* 0x000000ffff047224 */ /* 0x000fe400078e0a04 */
[----:B------:R-:W-:Y:S02]  /*cc40*/  IMAD.MOV R12, RZ, RZ, -R12 ;  /* 0x000000ffff0c7224 */ /* 0x000fe400078e0a0c */
[C---:B------:R-:W-:Y:S02]  /*cc50*/  IMAD R4, R8.reuse, R4, R13 ;  /* 0x0000000408047224 */ /* 0x040fe400078e020d */
[----:B------:R-:W-:Y:S02]  /*cc60*/  IMAD R29, R8, R12, R29 ;  /* 0x0000000c081d7224 */ /* 0x000fe400078e021d */
[----:B------:R-:W-:Y:S02]  /*cc70*/  IMAD.MOV.U32 R15, RZ, RZ, R20 ;  /* 0x000000ffff0f7224 */ /* 0x000fe400078e0014 */
[----:B0-----:R-:W-:-:S02]  /*cc80*/  VIADD R9, R93, 0xed ;  /* 0x000000ed5d097836 */ /* 0x001fc40000000000 */
[----:B------:R-:W-:Y:S01]  /*cc90*/  @!P1 IMAD.IADD R10, R10, 0x1, -R8 ;  /* 0x000000010a0a9824 */ /* 0x000fe200078e0a08 */
[C---:B------:R-:W-:Y:S01]  /*cca0*/  ISETP.GT.U32.AND P1, PT, R8.reuse, R4, PT ;  /* 0x000000040800720c */ /* 0x040fe20003f24070 */
[----:B------:R-:W-:Y:S01]  /*ccb0*/  @!P5 IMAD.MOV R15, RZ, RZ, -R15 ;  /* 0x000000ffff0fd224 */ /* 0x000fe200078e0a0f */
[----:B------:R-:W-:Y:S01]  /*ccc0*/  IABS R28, R9 ;  /* 0x00000009001c7213 */ /* 0x000fe20000000000 */
[----:B------:R-:W-:Y:S01]  /*ccd0*/  VIADD R3, R93, 0xee ;  /* 0x000000ee5d037836 */ /* 0x000fe20000000000 */
[----:B------:R-:W-:Y:S01]  /*cce0*/  ISETP.GT.U32.AND P5, PT, R8, R29, PT ;  /* 0x0000001d0800720c */ /* 0x000fe20003fa4070 */
[----:B------:R-:W-:Y:S01]  /*ccf0*/  IMAD.MOV.U32 R14, RZ, RZ, R10 ;  /* 0x000000ffff0e7224 */ /* 0x000fe200078e000a */
[----:B------:R0:W-:Y:S01]  /*cd00*/  STL [R1+0x2f4], R15 ;  /* 0x0002f40f01007387 */ /* 0x0001e20000100800 */
[----:B------:R-:W-:Y:S01]  /*cd10*/  IMAD.HI.U32 R12, R0, R28, RZ ;  /* 0x0000001c000c7227 */ /* 0x000fe200078e00ff */
[----:B------:R-:W-:-:S03]  /*cd20*/  IABS R13, R3 ;  /* 0x00000003000d7213 */ /* 0x000fc60000000000 */
[----:B------:R-:W-:Y:S02]  /*cd30*/  IMAD.MOV R12, RZ, RZ, -R12 ;  /* 0x000000ffff0c7224 */ /* 0x000fe400078e0a0c */
[----:B------:R-:W-:Y:S02]  /*cd40*/  @!P1 IMAD.IADD R4, R4, 0x1, -R8 ;  /* 0x0000000104049824 */ /* 0x000fe400078e0a08 */
[C---:B------:R-:W-:Y:S02]  /*cd50*/  IMAD R28, R8.reuse, R12, R28 ;  /* 0x0000000c081c7224 */ /* 0x040fe400078e021c */
[----:B------:R-:W-:Y:S01]  /*cd60*/  @!P5 IMAD.IADD R29, R29, 0x1, -R8 ;  /* 0x000000011d1dd824 */ /* 0x000fe200078e0a08 */
[C---:B------:R-:W-:Y:S01]  /*cd70*/  ISETP.GT.U32.AND P1, PT, R8.reuse, R4, PT ;  /* 0x000000040800720c */ /* 0x040fe20003f24070 */
[----:B------:R-:W-:Y:S01]  /*cd80*/  VIADD R5, R93, 0xef ;  /* 0x000000ef5d057836 */ /* 0x000fe20000000000 */
[----:B------:R-:W-:Y:S01]  /*cd90*/  ISETP.GT.U32.AND P5, PT, R8, R28, PT ;  /* 0x0000001c0800720c */ /* 0x000fe20003fa4070 */
[----:B------:R-:W-:Y:S01]  /*cda0*/  @!P0 IMAD.MOV R14, RZ, RZ, -R14 ;  /* 0x000000ffff0e8224 */ /* 0x000fe200078e0a0e */
[----:B------:R-:W-:Y:S01]  /*cdb0*/  ISETP.GE.AND P0, PT, R7, RZ, PT ;  /* 0x000000ff0700720c */ /* 0x000fe20003f06270 */
[----:B------:R-:W-:Y:S01]  /*cdc0*/  IMAD.HI.U32 R7, R0, R13, RZ ;  /* 0x0000000d00077227 */ /* 0x000fe200078e00ff */
[----:B------:R-:W-:-:S02]  /*cdd0*/  IABS R27, R5 ;  /* 0x00000005001b7213 */ /* 0x000fc40000000000 */
[----:B------:R1:W-:Y:S01]  /*cde0*/  STL [R1+0x43c], R14 ;  /* 0x00043c0e01007387 */ /* 0x0003e20000100800 */
[----:B------:R-:W-:Y:S02]  /*cdf0*/  IMAD.MOV R7, RZ, RZ, -R7 ;  /* 0x000000ffff077224 */ /* 0x000fe400078e0a07 */
[----:B------:R-:W-:Y:S02]  /*ce00*/  @!P3 IMAD.IADD R6, R6, 0x1, -R8 ;  /* 0x000000010606b824 */ /* 0x000fe400078e0a08 */
[----:B------:R-:W-:-:S03]  /*ce10*/  IMAD.HI.U32 R10, R0, R27, RZ ;  /* 0x0000001b000a7227 */ /* 0x000fc600078e00ff */
[----:B------:R-:W-:Y:S01]  /*ce20*/  ISETP.GT.U32.AND P3, PT, R8, R6, PT ;  /* 0x000000060800720c */ /* 0x000fe20003f64070 */
[--C-:B------:R-:W-:Y:S01]  /*ce30*/  @!P5 IMAD.IADD R28, R28, 0x1, -R8.reuse ;  /* 0x000000011c1cd824 */ /* 0x100fe200078e0a08 */
[----:B------:R-:W-:Y:S01]  /*ce40*/  ISETP.GT.U32.AND P5, PT, R8, R29, PT ;  /* 0x0000001d0800720c */ /* 0x000fe20003fa4070 */
[----:B------:R-:W-:Y:S01]  /*ce50*/  @!P1 IMAD.IADD R4, R4, 0x1, -R8 ;  /* 0x0000000104049824 */ /* 0x000fe200078e0a08 */
[----:B------:R-:W-:Y:S01]  /*ce60*/  ISETP.GE.AND P1, PT, R3, RZ, PT ;  /* 0x000000ff0300720c */ /* 0x000fe20003f26270 */
[C---:B------:R-:W-:Y:S02]  /*ce70*/  IMAD R13, R8.reuse, R7, R13 ;  /* 0x00000007080d7224 */ /* 0x040fe400078e020d */
[----:B------:R-:W-:Y:S02]  /*ce80*/  IMAD.MOV R10, RZ, RZ, -R10 ;  /* 0x000000ffff0a7224 */ /* 0x000fe400078e0a0a */
[----:B------:R-:W-:Y:S01]  /*ce90*/  @!P6 IMAD.MOV R4, RZ, RZ, -R4 ;  /* 0x000000ffff04e224 */ /* 0x000fe200078e0a04 */
[C---:B------:R-:W-:Y:S01]  /*cea0*/  ISETP.GT.U32.AND P6, PT, R8.reuse, R13, PT ;  /* 0x0000000d0800720c */ /* 0x040fe20003fc4070 */
[----:B------:R-:W-:Y:S01]  /*ceb0*/  IMAD R27, R8, R10, R27 ;  /* 0x0000000a081b7224 */ /* 0x000fe200078e021b */
[----:B------:R-:W-:Y:S01]  /*cec0*/  IABS R10, R26 ;  /* 0x0000001a000a7213 */ /* 0x000fe20000000000 */
[----:B------:R-:W-:-:S02]  /*ced0*/  VIADD R3, R93, 0xf0 ;  /* 0x000000f05d037836 */ /* 0x000fc40000000000 */
[--C-:B------:R-:W-:Y:S01]  /*cee0*/  @!P5 IMAD.IADD R29, R29, 0x1, -R8.reuse ;  /* 0x000000011d1dd824 */ /* 0x100fe200078e0a08 */
[----:B------:R-:W-:Y:S01]  /*cef0*/  ISETP.GT.U32.AND P5, PT, R8, R27, PT ;  /* 0x0000001b0800720c */ /* 0x000fe20003fa4070 */
[----:B------:R-:W-:Y:S01]  /*cf00*/  @!P3 IMAD.IADD R6, R6, 0x1, -R8 ;  /* 0x000000010606b824 */ /* 0x000fe200078e0a08 */
[----:B------:R-:W-:Y:S01]  /*cf10*/  IABS R23, R3 ;  /* 0x0000000300177213 */ /* 0x000fe20000000000 */
[----:B------:R-:W-:Y:S01]  /*cf20*/  VIADD R25, R93, 0xf2 ;  /* 0x000000f25d197836 */ /* 0x000fe20000000000 */
[----:B------:R-:W-:Y:S01]  /*cf30*/  ISETP.GE.AND P3, PT, R9, RZ, PT ;  /* 0x000000ff0900720c */ /* 0x000fe20003f66270 */
[----:B0-----:R-:W-:Y:S02]  /*cf40*/  IMAD.MOV.U32 R15, RZ, RZ, R6 ;  /* 0x000000ffff0f7224 */ /* 0x001fe400078e0006 */
[----:B------:R-:W-:Y:S01]  /*cf50*/  @!P6 IMAD.IADD R13, R13, 0x1, -R8 ;  /* 0x000000010d0de824 */ /* 0x000fe200078e0a08 */
[----:B------:R-:W-:Y:S01]  /*cf60*/  IABS R12, R25 ;  /* 0x00000019000c7213 */ /* 0x000fe20000000000 */
[----:B------:R-:W-:Y:S01]  /*cf70*/  @!P2 IMAD.MOV R15, RZ, RZ, -R15 ;  /* 0x000000ffff0fa224 */ /* 0x000fe200078e0a0f */
[----:B------:R-:W-:Y:S01]  /*cf80*/  ISETP.GT.U32.AND P2, PT, R8, R28, PT ;  /* 0x0000001c0800720c */ /* 0x000fe20003f44070 */
[----:B------:R-:W-:Y:S01]  /*cf90*/  IMAD.HI.U32 R7, R0, R23, RZ ;  /* 0x0000001700077227 */ /* 0x000fe200078e00ff */
[----:B------:R-:W-:-:S02]  /*cfa0*/  ISETP.GT.U32.AND P6, PT, R8, R13, PT ;  /* 0x0000000d0800720c */ /* 0x000fc40003fc4070 */
[----:B------:R-:W-:Y:S01]  /*cfb0*/  STL [R1+0x438], R15 ;  /* 0x0004380f01007387 */ /* 0x000fe20000100800 */
[----:B------:R-:W-:Y:S02]  /*cfc0*/  @!P5 IMAD.IADD R27, R27, 0x1, -R8 ;  /* 0x000000011b1bd824 */ /* 0x000fe400078e0a08 */
[----:B------:R-:W-:Y:S01]  /*cfd0*/  IMAD.MOV R7, RZ, RZ, -R7 ;  /* 0x000000ffff077224 */ /* 0x000fe200078e0a07 */
[----:B------:R0:W-:Y:S01]  /*cfe0*/  STL [R1+0x1ef8], R4 ;  /* 0x001ef80401007387 */ /* 0x0001e20000100800 */
[----:B------:R-:W-:Y:S01]  /*cff0*/  IMAD.HI.U32 R6, R0, R10, RZ ;  /* 0x0000000a00067227 */ /* 0x000fe200078e00ff */
[----:B------:R-:W-:-:S03]  /*d000*/  ISETP.GT.U32.AND P5, PT, R8, R27, PT ;  /* 0x0000001b0800720c */ /* 0x000fc60003fa4070 */
[----:B------:R-:W-:Y:S02]  /*d010*/  IMAD R23, R8, R7, R23 ;  /* 0x0000000708177224 */ /* 0x000fe400078e0217 */
[----:B------:R-:W-:Y:S02]  /*d020*/  VIADD R24, R93, 0xf3 ;  /* 0x000000f35d187836 */ /* 0x000fe40000000000 */
[----:B------:R-:W-:Y:S02]  /*d030*/  IMAD.MOV R6, RZ, RZ, -R6 ;  /* 0x000000ffff067224 */ /* 0x000fe400078e0a06 */
[----:B------:R-:W-:Y:S01]  /*d040*/  IMAD.HI.U32 R9, R0, R12, RZ ;  /* 0x0000000c00097227 */ /* 0x000fe200078e00ff */
[----:B-1----:R-:W-:-:S03]  /*d050*/  IABS R14, R24 ;  /* 0x00000018000e7213 */ /* 0x002fc60000000000 */
[--C-:B------:R-:W-:Y:S01]  /*d060*/  @!P6 IMAD.IADD R13, R13, 0x1, -R8.reuse ;  /* 0x000000010d0de824 */ /* 0x100fe200078e0a08 */
[----:B------:R-:W-:Y:S01]  /*d070*/  ISETP.GT.U32.AND P6, PT, R8, R23, PT ;  /* 0x000000170800720c */ /* 0x000fe20003fc4070 */
[----:B------:R-:W-:Y:S01]  /*d080*/  @!P2 IMAD.IADD R28, R28, 0x1, -R8 ;  /* 0x000000011c1ca824 */ /* 0x000fe200078e0a08 */
[----:B------:R-:W-:Y:S01]  /*d090*/  ISETP.GE.AND P2, PT, R5, RZ, PT ;  /* 0x000000ff0500720c */ /* 0x000fe20003f46270 */
[C---:B------:R-:W-:Y:S02]  /*d0a0*/  IMAD R10, R8.reuse, R6, R10 ;  /* 0x00000006080a7224 */ /* 0x040fe400078e020a */
[----:B------:R-:W-:Y:S02]  /*d0b0*/  IMAD.MOV R5, RZ, RZ, -R9 ;  /* 0x000000ffff057224 */ /* 0x000fe400078e0a09 */
[----:B------:R-:W-:Y:S02]  /*d0c0*/  VIADD R9, R93, 0xf4 ;  /* 0x000000f45d097836 */ /* 0x000fe40000000000 */
[----:B------:R-:W-:Y:S01]  /*d0d0*/  @!P5 IMAD.IADD R27, R27, 0x1, -R8 ;  /* 0x000000011b1bd824 */ /* 0x000fe200078e0a08 */
[----:B------:R-:W-:Y:S01]  /*d0e0*/  ISETP.GT.U32.AND P5, PT, R8, R10, PT ;  /* 0x0000000a0800720c */ /* 0x000fe20003fa4070 */
[----:B0-----:R-:W-:Y:S01]  /*d0f0*/  IMAD.HI.U32 R4, R0, R14, RZ ;  /* 0x0000000e00047227 */ /* 0x001fe200078e00ff */
[----:B------:R-:W-:-:S03]  /*d100*/  IABS R15, R9 ;  /* 0x00000009000f7213 */ /* 0x000fc60000000000 */
[----:B------:R-:W-:Y:S02]  /*d110*/  IMAD R12, R8, R5, R12 ;  /* 0x00000005080c7224 */ /* 0x000fe400078e020c */
[----:B------:R-:W-:Y:S02]  /*d120*/  IMAD.MOV R4, RZ, RZ, -R4 ;  /* 0x000000ffff047224 */ /* 0x000fe400078e0a04 */
[----:B------:R-:W-:-:S04]  /*d130*/  IMAD.HI.U32 R30, R0, R15, RZ ;  /* 0x0000000f001e7227 */ /* 0x000fc800078e00ff */
[----:B------:R-:W-:Y:S01]  /*d140*/  @!P6 IMAD.IADD R23, R23, 0x1, -R8 ;  /* 0x000000011717e824 */ /* 0x000fe200078e0a08 */
[C---:B------:R-:W-:Y:S01]  /*d150*/  ISETP.GT.U32.AND P6, PT, R8.reuse, R12, PT ;  /* 0x0000000c0800720c */ /* 0x040fe20003fc4070 */
[----:B------:R-:W-:Y:S01]  /*d160*/  IMAD R14, R8, R4, R14 ;  /* 0x00000004080e7224 */ /* 0x000fe200078e020e */
[----:B------:R-:W-:Y:S01]  /*d170*/  IADD3 R30, PT, PT, -R30, RZ, RZ ;  /* 0x000000ff1e1e7210 */ /* 0x000fe20007ffe1ff */
[C---:B------:R-:W-:Y:S02]  /*d180*/  VIADD R18, R93.reuse, 0xf5 ;  /* 0x000000f55d127836 */ /* 0x040fe40000000000 */
[----:B------:R-:W-:Y:S01]  /*d190*/  @!P5 IMAD.IADD R10, R10, 0x1, -R8 ;  /* 0x000000010a0ad824 */ /* 0x000fe200078e0a08 */
[C---:B------:R-:W-:Y:S01]  /*d1a0*/  ISETP.GT.U32.AND P5, PT, R8.reuse, R14, PT ;  /* 0x0000000e0800720c */ /* 0x040fe20003fa4070 */
[----:B------:R-:W-:Y:S01]  /*d1b0*/  IMAD R15, R8, R30, R15 ;  /* 0x0000001e080f7224 */ /* 0x000fe200078e020f */
[----:B------:R-:W-:Y:S01]  /*d1c0*/  IABS R4, R18 ;  /* 0x0000001200047213 */ /* 0x000fe20000000000 */
[----:B------:R-:W-:-:S02]  /*d1d0*/  VIADD R20, R93, 0xf7 ;  /* 0x000000f75d147836 */ /* 0x000fc40000000000 */
[----:B------:R-:W-:Y:S02]  /*d1e0*/  IMAD.MOV.U32 R80, RZ, RZ, R29 ;  /* 0x000000ffff507224 */ /* 0x000fe400078e001d */
[----:B------:R-:W-:Y:S01]  /*d1f0*/  @!P6 IMAD.IADD R12, R12, 0x1, -R8 ;  /* 0x000000010c0ce824 */ /* 0x000fe200078e0a08 */
[----:B------:R-:W-:Y:S01]  /*d200*/  ISETP.GT.U32.AND P6, PT, R8, R15, PT ;  /* 0x0000000f0800720c */ /* 0x000fe20003fc4070 */
[----:B------:R-:W-:Y:S01]  /*d210*/  VIADD R21, R93, 0xf8 ;  /* 0x000000f85d157836 */ /* 0x000fe20000000000 */
[----:B------:R-:W-:Y:S01]  /*d220*/  IABS R6, R20 ;  /* 0x0000001400067213 */ /* 0x000fe20000000000 */
[----:B------:R-:W-:-:S03]  /*d230*/  IMAD.HI.U32 R22, R0, R4, RZ ;  /* 0x0000000400167227 */ /* 0x000fc600078e00ff */
[----:B------:R-:W-:Y:S01]  /*d240*/  IABS R7, R21 ;  /* 0x0000001500077213 */ /* 0x000fe20000000000 */
[----:B------:R-:W-:Y:S02]  /*d250*/  IMAD.MOV.U32 R34, RZ, RZ, R28 ;  /* 0x000000ffff227224 */ /* 0x000fe400078e001c */
[----:B------:R-:W-:Y:S02]  /*d260*/  VIADD R19, R93, 0xf6 ;  /* 0x000000f65d137836 */ /* 0x000fe40000000000 */
[----:B------:R-:W-:Y:S01]  /*d270*/  @!P0 IMAD.MOV R80, RZ, RZ, -R80 ;  /* 0x000000ffff508224 */ /* 0x000fe200078e0a50 */
[----:B------:R-:W-:Y:S01]  /*d280*/  ISETP.GT.U32.AND P0, PT, R8, R23, PT ;  /* 0x000000170800720c */ /* 0x000fe20003f04070 */
[----:B------:R-:W-:Y:S01]  /*d290*/  IMAD.MOV R22, RZ, RZ, -R22 ;  /* 0x000000ffff167224 */ /* 0x000fe200078e0a16 */
[----:B------:R-:W-:Y:S01]  /*d2a0*/  IABS R5, R19 ;  /* 0x0000001300057213 */ /* 0x000fe20000000000 */
[----:B------:R-:W-:Y:S01]  /*d2b0*/  @!P3 IMAD.MOV R34, RZ, RZ, -R34 ;  /* 0x000000ffff22b224 */ /* 0x000fe200078e0a22 */
[----:B------:R-:W-:Y:S01]  /*d2c0*/  STL [R1+0x1ef4], R80 ;  /* 0x001ef45001007387 */ /* 0x000fe20000100800 */
[----:B------:R-:W-:Y:S01]  /*d2d0*/  @!P5 IMAD.IADD R14, R14, 0x1, -R8 ;  /* 0x000000010e0ed824 */ /* 0x000fe200078e0a08 */
[----:B------:R-:W-:Y:S01]  /*d2e0*/  ISETP.GT.U32.AND P5, PT, R8, R10, PT ;  /* 0x0000000a0800720c */ /* 0x000fe20003fa4070 */
[----:B------:R-:W-:Y:S01]  /*d2f0*/  IMAD.HI.U32 R32, R0, R6, RZ ;  /* 0x0000000600207227 */ /* 0x000fe200078e00ff */
[C---:B------:R-:W-:Y:S01]  /*d300*/  ISETP.GT.U32.AND P3, PT, R8.reuse, R12, PT ;  /* 0x0000000c0800720c */ /* 0x040fe20003f64070 */
[----:B------:R0:W-:Y:S02]  /*d310*/  STL [R1+0x1ef0], R34 ;  /* 0x001ef02201007387 */ /* 0x0001e40000100800 */
[----:B------:R-:W-:-:S02]  /*d320*/  IMAD R4, R8, R22, R4 ;  /* 0x0000001608047224 */ /* 0x000fc400078e0204 */
[----:B------:R-:W-:Y:S02]  /*d330*/  VIADD R22, R93, 0xf9 ;  /* 0x000000f95d167836 */ /* 0x000fe40000000000 */
[----:B------:R-:W-:Y:S01]  /*d340*/  @!P1 IMAD.MOV R13, RZ, RZ, -R13 ;  /* 0x000000ffff0d9224 */ /* 0x000fe200078e0a0d */
[----:B------:R-:W-:Y:S01]  /*d350*/  ISETP.GT.U32.AND P1, PT, R8, R14, PT ;  /* 0x0000000e0800720c */ /* 0x000fe20003f24070 */
[----:B------:R-:W-:Y:S01]  /*d360*/  IMAD.HI.U32 R31, R0, R7, RZ ;  /* 0x00000007001f7227 */ /* 0x000fe200078e00ff */
[----:B------:R-:W-:Y:S02]  /*d370*/  IABS R30, R22 ;  /* 0x00000016001e7213 */ /* 0x000fe40000000000 */
[----:B------:R1:W-:Y:S01]  /*d380*/  STL [R1+0x1eec], R13 ;  /* 0x001eec0d01007387 */ /* 0x0003e20000100800 */
[----:B0-----:R-:W-:Y:S02]  /*d390*/  IMAD.MOV.U32 R34, RZ, RZ, R27 ;  /* 0x000000ffff227224 */ /* 0x001fe400078e001b */
[----:B------:R-:W-:-:S02]  /*d3a0*/  IMAD.MOV R32, RZ, RZ, -R32 ;  /* 0x000000ffff207224 */ /* 0x000fc400078e0a20 */
[----:B------:R-:W-:-:S04]  /*d3b0*/  IMAD.HI.U32 R33, R0, R5, RZ ;  /* 0x0000000500217227 */ /* 0x000fc800078e00ff */
[----:B------:R-:W-:Y:S02]  /*d3c0*/  @!P6 IMAD.IADD R15, R15, 0x1, -R8 ;  /* 0x000000010f0fe824 */ /* 0x000fe400078e0a08 */
[----:B------:R-:W-:Y:S02]  /*d3d0*/  IMAD.MOV R31, RZ, RZ, -R31 ;  /* 0x000000ffff1f7224 */ /* 0x000fe400078e0a1f */
[----:B------:R-:W-:Y:S01]  /*d3e0*/  @!P2 IMAD.MOV R34, RZ, RZ, -R34 ;  /* 0x000000ffff22a224 */ /* 0x000fe200078e0a22 */
[C---:B------:R-:W-:Y:S01]  /*d3f0*/  ISETP.GT.U32.AND P2, PT, R8.reuse, R4, PT ;  /* 0x000000040800720c */ /* 0x040fe20003f44070 */
[C---:B------:R-:W-:Y:S01]  /*d400*/  IMAD R6, R8.reuse, R32, R6 ;  /* 0x0000002008067224 */ /* 0x040fe200078e0206 */
[C---:B------:R-:W-:Y:S01]  /*d410*/  ISETP.GT.U32.AND P6, PT, R8.reuse, R15, PT ;  /* 0x0000000f0800720c */ /* 0x040fe20003fc4070 */
[----:B------:R-:W-:Y:S01]  /*d420*/  IMAD.MOV R33, RZ, RZ, -R33 ;  /* 0x000000ffff217224 */ /* 0x000fe200078e0a21 */
[----:B------:R0:W-:Y:S01]  /*d430*/  STL [R1+0x1ee8], R34 ;  /* 0x001ee82201007387 */ /* 0x0001e20000100800 */
[----:B------:R-:W-:-:S02]  /*d440*/  IMAD R7, R8, R31, R7 ;  /* 0x0000001f08077224 */ /* 0x000fc400078e0207 */
[----:B------:R-:W-:-:S04]  /*d450*/  IMAD.HI.U32 R29, R0, R30, RZ ;  /* 0x0000001e001d7227 */ /* 0x000fc800078e00ff */
[--C-:B------:R-:W-:Y:S01]  /*d460*/  @!P5 IMAD.IADD R10, R10, 0x1, -R8.reuse ;  /* 0x000000010a0ad824 */ /* 0x100fe200078e0a08 */
[C---:B------:R-:W-:Y:S01]  /*d470*/  ISETP.GT.U32.AND P5, PT, R8.reuse, R6, PT ;  /* 0x000000060800720c */ /* 0x040fe20003fa4070 */
[----:B------:R-:W-:Y:S02]  /*d480*/  IMAD R5, R8, R33, R5 ;  /* 0x0000002108057224 */ /* 0x000fe400078e0205 */
[--C-:B------:R-:W-:Y:S01]  /*d490*/  @!P3 IMAD.IADD R12, R12, 0x1, -R8.reuse ;  /* 0x000000010c0cb824 */ /* 0x100fe200078e0a08 */
[----:B------:R-:W-:Y:S01]  /*d4a0*/  ISETP.GT.U32.AND P3, PT, R8, R7, PT ;  /* 0x000000070800720c */ /* 0x000fe20003f64070 */
[----:B------:R-:W-:Y:S02]  /*d4b0*/  IMAD.MOV R29, RZ, RZ, -R29 ;  /* 0x000000ffff1d7224 */ /* 0x000fe400078e0a1d */
[--C-:B------:R-:W-:Y:S01]  /*d4c0*/  @!P1 IMAD.IADD R14, R14, 0x1, -R8.reuse ;  /* 0x000000010e0e9824 */ /* 0x100fe200078e0a08 */
[----:B------:R-:W-:Y:S01]  /*d4d0*/  ISETP.GE.AND P1, PT, R3, RZ, PT ;  /* 0x000000ff0300720c */ /* 0x000fe20003f26270 */
[----:B------:R-:W-:Y:S01]  /*d4e0*/  @!P0 IMAD.IADD R23, R23, 0x1, -R8 ;  /* 0x0000000117178824 */ /* 0x000fe200078e0a08 */
[C---:B------:R-:W-:Y:S01]  /*d4f0*/  ISETP.GT.U32.AND P0, PT, R8.reuse, R5, PT ;  /* 0x000000050800720c */ /* 0x040fe20003f04070 */
[----:B-1----:R-:W-:Y:S01]  /*d500*/  IMAD R13, R8, R29, R30 ;  /* 0x0000001d080d7224 */ /* 0x002fe200078e021e */
[----:B------:R-:W1:Y:S01]  /*d510*/  LDC.64 R2, c[0x0][0x380] ;  /* 0x0000e000ff027b82 */ /* 0x000e620000000a00 */
[--C-:B------:R-:W-:Y:S01]  /*d520*/  @!P2 IMAD.IADD R4, R4, 0x1, -R8.reuse ;  /* 0x000000010404a824 */ /* 0x100fe200078e0a08 */
[----:B------:R-:W-:Y:S01]  /*d530*/  ISETP.GE.AND P2, PT, R26, RZ, PT ;  /* 0x000000ff1a00720c */ /* 0x000fe20003f46270 */
[--C-:B------:R-:W-:Y:S01]  /*d540*/  @!P6 IMAD.IADD R15, R15, 0x1, -R8.reuse ;  /* 0x000000010f0fe824 */ /* 0x100fe200078e0a08 */
[----:B------:R-:W-:Y:S01]  /*d550*/  ISETP.GT.U32.AND P6, PT, R8, R13, PT ;  /* 0x0000000d0800720c */ /* 0x000fe20003fc4070 */
[--C-:B------:R-:W-:Y:S01]  /*d560*/  @!P5 IMAD.IADD R6, R6, 0x1, -R8.reuse ;  /* 0x000000010606d824 */ /* 0x100fe200078e0a08 */
[----:B------:R-:W-:Y:S01]  /*d570*/  ISETP.GE.AND P5, PT, R24, RZ, PT ;  /* 0x000000ff1800720c */ /* 0x000fe20003fa6270 */
[----:B0-----:R-:W-:Y:S01]  /*d580*/  IMAD.MOV.U32 R34, RZ, RZ, R23 ;  /* 0x000000ffff227224 */ /* 0x001fe200078e0017 */
[----:B------:R-:W0:Y:S01]  /*d590*/  LDC R24, c[0x0][0x3a4] ;  /* 0x0000e900ff187b82 */ /* 0x000e220000000800 */
[----:B------:R-:W-:Y:S01]  /*d5a0*/  @!P3 IMAD.IADD R7, R7, 0x1, -R8 ;  /* 0x000000010707b824 */ /* 0x000fe200078e0a08 */
[----:B------:R-:W-:Y:S01]  /*d5b0*/  ISETP.GE.AND P3, PT, R9, RZ, PT ;  /* 0x000000ff0900720c */ /* 0x000fe20003f66270 */
[----:B------:R-:W-:Y:S01]  /*d5c0*/  @!P1 IMAD.MOV R34, RZ, RZ, -R34 ;  /* 0x000000ffff229224 */ /* 0x000fe200078e0a22 */
[C---:B------:R-:W-:Y:S01]  /*d5d0*/  ISETP.GT.U32.AND P1, PT, R8.reuse, R4, PT ;  /* 0x000000040800720c */ /* 0x040fe20003f24070 */
[----:B------:R-:W-:Y:S01]  /*d5e0*/  @!P0 IMAD.IADD R5, R5, 0x1, -R8 ;  /* 0x0000000105058824 */ /* 0x000fe200078e0a08 */
[----:B------:R-:W-:Y:S01]  /*d5f0*/  ISETP.GE.AND P0, PT, R25, RZ, PT ;  /* 0x000000ff1900720c */ /* 0x000fe20003f06270 */
[----:B------:R-:W-:Y:S01]  /*d600*/  IMAD.MOV.U32 R80, RZ, RZ, R10 ;  /* 0x000000ffff507224 */ /* 0x000fe200078e000a */
[----:B------:R-:W2:Y:S01]  /*d610*/  LDC R9, c[0x0][0x3a0] ;  /* 0x0000e800ff097b82 */ /* 0x000ea20000000800 */
[----:B------:R-:W-:Y:S01]  /*d620*/  @!P6 IMAD.IADD R13, R13, 0x1, -R8 ;  /* 0x000000010d0de824 */ /* 0x000fe200078e0a08 */
[----:B------:R3:W-:Y:S01]  /*d630*/  STL [R1+0x2c8], R34 ;  /* 0x0002c82201007387 */ /* 0x0007e20000100800 */
[----:B------:R-:W-:Y:S01]  /*d640*/  @!P2 IMAD.MOV R80, RZ, RZ, -R80 ;  /* 0x000000ffff50a224 */ /* 0x000fe200078e0a50 */
[C---:B------:R-:W-:Y:S01]  /*d650*/  ISETP.GT.U32.AND P2, PT, R8.reuse, R5, PT ;  /* 0x000000050800720c */ /* 0x040fe20003f44070 */
[----:B------:R-:W-:Y:S01]  /*d660*/  IMAD.MOV.U32 R10, RZ, RZ, R15 ;  /* 0x000000ffff0a7224 */ /* 0x000fe200078e000f */
[C---:B------:R-:W-:Y:S01]  /*d670*/  ISETP.GT.U32.AND P6, PT, R8.reuse, R7, PT ;  /* 0x000000070800720c */ /* 0x040fe20003fc4070 */
[----:B------:R-:W-:Y:S01]  /*d680*/  @!P5 IMAD.MOV R14, RZ, RZ, -R14 ;  /* 0x000000ffff0ed224 */ /* 0x000fe200078e0a0e */
[----:B------:R-:W-:Y:S01]  /*d690*/  ISETP.GT.U32.AND P5, PT, R8, R13, PT ;  /* 0x0000000d0800720c */ /* 0x000fe20003fa4070 */
[----:B------:R-:W-:Y:S01]  /*d6a0*/  @!P3 IMAD.MOV R10, RZ, RZ, -R10 ;  /* 0x000000ffff0ab224 */ /* 0x000fe200078e0a0a */
[----:B------:R-:W-:Y:S01]  /*d6b0*/  ISETP.GE.AND P3, PT, R18, RZ, PT ;  /* 0x000000ff1200720c */ /* 0x000fe20003f66270 */
[----:B------:R-:W-:Y:S01]  /*d6c0*/  @!P1 IMAD.IADD R4, R4, 0x1, -R8 ;  /* 0x0000000104049824 */ /* 0x000fe200078e0a08 */
[----:B------:R-:W-:Y:S01]  /*d6d0*/  ISETP.GE.AND P1, PT, R19, RZ, PT ;  /* 0x000000ff1300720c */ /* 0x000fe20003f26270 */
[----:B---3--:R-:W-:Y:S01]  /*d6e0*/  IMAD.MOV.U32 R34, RZ, RZ, R12 ;  /* 0x000000ffff227224 */ /* 0x008fe200078e000c */
[----:B------:R3:W-:Y:S01]  /*d6f0*/  STL [R1+0x420], R80 ;  /* 0x0004205001007387 */ /* 0x0007e20000100800 */
[----:B------:R-:W-:Y:S01]  /*d700*/  UIADD3 UR4, UPT, UPT, UR5, UR4, URZ ;  /* 0x0000000405047290 */ /* 0x000fe2000fffe0ff */
[----:B0-----:R-:W-:Y:S01]  /*d710*/  IMAD R16, R16, R24, RZ ;  /* 0x0000001810107224 */ /* 0x001fe200078e02ff */
[----:B------:R-:W-:Y:S01]  /*d720*/  @!P2 IADD3 R5, PT, PT, R5, -R8, RZ ;  /* 0x800000080505a210 */ /* 0x000fe20007ffe0ff */
[----:B------:R-:W-:Y:S01]  /*d730*/  @!P0 IMAD.MOV R34, RZ, RZ, -R34 ;  /* 0x000000ffff228224 */ /* 0x000fe200078e0a22 */
[----:B------:R-:W-:Y:S01]  /*d740*/  ISETP.GT.U32.AND P0, PT, R8, R6, PT ;  /* 0x000000060800720c */ /* 0x000fe20003f04070 */
[----:B------:R-:W-:Y:S01]  /*d750*/  IMAD R17, R17, R24, RZ ;  /* 0x0000001811117224 */ /* 0x000fe200078e02ff */
[----:B------:R-:W-:Y:S01]  /*d760*/  ISETP.GE.AND P2, PT, R20, RZ, PT ;  /* 0x000000ff1400720c */ /* 0x000fe20003f46270 */
[--C-:B------:R-:W-:Y:S01]  /*d770*/  @!P6 IMAD.IADD R7, R7, 0x1, -R8.reuse ;  /* 0x000000010707e824 */ /* 0x100fe200078e0a08 */
[----:B------:R0:W-:Y:S01]  /*d780*/  STL [R1+0x41c], R34 ;  /* 0x00041c2201007387 */ /* 0x0001e20000100800 */
[----:B------:R-:W-:Y:S01]  /*d790*/  @!P5 IMAD.IADD R13, R13, 0x1, -R8 ;  /* 0x000000010d0dd824 */ /* 0x000fe200078e0a08 */
[CC--:B-1----:R-:W-:Y:S01]  /*d7a0*/  LEA R82, P6, R16.reuse, R2.reuse, 0x1 ;  /* 0x0000000210527211 */ /* 0x0c2fe200078c08ff */
[----:B------:R-:W-:Y:S01]  /*d7b0*/  @!P3 IMAD.MOV R4, RZ, RZ, -R4 ;  /* 0x000000ffff04b224 */ /* 0x000fe200078e0a04 */
[----:B------:R-:W-:Y:S01]  /*d7c0*/  LEA R84, P5, R17, R2, 0x1 ;  /* 0x0000000211547211 */ /* 0x000fe200078a08ff */
[----:B--2---:R-:W-:Y:S01]  /*d7d0*/  VIADD R2, R9, 0xffffffcf ;  /* 0xffffffcf09027836 */ /* 0x004fe20000000000 */
[----:B------:R-:W-:Y:S01]  /*d7e0*/  STL [R1+0x1ee4], R14 ;  /* 0x001ee40e01007387 */ /* 0x000fe20000100800 */
[-C--:B------:R-:W-:Y:S01]  /*d7f0*/  LEA.HI.X.SX32 R83, R16, R3.reuse, 0x1, P6 ;  /* 0x0000000310537211 */ /* 0x080fe200030f0eff */
[----:B---3--:R-:W1:Y:S01]  /*d800*/  LDC.64 R80, c[0x0][0x3a8] ;  /* 0x0000ea00ff507b82 */ /* 0x008e620000000a00 */
[----:B------:R-:W-:Y:S01]  /*d810*/  @!P0 IMAD.IADD R6, R6, 0x1, -R8 ;  /* 0x0000000106068824 */ /* 0x000fe200078e0a08 */
[----:B------:R-:W-:Y:S01]  /*d820*/  STL [R1+0x1ee0], R10 ;  /* 0x001ee00a01007387 */ /* 0x000fe20000100800 */
[----:B0-----:R-:W-:Y:S01]  /*d830*/  IMAD.MOV.U32 R34, RZ, RZ, R5 ;  /* 0x000000ffff227224 */ /* 0x001fe200078e0005 */
[----:B------:R-:W-:-:S02]  /*d840*/  LEA.HI.X.SX32 R3, R17, R3, 0x1, P5 ;  /* 0x0000000311037211 */ /* 0x000fc400028f0eff */
[----:B------:R0:W-:Y:S01]  /*d850*/  STL [R1+0x1edc], R4 ;  /* 0x001edc0401007387 */ /* 0x0001e20000100800 */
[----:B------:R-:W-:Y:S01]  /*d860*/  @!P1 IMAD.MOV R34, RZ, RZ, -R34 ;  /* 0x000000ffff229224 */ /* 0x000fe200078e0a22 */
[----:B------:R-:W-:Y:S01]  /*d870*/  ISETP.GE.U32.AND P5, PT, R2, 0x7ffffed0, PT ;  /* 0x7ffffed00200780c */ /* 0x000fe20003fa6070 */
[----:B------:R-:W-:Y:S01]  /*d880*/  VIADD R2, R9, 0xffffffdf ;  /* 0xffffffdf09027836 */ /* 0x000fe20000000000 */
[----:B------:R-:W-:Y:S02]  /*d890*/  ISETP.GE.AND P0, PT, R21, RZ, PT ;  /* 0x000000ff1500720c */ /* 0x000fe40003f06270 */
[----:B------:R2:W-:Y:S01]  /*d8a0*/  STL [R1+0x1ed8], R34 ;  /* 0x001ed82201007387 */ /* 0x0005e20000100800 */
[----:B------:R-:W-:Y:S01]  /*d8b0*/  IABS R23, R93 ;  /* 0x0000005d00177213 */ /* 0x000fe20000000000 */
[----:B------:R-:W3:Y:S01]  /*d8c0*/  LDCU.64 UR6, c[0x0][0x358] ;  /* 0x00006b00ff0677ac */ /* 0x000ee20008000a00 */
[----:B------:R-:W-:Y:S01]  /*d8d0*/  PRMT R85, RZ, 0x7610, R85 ;  /* 0x00007610ff557816 */ /* 0x000fe20000000055 */
[----:B0-----:R-:W-:Y:S01]  /*d8e0*/  VIADD R4, R9, 0xffffffc7 ;  /* 0xffffffc709047836 */ /* 0x001fe20000000000 */
[----:B------:R-:W-:Y:S01]  /*d8f0*/  STL [R1+0x1ed4], R6 ;  /* 0x001ed40601007387 */ /* 0x000fe20000100800 */
[----:B------:R-:W-:Y:S01]  /*d900*/  IMAD.HI.U32 R10, R0, R23, RZ ;  /* 0x00000017000a7227 */ /* 0x000fe200078e00ff */
[----:B------:R-:W-:-:S02]  /*d910*/  PRMT R52, RZ, 0x7610, R52 ;  /* 0x00007610ff347816 */ /* 0x000fc40000000034 */
[----:B------:R-:W4:Y:S01]  /*d920*/  LDL R9, [R1+0x1ed4] ;  /* 0x001ed40001097983 */ /* 0x000f220000100800 */
[----:B------:R-:W-:Y:S01]  /*d930*/  ISETP.GE.U32.AND P3, PT, R4, 0x7ffffec8, PT ;  /* 0x7ffffec80400780c */ /* 0x000fe20003f66070 */
[----:B------:R-:W-:Y:S01]  /*d940*/  IMAD.MOV R10, RZ, RZ, -R10 ;  /* 0x000000ffff0a7224 */ /* 0x000fe200078e0a0a */
[----:B------:R-:W-:Y:S01]  /*d950*/  PRMT R88, RZ, 0x7610, R88 ;  /* 0x00007610ff587816 */ /* 0x000fe20000000058 */
[----:B--2---:R-:W0:Y:S01]  /*d960*/  S2R R34, SR_TID.X ;  /* 0x0000000000227919 */ /* 0x004e220000002100 */
[----:B------:R-:W-:Y:S01]  /*d970*/  PRMT R53, RZ, 0x7610, R53 ;  /* 0x00007610ff357816 */ /* 0x000fe20000000035 */
[----:B------:R-:W-:Y:S01]  /*d980*/  IMAD R14, R8, R10, R23 ;  /* 0x0000000a080e7224 */ /* 0x000fe200078e0217 */
[----:B------:R-:W-:Y:S02]  /*d990*/  ISETP.GE.AND P6, PT, R22, RZ, PT ;  /* 0x000000ff1600720c */ /* 0x000fe40003fc6270 */
[----:B0-----:R-:W-:Y:S01]  /*d9a0*/  LOP3.LUT R4, R34, 0x7f, RZ, 0xc0, !PT ;  /* 0x0000007f22047812 */ /* 0x001fe200078ec0ff */
[----:B------:R-:W-:-:S03]  /*d9b0*/  IMAD.MOV.U32 R34, RZ, RZ, R7 ;  /* 0x000000ffff227224 */ /* 0x000fc600078e0007 */
[----:B------:R-:W-:Y:S01]  /*d9c0*/  ISETP.NE.U32.AND P1, PT, R4, RZ, PT ;  /* 0x000000ff0400720c */ /* 0x000fe20003f25070 */
[----:B------:R-:W-:Y:S02]  /*d9d0*/  @!P0 IMAD.MOV R34, RZ, RZ, -R34 ;  /* 0x000000ffff228224 */ /* 0x000fe400078e0a22 */
[----:B----4-:R-:W-:-:S05]  /*d9e0*/  @!P2 IMAD.MOV R9, RZ, RZ, -R9 ;  /* 0x000000ffff09a224 */ /* 0x010fca00078e0a09 */
[----:B------:R0:W-:Y:S02]  /*d9f0*/  @!P2 STL [R1+0x1ed4], R9 ;  /* 0x001ed4090100a387 */ /* 0x0001e40000100800 */
[----:B0-----:R-:W0:Y:S01]  /*da00*/  LDC R9, c[0x0][0x3a0] ;  /* 0x0000e800ff097b82 */ /* 0x001e220000000800 */
[----:B------:R-:W-:Y:S01]  /*da10*/  ISETP.GE.U32.AND P2, PT, R2, 0x7ffffee0, PT ;  /* 0x7ffffee00200780c */ /* 0x000fe20003f46070 */
[----:B------:R2:W-:Y:S01]  /*da20*/  STL [R1+0x270], R34 ;  /* 0x0002702201007387 */ /* 0x0005e20000100800 */
[----:B------:R-:W-:-:S05]  /*da30*/  PRMT R2, RZ, 0x7610, R2 ;  /* 0x00007610ff027816 */ /* 0x000fca0000000002 */
[----:B------:R-:W-:Y:S01]  /*da40*/  STL.S16 [R1+0x1a4], R2 ;  /* 0x0001a40201007387 */ /* 0x000fe20000100600 */
[----:B0-----:R-:W-:-:S05]  /*da50*/  VIADD R4, R9, 0xffffffd7 ;  /* 0xffffffd709047836 */ /* 0x001fca0000000000 */
[----:B------:R-:W-:Y:S01]  /*da60*/  ISETP.GE.U32.AND P0, PT, R4, 0x7ffffed8, PT ;  /* 0x7ffffed80400780c */ /* 0x000fe20003f06070 */
[----:B------:R-:W-:-:S04]  /*da70*/  IMAD.U32 R4, RZ, RZ, UR76 ;  /* 0x0000004cff047e24 */ /* 0x000fc8000f8e00ff */
[----:B--2---:R-:W-:Y:S01]  /*da80*/  VIADD R34, R4, 0x80000 ;  /* 0x0008000004227836 */ /* 0x004fe20000000000 */
[----:B------:R-:W-:Y:S04]  /*da90*/  STL [R1+0x2390], R4 ;  /* 0x0023900401007387 */ /* 0x000fe80000100800 */
[----:B------:R0:W-:Y:S04]  /*daa0*/  STL [R1+0x1ed0], R34 ;  /* 0x001ed02201007387 */ /* 0x0001e80000100800 */
[----:B0-----:R-:W2:Y:S01]  /*dab0*/  LDL.LU.64 R34, [R1+0x2e50] ;  /* 0x002e500001227983 */ /* 0x001ea20000300a00 */
[----:B------:R-:W-:-:S05]  /*dac0*/  IMAD.U32 R4, RZ, RZ, UR4 ;  /* 0x00000004ff047e24 */ /* 0x000fca000f8e00ff */
[----:B------:R-:W-:Y:S04]  /*dad0*/  STL [R1+0x2e48], R4 ;  /* 0x002e480401007387 */ /* 0x000fe80000100800 */
[----:B------:R-:W-:Y:S04]  /*dae0*/  STL.64 [R1+0x4388], R48 ;  /* 0x0043883001007387 */ /* 0x000fe80000100a00 */
[----:B------:R-:W-:Y:S04]  /*daf0*/  STL.64 [R1+0x43a8], R48 ;  /* 0x0043a83001007387 */ /* 0x000fe80000100a00 */
[----:B------:R0:W-:Y:S04]  /*db00*/  STL.64 [R1+0x43c8], R48 ;  /* 0x0043c83001007387 */ /* 0x0001e80000100a00 */
[----:B0-----:R-:W4:Y:S04]  /*db10*/  LDL.64 R48, [R1+0x1ed0] ;  /* 0x001ed00001307983 */ /* 0x001f280000100a00 */
[----:B------:R-:W-:Y:S04]  /*db20*/  STL.64 [R1+0x4380], R50 ;  /* 0x0043803201007387 */ /* 0x000fe80000100a00 */
        /* <DEDUP_REMOVED lines=14> */
[----:B--2---:R-:W-:Y:S04]  /*dc10*/  STL.64 [R1+0x4348], R34 ;  /* 0x0043482201007387 */ /* 0x004fe80000100a00 */
[----:B------:R-:W-:Y:S04]  /*dc20*/  STL.64 [R1+0x4340], R32 ;  /* 0x0043402001007387 */ /* 0x000fe80000100a00 */
[----:B------:R-:W-:Y:S04]  /*dc30*/  STL [R1+0x4338], R89 ;  /* 0x0043385901007387 */ /* 0x000fe80000100800 */
        /* <DEDUP_REMOVED lines=20> */
[----:B------:R0:W-:Y:S04]  /*dd80*/  STL.64 [R1+0x4290], R60 ;  /* 0x0042903c01007387 */ /* 0x0001e80000100a00 */
[----:B0-----:R-:W2:Y:S01]  /*dd90*/  LDL.LU R61, [R1+0x1a4] ;  /* 0x0001a400013d7983 */ /* 0x001ea20000300800 */
[----:B------:R-:W-:-:S13]  /*dda0*/  R2UR UR9, R4 ;  /* 0x00000000040972ca */ /* 0x000fda00000e0000 */
[----:B------:R-:W-:Y:S01]  /*ddb0*/  STTM.x64 tmem[UR9], RZ ;  /* 0x000000ff000079ed */ /* 0x000fe20008340009 */
[----:B------:R-:W-:Y:S01]  /*ddc0*/  STTM.x64 tmem[UR9+0x40], RZ ;  /* 0x000040ff000079ed */ /* 0x000fe20008340009 */
[----:B------:R-:W-:Y:S01]  /*ddd0*/  STTM.x64 tmem[UR9+0x80], RZ ;  /* 0x000080ff000079ed */ /* 0x000fe20008340009 */
[----:B------:R-:W-:Y:S01]  /*dde0*/  STTM.x64 tmem[UR9+0xc0], RZ ;  /* 0x0000c0ff000079ed */ /* 0x000fe20008340009 */
[----:B------:R-:W-:Y:S01]  /*ddf0*/  STTM.x64 tmem[UR9+0x100], RZ ;  /* 0x000100ff000079ed */ /* 0x000fe20008340009 */
[----:B------:R-:W-:Y:S01]  /*de00*/  STTM.x64 tmem[UR9+0x140], RZ ;  /* 0x000140ff000079ed */ /* 0x000fe20008340009 */
[----:B------:R-:W-:Y:S01]  /*de10*/  STTM.x64 tmem[UR9+0x180], RZ ;  /* 0x000180ff000079ed */ /* 0x000fe20008340009 */
[----:B------:R-:W-:Y:S01]  /*de20*/  STTM.x64 tmem[UR9+0x1c0], RZ ;  /* 0x0001c0ff000079ed */ /* 0x000fe20008340009 */
[----:B------:R-:W0:Y:S02]  /*de30*/  FENCE.VIEW.ASYNC.T ;  /* 0x00000000000073c6 */ /* 0x000e240000000200 */
[----:B0-----:R-:W-:Y:S01]  /*de40*/  VOTEU.ALL UP0, P1 ;  /* 0x0000000000ff7886 */ /* 0x001fe20000800000 */
[----:B----4-:R-:W-:-:S04]  /*de50*/  R2UR UR4, R48 ;  /* 0x00000000300472ca */ /* 0x010fc800000e0000 */
[----:B------:R-:W-:-:S04]  /*de60*/  @!UP0 UIADD3 UR10, UPT, UPT, -UR8, 0x100000, URZ ;  /* 0x00100000080a8890 */ /* 0x000fc8000fffe1ff */
[----:B------:R-:W-:Y:S02]  /*de70*/  @!UP0 USHF.L.U32 UR11, UR10, 0xb, URZ ;  /* 0x0000000b0a0b8899 */ /* 0x000fe400080006ff */
[----:B------:R-:W-:Y:S01]  /*de80*/  @!UP0 USHF.L.U32 UR10, UR10, 0x1, URZ ;  /* 0x000000010a0a8899 */ /* 0x000fe200080006ff */
[----:B------:R-:W-:Y:S01]  /*de90*/  VOTEU.ALL UP1, P1 ;  /* 0x0000000000ff7886 */ /* 0x000fe20000820000 */
[----:B------:R-:W-:Y:S06]  /*dea0*/  BAR.SYNC.DEFER_BLOCKING 0x0 ;  /* 0x0000000000007b1d */ /* 0x000fec0000010000 */
[----:B------:R-:W-:Y:S04]  /*deb0*/  STL.64 [R1+0x4288], R58 ;  /* 0x0042883a01007387 */ /* 0x000fe80000100a00 */
[----:B------:R-:W-:Y:S04]  /*dec0*/  STL.64 [R1+0x4280], R56 ;  /* 0x0042803801007387 */ /* 0x000fe80000100a00 */
[----:B------:R-:W-:Y:S04]  /*ded0*/  STL [R1+0x4008], R93 ;  /* 0x0040085d01007387 */ /* 0x000fe80000100800 */
[----:B------:R-:W0:Y:S02]  /*dee0*/  FENCE.VIEW.ASYNC.S ;  /* 0x00000000000073c6 */ /* 0x000e240000000000 */
[----:B0-----:R-:W0:Y:S02]  /*def0*/  @!UP1 SYNCS.EXCH.64 URZ, [UR4], UR10 ;  /* 0x0000000a04ff95b2 */ /* 0x001e240008000100 */
[----:B------:R-:W-:Y:S04]  /*df00*/  STL [R1+0x4048], R93 ;  /* 0x0040485d01007387 */ /* 0x000fe80000100800 */
[----:B------:R-:W-:Y:S01]  /*df10*/  STL [R1+0x40e0], R93 ;  /* 0x0040e05d01007387 */ /* 0x000fe20000100800 */
[----:B------:R-:W-:-:S03]  /*df20*/  IMAD.MOV.U32 R65, RZ, RZ, R85 ;  /* 0x000000ffff417224 */ /* 0x000fc600078e0055 */
[----:B------:R-:W-:Y:S01]  /*df30*/  STL [R1+0x3f88], R0 ;  /* 0x003f880001007387 */ /* 0x000fe20000100800 */
[----:B-1----:R-:W-:-:S03]  /*df40*/  IMAD R4, R80, 0x38, RZ ;  /* 0x0000003850047824 */ /* 0x002fc600078e02ff */
[----:B------:R-:W-:Y:S01]  /*df50*/  STL [R1+0x40e4], R0 ;  /* 0x0040e40001007387 */ /* 0x000fe20000100800 */
[----:B------:R-:W-:Y:S01]  /*df60*/  PRMT R5, RZ, 0x7610, R5 ;  /* 0x00007610ff057816 */ /* 0x000fe20000000005 */
[----:B------:R-:W-:Y:S02]  /*df70*/  IMAD.MOV.U32 R85, RZ, RZ, R3 ;  /* 0x000000ffff557224 */ /* 0x000fe400078e0003 */
[----:B------:R-:W-:Y:S01]  /*df80*/  STL [R1+0x3f58], R8 ;  /* 0x003f580801007387 */ /* 0x000fe20000100800 */
[----:B------:R-:W-:Y:S01]  /*df90*/  PRMT R6, RZ, 0x7610, R6 ;  /* 0x00007610ff067816 */ /* 0x000fe20000000006 */
[----:B------:R-:W-:Y:S02]  /*dfa0*/  IMAD R2, R80, 0x30, RZ ;  /* 0x0000003050027824 */ /* 0x000fe400078e02ff */
[----:B------:R-:W-:Y:S01]  /*dfb0*/  STL [R1+0x40e8], R8 ;  /* 0x0040e80801007387 */ /* 0x000fe20000100800 */
[C---:B------:R-:W-:Y:S01]  /*dfc0*/  IMAD.WIDE R50, R4.reuse, 0x2, R82 ;  /* 0x0000000204327825 */ /* 0x040fe200078e0252 */
[----:B0-----:R-:W-:Y:S03]  /*dfd0*/  BAR.SYNC.DEFER_BLOCKING 0x0 ;  /* 0x0000000000007b1d */ /* 0x001fe60000010000 */
[----:B------:R-:W-:-:S03]  /*dfe0*/  IMAD.WIDE R48, R4, 0x2, R84 ;  /* 0x0000000204307825 */ /* 0x000fc600078e0254 */
[----:B------:R-:W-:Y:S04]  /*dff0*/  STL [R1+0x3e10], R13 ;  /* 0x003e100d01007387 */ /* 0x000fe80000100800 */
[----:B------:R-:W-:Y:S01]  /*e000*/  STL [R1+0x40ec], R13 ;  /* 0x0040ec0d01007387 */ /* 0x000fe20000100800 */
[----:B------:R-:W-:-:S03]  /*e010*/  IMAD.MOV.U32 R64, RZ, RZ, R6 ;  /* 0x000000ffff407224 */ /* 0x000fc600078e0006 */
[----:B------:R-:W-:Y:S01]  /*e020*/  STL [R1+0x3e00], R14 ;  /* 0x003e000e01007387 */ /* 0x000fe20000100800 */
[----:B------:R-:W-:-:S03]  /*e030*/  IMAD.MOV.U32 R73, RZ, RZ, R5 ;  /* 0x000000ffff497224 */ /* 0x000fc600078e0005 */
[----:B------:R-:W-:Y:S01]  /*e040*/  STL [R1+0x40f0], R14 ;  /* 0x0040f00e01007387 */ /* 0x000fe20000100800 */
[----:B------:R-:W-:-:S03]  /*e050*/  IMAD.WIDE R46, R2, 0x2, R82 ;  /* 0x00000002022e7825 */ /* 0x000fc600078e0252 */
[----:B------:R-:W-:Y:S01]  /*e060*/  STL [R1+0x3df4], R81 ;  /* 0x003df45101007387 */ /* 0x000fe20000100800 */
[----:B------:R-:W-:-:S03]  /*e070*/  IMAD.WIDE R44, R2, 0x2, R84 ;  /* 0x00000002022c7825 */ /* 0x000fc600078e0254 */
[----:B------:R-:W-:Y:S01]  /*e080*/  STL [R1+0x40f4], R81 ;  /* 0x0040f45101007387 */ /* 0x000fe20000100800 */
[----:B------:R-:W-:-:S03]  /*e090*/  IMAD R3, R80, 0x28, RZ ;  /* 0x0000002850037824 */ /* 0x000fc600078e02ff */
[----:B------:R-:W-:Y:S01]  /*e0a0*/  STL [R1+0x3df0], R11 ;  /* 0x003df00b01007387 */ /* 0x000fe20000100800 */
[----:B------:R-:W-:-:S03]  /*e0b0*/  IMAD.SHL.U32 R2, R80, 0x20, RZ ;  /* 0x0000002050027824 */ /* 0x000fc600078e00ff */
[----:B------:R-:W-:Y:S01]  /*e0c0*/  STL [R1+0x4134], R11 ;  /* 0x0041340b01007387 */ /* 0x000fe20000100800 */
[----:B------:R-:W-:-:S03]  /*e0d0*/  VIADD R5, R9, 0xffffffe7 ;  /* 0xffffffe709057836 */ /* 0x000fc60000000000 */
[----:B------:R-:W-:Y:S01]  /*e0e0*/  STL.64 [R1+0x1b58], R50 ;  /* 0x001b583201007387 */ /* 0x000fe20000100a00 */
[----:B------:R-:W-:-:S03]  /*e0f0*/  PRMT R72, RZ, 0x7610, R72 ;  /* 0x00007610ff487816 */ /* 0x000fc60000000048 */
[----:B------:R0:W-:Y:S04]  /*e100*/  STL.64 [R1+0x1b50], R48 ;  /* 0x001b503001007387 */ /* 0x0001e80000100a00 */
[----:B------:R1:W-:Y:S04]  /*e110*/  STL.64 [R1+0x1bd8], R46 ;  /* 0x001bd82e01007387 */ /* 0x0003e80000100a00 */
[----:B---3--:R0:W3:Y:S04]  /*e120*/  @!P3 LDG.E.U16 R73, desc[UR6][R48.64] ;  /* 0x000000063049b981 */ /* 0x0080e8000c1e1500 */
[----:B------:R4:W-:Y:S04]  /*e130*/  STL.64 [R1+0x1bd0], R44 ;  /* 0x001bd02c01007387 */ /* 0x0009e80000100a00 */
[----:B------:R1:W3:Y:S01]  /*e140*/  @!P5 LDG.E.U16 R65, desc[UR6][R46.64] ;  /* 0x000000062e41d981 */ /* 0x0002e2000c1e1500 */
[----:B0-----:R-:W-:-:S03]  /*e150*/  IMAD.WIDE R48, R3, 0x2, R84 ;  /* 0x0000000203307825 */ /* 0x001fc600078e0254 */
[----:B------:R4:W3:Y:S01]  /*e160*/  @!P5 LDG.E.U16 R64, desc[UR6][R44.64] ;  /* 0x000000062c40d981 */ /* 0x0008e2000c1e1500 */
[----:B------:R-:W-:Y:S01]  /*e170*/  PRMT R63, RZ, 0x7610, R63 ;  /* 0x00007610ff3f7816 */ /* 0x000fe2000000003f */
[----:B------:R-:W-:Y:S02]  /*e180*/  VIADD R6, R9, 0xffffffef ;  /* 0xffffffef09067836 */ /* 0x000fe40000000000 */
[----:B-1----:R-:W-:-:S04]  /*e190*/  IMAD.WIDE R46, R2, 0x2, R82 ;  /* 0x00000002022e7825 */ /* 0x002fc800078e0252 */
[----:B----4-:R-:W-:Y:S01]  /*e1a0*/  IMAD.WIDE R44, R2, 0x2, R84 ;  /* 0x00000002022c7825 */ /* 0x010fe200078e0254 */
[----:B------:R-:W-:Y:S01]  /*e1b0*/  PRMT R58, RZ, 0x7610, R58 ;  /* 0x00007610ff3a7816 */ /* 0x000fe2000000003a */
[----:B------:R-:W4:Y:S04]  /*e1c0*/  @!P2 LDG.E.U16 R72, desc[UR6][R46.64] ;  /* 0x000000062e48a981 */ /* 0x000f28000c1e1500 */
[----:B------:R-:W3:Y:S01]  /*e1d0*/  @!P2 LDG.E.U16 R52, desc[UR6][R44.64] ;  /* 0x000000062c34a981 */ /* 0x000ee2000c1e1500 */
[----:B------:R-:W-:Y:S01]  /*e1e0*/  ISETP.GE.U32.AND P5, PT, R6, 0x7ffffef0, PT ;  /* 0x7ffffef00600780c */ /* 0x000fe20003fa6070 */
[----:B------:R-:W-:Y:S01]  /*e1f0*/  VIADD R4, R9, 0xfffffff7 ;  /* 0xfffffff709047836 */ /* 0x000fe20000000000 */
[----:B------:R-:W-:Y:S01]  /*e200*/  PRMT R56, RZ, 0x7610, R56 ;  /* 0x00007610ff387816 */ /* 0x000fe20000000038 */
[----:B------:R-:W3:Y:S01]  /*e210*/  @!P0 LDG.E.U16 R58, desc[UR6][R48.64] ;  /* 0x00000006303a8981 */ /* 0x000ee2000c1e1500 */
[----:B------:R-:W-:Y:S01]  /*e220*/  PRMT R57, RZ, 0x7610, R57 ;  /* 0x00007610ff397816 */ /* 0x000fe20000000039 */
[----:B------:R-:W-:Y:S01]  /*e230*/  IMAD.SHL.U32 R2, R80, 0x10, RZ ;  /* 0x0000001050027824 */ /* 0x000fe200078e00ff */
[----:B------:R-:W-:-:S02]  /*e240*/  PRMT R66, RZ, 0x7610, R66 ;  /* 0x00007610ff427816 */ /* 0x000fc40000000042 */
[----:B------:R-:W-:Y:S02]  /*e250*/  PRMT R67, RZ, 0x7610, R67 ;  /* 0x00007610ff437816 */ /* 0x000fe40000000043 */
[----:B------:R-:W-:Y:S02]  /*e260*/  PRMT R62, RZ, 0x7610, R62 ;  /* 0x00007610ff3e7816 */ /* 0x000fe4000000003e */
[----:B------:R-:W-:Y:S02]  /*e270*/  PRMT R70, RZ, 0x7610, R70 ;  /* 0x00007610ff467816 */ /* 0x000fe40000000046 */
[----:B------:R-:W-:Y:S02]  /*e280*/  PRMT R60, RZ, 0x7610, R60 ;  /* 0x00007610ff3c7816 */ /* 0x000fe4000000003c */
[----:B------:R-:W-:Y:S02]  /*e290*/  PRMT R59, RZ, 0x7610, R59 ;  /* 0x00007610ff3b7816 */ /* 0x000fe4000000003b */
[----:B------:R-:W-:-:S02]  /*e2a0*/  PRMT R71, RZ, 0x7610, R71 ;  /* 0x00007610ff477816 */ /* 0x000fc40000000047 */
[----:B------:R-:W-:Y:S01]  /*e2b0*/  PRMT R42, RZ, 0x7610, R42 ;  /* 0x00007610ff2a7816 */ /* 0x000fe2000000002a */
[----:B--2---:R0:W2:Y:S01]  /*e2c0*/  @!P3 LDG.E.U16 R61, desc[UR6][R50.64] ;  /* 0x00000006323db981 */ /* 0x0040a2000c1e1500 */
[----:B------:R-:W-:Y:S01]  /*e2d0*/  ISETP.GE.U32.AND P3, PT, R5, 0x7ffffee8, PT ;  /* 0x7ffffee80500780c */ /* 0x000fe20003f66070 */
[----:B0-----:R-:W-:-:S04]  /*e2e0*/  IMAD.WIDE R50, R3, 0x2, R82 ;  /* 0x0000000203327825 */ /* 0x001fc800078e0252 */
[----:B------:R-:W-:Y:S01]  /*e2f0*/  VIADD R3, R9, 0xffffffff ;  /* 0xffffffff09037836 */ /* 0x000fe20000000000 */
[----:B------:R-:W-:Y:S04]  /*e300*/  STL.64 [R1+0x1c58], R50 ;  /* 0x001c583201007387 */ /* 0x000fe80000100a00 */
[----:B------:R-:W-:Y:S01]  /*e310*/  ISETP.GE.U32.AND P2, PT, R3, 0x7fffff00, PT ;  /* 0x7fffff000300780c */ /* 0x000fe20003f46070 */
[----:B------:R-:W-:Y:S01]  /*e320*/  IMAD R3, R80, 0x18, RZ ;  /* 0x0000001850037824 */ /* 0x000fe200078e02ff */
[----:B------:R0:W-:Y:S04]  /*e330*/  STL.64 [R1+0x1c50], R48 ;  /* 0x001c503001007387 */ /* 0x0001e80000100a00 */
[----:B------:R1:W2:Y:S01]  /*e340*/  @!P0 LDG.E.U16 R63, desc[UR6][R50.64] ;  /* 0x00000006323f8981 */ /* 0x0002a2000c1e1500 */
[----:B------:R-:W-:-:S03]  /*e350*/  ISETP.GE.U32.AND P0, PT, R4, 0x7ffffef8, PT ;  /* 0x7ffffef80400780c */ /* 0x000fc60003f06070 */
[----:B------:R1:W-:Y:S01]  /*e360*/  STL.64 [R1+0x1cd8], R46 ;  /* 0x001cd82e01007387 */ /* 0x0003e20000100a00 */
[----:B0-----:R-:W-:-:S03]  /*e370*/  IMAD.WIDE R48, R3, 0x2, R84 ;  /* 0x0000000203307825 */ /* 0x001fc600078e0254 */
[----:B------:R-:W2:Y:S01]  /*e380*/  @!P2 LDG.E.U16 R60, desc[UR6][R82.64] ;  /* 0x00000006523ca981 */ /* 0x000ea2000c1e1500 */
[----:B-1----:R-:W-:-:S03]  /*e390*/  IMAD.WIDE R50, R3, 0x2, R82 ;  /* 0x0000000203327825 */ /* 0x002fc600078e0252 */
[----:B------:R0:W-:Y:S01]  /*e3a0*/  STL.64 [R1+0x1cd0], R44 ;  /* 0x001cd02c01007387 */ /* 0x0001e20000100a00 */
[----:B------:R-:W-:-:S03]  /*e3b0*/  VIADD R3, R9, 0xffffffbf ;  /* 0xffffffbf09037836 */ /* 0x000fc60000000000 */
[----:B------:R-:W2:Y:S01]  /*e3c0*/  @!P3 LDG.E.U16 R56, desc[UR6][R50.64] ;  /* 0x000000063238b981 */ /* 0x000ea2000c1e1500 */
[----:B------:R-:W-:-:S03]  /*e3d0*/  IMAD.WIDE R46, R2, 0x2, R82 ;  /* 0x00000002022e7825 */ /* 0x000fc600078e0252 */
[----:B------:R-:W2:Y:S01]  /*e3e0*/  @!P3 LDG.E.U16 R57, desc[UR6][R48.64] ;  /* 0x000000063039b981 */ /* 0x000ea2000c1e1500 */
[----:B------:R-:W-:Y:S01]  /*e3f0*/  ISETP.GE.U32.AND P3, PT, R3, 0x7ffffec0, PT ;  /* 0x7ffffec00300780c */ /* 0x000fe20003f66070 */
[----:B------:R-:W-:Y:S02]  /*e400*/  VIADD R3, R9, 0xffffffb7 ;  /* 0xffffffb709037836 */ /* 0x000fe40000000000 */
[----:B0-----:R-:W-:Y:S01]  /*e410*/  IMAD.WIDE R44, R2, 0x2, R84 ;  /* 0x00000002022c7825 */ /* 0x001fe200078e0254 */
[----:B------:R-:W-:Y:S03]  /*e420*/  STL.64 [R1+0x1d58], R50 ;  /* 0x001d583201007387 */ /* 0x000fe60000100a00 */
[----:B------:R-:W-:Y:S01]  /*e430*/  IMAD.SHL.U32 R2, R80, 0x8, RZ ;  /* 0x0000000850027824 */ /* 0x000fe200078e00ff */
[----:B------:R-:W-:Y:S04]  /*e440*/  STL.64 [R1+0x1d50], R48 ;  /* 0x001d503001007387 */ /* 0x000fe80000100a00 */
[----:B------:R0:W-:Y:S04]  /*e450*/  STL.64 [R1+0x1dd8], R46 ;  /* 0x001dd82e01007387 */ /* 0x0001e80000100a00 */
[----:B------:R1:W-:Y:S04]  /*e460*/  STL.64 [R1+0x1dd0], R44 ;  /* 0x001dd02c01007387 */ /* 0x0003e80000100a00 */
[----:B------:R0:W2:Y:S04]  /*e470*/  @!P5 LDG.E.U16 R66, desc[UR6][R46.64] ;  /* 0x000000062e42d981 */ /* 0x0000a8000c1e1500 */
[----:B------:R1:W2:Y:S01]  /*e480*/  @!P5 LDG.E.U16 R67, desc[UR6][R44.64] ;  /* 0x000000062c43d981 */ /* 0x0002a2000c1e1500 */
[----:B------:R-:W-:Y:S01]  /*e490*/  ISETP.GE.U32.AND P5, PT, R3, 0x7ffffeb8, PT ;  /* 0x7ffffeb80300780c */ /* 0x000fe20003fa6070 */
[----:B------:R-:W-:-:S02]  /*e4a0*/  VIADD R3, R9, 0xffffffaf ;  /* 0xffffffaf09037836 */ /* 0x000fc40000000000 */
[----:B------:R-:W2:Y:S01]  /*e4b0*/  @!P2 LDG.E.U16 R59, desc[UR6][R84.64] ;  /* 0x00000006543ba981 */ /* 0x000ea2000c1e1500 */
[----:B0-----:R-:W-:-:S04]  /*e4c0*/  IMAD.WIDE R46, R2, 0x2, R82 ;  /* 0x00000002022e7825 */ /* 0x001fc800078e0252 */
[----:B-1----:R-:W-:Y:S01]  /*e4d0*/  IMAD.WIDE R44, R2, 0x2, R84 ;  /* 0x00000002022c7825 */ /* 0x002fe200078e0254 */
[----:B------:R-:W2:Y:S03]  /*e4e0*/  @!P0 LDG.E.U16 R62, desc[UR6][R46.64] ;  /* 0x000000062e3e8981 */ /* 0x000ea6000c1e1500 */
[----:B------:R-:W-:Y:S01]  /*e4f0*/  VIADD R2, R9, 0xffffffa7 ;  /* 0xffffffa709027836 */ /* 0x000fe20000000000 */
[----:B------:R0:W2:Y:S01]  /*e500*/  @!P0 LDG.E.U16 R70, desc[UR6][R44.64] ;  /* 0x000000062c468981 */ /* 0x0000a2000c1e1500 */
[----:B------:R-:W-:Y:S01]  /*e510*/  ISETP.GE.U32.AND P0, PT, R3, 0x7ffffeb0, PT ;  /* 0x7ffffeb00300780c */ /* 0x000fe20003f06070 */
[----:B------:R-:W-:Y:S02]  /*e520*/  IMAD.SHL.U32 R3, R80, 0x40, RZ ;  /* 0x0000004050037824 */ /* 0x000fe400078e00ff */
[----:B------:R-:W-:Y:S01]  /*e530*/  ISETP.GE.U32.AND P2, PT, R2, 0x7ffffea8, PT ;  /* 0x7ffffea80200780c */ /* 0x000fe20003f46070 */
[----:B------:R-:W-:Y:S01]  /*e540*/  IMAD R2, R80, 0x48, RZ ;  /* 0x0000004850027824 */ /* 0x000fe200078e02ff */
[----:B------:R-:W-:Y:S01]  /*e550*/  STL.64 [R1+0x1e58], R46 ;  /* 0x001e582e01007387 */ /* 0x000fe20000100a00 */
[----:B------:R-:W-:-:S03]  /*e560*/  IMAD.WIDE R50, R3, 0x2, R82 ;  /* 0x0000000203327825 */ /* 0x000fc600078e0252 */
[----:B------:R0:W-:Y:S01]  /*e570*/  STL.64 [R1+0x1e50], R44 ;  /* 0x001e502c01007387 */ /* 0x0001e20000100a00 */
[----:B------:R-:W-:-:S03]  /*e580*/  IMAD.WIDE R48, R3, 0x2, R84 ;  /* 0x0000000203307825 */ /* 0x000fc600078e0254 */
[----:B------:R1:W-:Y:S04]  /*e590*/  STL.64 [R1+0x1ad8], R50 ;  /* 0x001ad83201007387 */ /* 0x0003e80000100a00 */
[----:B------:R-:W2:Y:S01]  /*e5a0*/  @!P3 LDG.E.U16 R71, desc[UR6][R50.64] ;  /* 0x000000063247b981 */ /* 0x000ea2000c1e1500 */
[----:B0-----:R-:W-:-:S03]  /*e5b0*/  IMAD.WIDE R44, R2, 0x2, R84 ;  /* 0x00000002022c7825 */ /* 0x001fc600078e0254 */
[----:B------:R0:W-:Y:S04]  /*e5c0*/  STL.64 [R1+0x1ad0], R48 ;  /* 0x001ad03001007387 */ /* 0x0001e80000100a00 */
[----:B------:R-:W2:Y:S04]  /*e5d0*/  @!P5 LDG.E.U16 R42, desc[UR6][R44.64] ;  /* 0x000000062c2ad981 */ /* 0x000ea8000c1e1500 */
[----:B-1----:R-:W3:Y:S01]  /*e5e0*/  LDL.LU.64 R50, [R1+0x43d8] ;  /* 0x0043d80001327983 */ /* 0x002ee20000300a00 */
[----:B------:R-:W-:Y:S01]  /*e5f0*/  IMAD.WIDE R46, R2, 0x2, R82 ;  /* 0x00000002022e7825 */ /* 0x000fe200078e0252 */
[----:B------:R-:W-:-:S02]  /*e600*/  PRMT R40, RZ, 0x7610, R40 ;  /* 0x00007610ff287816 */ /* 0x000fc40000000028 */
[----:B------:R0:W4:Y:S01]  /*e610*/  @!P3 LDG.E.U16 R53, desc[UR6][R48.64] ;  /* 0x000000063035b981 */ /* 0x000122000c1e1500 */
[----:B------:R-:W-:-:S03]  /*e620*/  VIADD R3, R9, 0xffffff97 ;  /* 0xffffff9709037836 */ /* 0x000fc60000000000 */
[----:B------:R1:W4:Y:S01]  /*e630*/  @!P5 LDG.E.U16 R88, desc[UR6][R46.64] ;  /* 0x000000062e58d981 */ /* 0x000322000c1e1500 */
[C---:B------:R-:W-:Y:S01]  /*e640*/  IMAD R2, R80.reuse, 0x58, RZ ;  /* 0x0000005850027824 */ /* 0x040fe200078e02ff */
[----:B------:R-:W-:Y:S01]  /*e650*/  ISETP.GE.U32.AND P5, PT, R3, 0x7ffffe98, PT ;  /* 0x7ffffe980300780c */ /* 0x000fe20003fa6070 */
[----:B------:R-:W-:Y:S01]  /*e660*/  IMAD R3, R80, 0x50, RZ ;  /* 0x0000005050037824 */ /* 0x000fe200078e02ff */
[----:B------:R1:W-:Y:S01]  /*e670*/  STL.64 [R1+0x1a58], R46 ;  /* 0x001a582e01007387 */ /* 0x0003e20000100a00 */
[----:B------:R-:W-:-:S03]  /*e680*/  PRMT R41, RZ, 0x7610, R41 ;  /* 0x00007610ff297816 */ /* 0x000fc60000000029 */
[----:B------:R1:W-:Y:S01]  /*e690*/  STL.64 [R1+0x1a50], R44 ;  /* 0x001a502c01007387 */ /* 0x0003e20000100a00 */
[----:B0-----:R-:W-:-:S04]  /*e6a0*/  IMAD.WIDE R48, R3, 0x2, R84 ;  /* 0x0000000203307825 */ /* 0x001fc800078e0254 */
[----:B-1----:R-:W-:-:S04]  /*e6b0*/  IMAD.WIDE R46, R2, 0x2, R82 ;  /* 0x00000002022e7825 */ /* 0x002fc800078e0252 */
[----:B------:R-:W-:Y:S01]  /*e6c0*/  IMAD.WIDE R44, R2, 0x2, R84 ;  /* 0x00000002022c7825 */ /* 0x000fe200078e0254 */
[----:B------:R-:W4:Y:S04]  /*e6d0*/  @!P2 LDG.E.U16 R41, desc[UR6][R46.64] ;  /* 0x000000062e29a981 */ /* 0x000f28000c1e1500 */
[----:B------:R-:W4:Y:S04]  /*e6e0*/  @!P2 LDG.E.U16 R40, desc[UR6][R44.64] ;  /* 0x000000062c28a981 */ /* 0x000f28000c1e1500 */
[----:B--2---:R0:W-:Y:S01]  /*e6f0*/  STL [R1+0x190], R42 ;  /* 0x0001902a01007387 */ /* 0x0041e20000100800 */
[----:B---3--:R-:W-:-:S02]  /*e700*/  PRMT R51, RZ, 0x7610, R51 ;  /* 0x00007610ff337816 */ /* 0x008fc40000000033 */
[----:B------:R-:W-:Y:S01]  /*e710*/  PRMT R50, RZ, 0x7610, R50 ;  /* 0x00007610ff327816 */ /* 0x000fe20000000032 */
[----:B0-----:R-:W-:-:S05]  /*e720*/  IMAD.WIDE R42, R3, 0x2, R82 ;  /* 0x00000002032a7825 */ /* 0x001fca00078e0252 */
[----:B------:R-:W2:Y:S04]  /*e730*/  @!P0 LDG.E.U16 R50, desc[UR6][R48.64] ;  /* 0x0000000630328981 */ /* 0x000ea8000c1e1500 */
[----:B------:R0:W-:Y:S04]  /*e740*/  STL.64 [R1+0x19d8], R42 ;  /* 0x0019d82a01007387 */ /* 0x0001e80000100a00 */
[----:B------:R1:W-:Y:S04]  /*e750*/  STL.64 [R1+0x19d0], R48 ;  /* 0x0019d03001007387 */ /* 0x0003e80000100a00 */
[----:B------:R-:W3:Y:S04]  /*e760*/  @!P0 LDG.E.U16 R51, desc[UR6][R42.64] ;  /* 0x000000062a338981 */ /* 0x000ee8000c1e1500 */
[----:B0-----:R-:W3:Y:S04]  /*e770*/  LDL.LU.64 R42, [R1+0x43d0] ;  /* 0x0043d000012a7983 */ /* 0x001ee80000300a00 */
[----:B-1----:R-:W3:Y:S01]  /*e780*/  LDL.LU.64 R48, [R1+0x43c8] ;  /* 0x0043c80001307983 */ /* 0x002ee20000300a00 */
[----:B------:R-:W-:-:S02]  /*e790*/  VIADD R4, R9, 0xffffff9f ;  /* 0xffffff9f09047836 */ /* 0x000fc40000000000 */
[----:B------:R-:W-:Y:S01]  /*e7a0*/  VIADD R3, R9, 0xffffff87 ;  /* 0xffffff8709037836 */ /* 0x000fe20000000000 */
[----:B------:R0:W-:Y:S02]  /*e7b0*/  STL.64 [R1+0x1958], R46 ;  /* 0x0019582e01007387 */ /* 0x0001e40000100a00 */
[----:B------:R-:W-:Y:S01]  /*e7c0*/  ISETP.GE.U32.AND P3, PT, R4, 0x7ffffea0, PT ;  /* 0x7ffffea00400780c */ /* 0x000fe20003f66070 */
[C---:B------:R-:W-:Y:S01]  /*e7d0*/  IMAD R2, R80.reuse, 0x68, RZ ;  /* 0x0000006850027824 */ /* 0x040fe200078e02ff */
[----:B------:R-:W-:Y:S01]  /*e7e0*/  ISETP.GE.U32.AND P2, PT, R3, 0x7ffffe88, PT ;  /* 0x7ffffe880300780c */ /* 0x000fe20003f46070 */
[----:B------:R1:W-:Y:S01]  /*e7f0*/  STL.64 [R1+0x1950], R44 ;  /* 0x0019502c01007387 */ /* 0x0003e20000100a00 */
[----:B------:R-:W-:-:S03]  /*e800*/  IMAD R3, R80, 0x60, RZ ;  /* 0x0000006050037824 */ /* 0x000fc600078e02ff */
[----:B----4-:R-:W-:Y:S04]  /*e810*/  STL [R1+0x180], R40 ;  /* 0x0001802801007387 */ /* 0x010fe80000100800 */
[----:B------:R4:W-:Y:S01]  /*e820*/  STL [R1+0x184], R41 ;  /* 0x0001842901007387 */ /* 0x0009e20000100800 */
[----:B0-----:R-:W-:-:S04]  /*e830*/  IMAD.WIDE R46, R2, 0x2, R82 ;  /* 0x00000002022e7825 */ /* 0x001fc800078e0252 */
[----:B-1----:R-:W-:-:S04]  /*e840*/  IMAD.WIDE R44, R2, 0x2, R84 ;  /* 0x00000002022c7825 */ /* 0x002fc800078e0254 */
[C---:B----4-:R-:W-:Y:S01]  /*e850*/  IMAD.WIDE R40, R3.reuse, 0x2, R82 ;  /* 0x0000000203287825 */ /* 0x050fe200078e0252 */
[----:B--2---:R-:W-:Y:S04]  /*e860*/  STL [R1+0x188], R50 ;  /* 0x0001883201007387 */ /* 0x004fe80000100800 */
[----:B---3--:R0:W-:Y:S04]  /*e870*/  STL [R1+0x18c], R51 ;  /* 0x00018c3301007387 */ /* 0x0081e80000100800 */
[----:B------:R1:W-:Y:S01]  /*e880*/  STL.64 [R1+0x18d8], R40 ;  /* 0x0018d82801007387 */ /* 0x0003e20000100a00 */
[----:B------:R-:W-:Y:S01]  /*e890*/  PRMT R42, RZ, 0x7610, R42 ;  /* 0x00007610ff2a7816 */ /* 0x000fe2000000002a */
[----:B0-----:R-:W-:Y:S01]  /*e8a0*/  IMAD.WIDE R50, R3, 0x2, R84 ;  /* 0x0000000203327825 */ /* 0x001fe200078e0254 */
[----:B------:R-:W-:-:S02]  /*e8b0*/  PRMT R43, RZ, 0x7610, R43 ;  /* 0x00007610ff2b7816 */ /* 0x000fc4000000002b */
[----:B------:R-:W-:Y:S02]  /*e8c0*/  PRMT R49, RZ, 0x7610, R49 ;  /* 0x00007610ff317816 */ /* 0x000fe40000000031 */
[----:B------:R-:W-:Y:S01]  /*e8d0*/  PRMT R48, RZ, 0x7610, R48 ;  /* 0x00007610ff307816 */ /* 0x000fe20000000030 */
[----:B------:R-:W2:Y:S04]  /*e8e0*/  @!P5 LDG.E.U16 R42, desc[UR6][R44.64] ;  /* 0x000000062c2ad981 */ /* 0x000ea8000c1e1500 */
[----:B------:R0:W-:Y:S04]  /*e8f0*/  STL.64 [R1+0x18d0], R50 ;  /* 0x0018d03201007387 */ /* 0x0001e80000100a00 */
[----:B------:R-:W3:Y:S04]  /*e900*/  @!P3 LDG.E.U16 R49, desc[UR6][R40.64] ;  /* 0x000000062831b981 */ /* 0x000ee8000c1e1500 */
[----:B------:R4:W3:Y:S04]  /*e910*/  @!P5 LDG.E.U16 R43, desc[UR6][R46.64] ;  /* 0x000000062e2bd981 */ /* 0x0008e8000c1e1500 */
[----:B------:R-:W3:Y:S04]  /*e920*/  @!P3 LDG.E.U16 R48, desc[UR6][R50.64] ;  /* 0x000000063230b981 */ /* 0x000ee8000c1e1500 */
[----:B-1----:R-:W3:Y:S04]  /*e930*/  LDL.LU.64 R40, [R1+0x43c0] ;  /* 0x0043c00001287983 */ /* 0x002ee80000300a00 */
[----:B0-----:R-:W3:Y:S01]  /*e940*/  LDL.LU.64 R50, [R1+0x43b8] ;  /* 0x0043b80001327983 */ /* 0x001ee20000300a00 */
[----:B------:R-:W-:-:S02]  /*e950*/  VIADD R4, R9, 0xffffff8f ;  /* 0xffffff8f09047836 */ /* 0x000fc40000000000 */
[----:B------:R-:W-:Y:S01]  /*e960*/  VIADD R3, R9, 0xffffff77 ;  /* 0xffffff7709037836 */ /* 0x000fe20000000000 */
[----:B------:R4:W-:Y:S02]  /*e970*/  STL.64 [R1+0x1858], R46 ;  /* 0x0018582e01007387 */ /* 0x0009e40000100a00 */
[----:B------:R-:W-:Y:S01]  /*e980*/  ISETP.GE.U32.AND P0, PT, R4, 0x7ffffe90, PT ;  /* 0x7ffffe900400780c */ /* 0x000fe20003f06070 */
[C---:B------:R-:W-:Y:S01]  /*e990*/  IMAD R2, R80.reuse, 0x78, RZ ;  /* 0x0000007850027824 */ /* 0x040fe200078e02ff */
[----:B------:R-:W-:Y:S01]  /*e9a0*/  ISETP.GE.U32.AND P5, PT, R3, 0x7ffffe78, PT ;  /* 0x7ffffe780300780c */ /* 0x000fe20003fa6070 */
[----:B------:R0:W-:Y:S01]  /*e9b0*/  STL.64 [R1+0x1850], R44 ;  /* 0x0018502c01007387 */ /* 0x0001e20000100a00 */
[----:B------:R-:W-:Y:S02]  /*e9c0*/  IMAD R3, R80, 0x70, RZ ;  /* 0x0000007050037824 */ /* 0x000fe400078e02ff */
[----:B----4-:R-:W-:-:S04]  /*e9d0*/  IMAD.WIDE R46, R2, 0x2, R82 ;  /* 0x00000002022e7825 */ /* 0x010fc800078e0252 */
[----:B0-----:R-:W-:Y:S01]  /*e9e0*/  IMAD.WIDE R44, R2, 0x2, R84 ;  /* 0x00000002022c7825 */ /* 0x001fe200078e0254 */
[----:B--2---:R-:W-:Y:S04]  /*e9f0*/  STL [R1+0x170], R42 ;  /* 0x0001702a01007387 */ /* 0x004fe80000100800 */
[----:B---3--:R0:W-:Y:S04]  /*ea00*/  STL [R1+0x174], R43 ;  /* 0x0001742b01007387 */ /* 0x0081e80000100800 */
[----:B------:R-:W-:Y:S01]  /*ea10*/  STL [R1+0x178], R48 ;  /* 0x0001783001007387 */ /* 0x000fe20000100800 */
[----:B------:R-:W-:-:S03]  /*ea20*/  PRMT R40, RZ, 0x7610, R40 ;  /* 0x00007610ff287816 */ /* 0x000fc60000000028 */
[----:B------:R1:W-:Y:S01]  /*ea30*/  STL [R1+0x17c], R49 ;  /* 0x00017c3101007387 */ /* 0x0003e20000100800 */
[----:B------:R-:W-:Y:S01]  /*ea40*/  PRMT R41, RZ, 0x7610, R41 ;  /* 0x00007610ff297816 */ /* 0x000fe20000000029 */
[C---:B0-----:R-:W-:Y:S01]  /*ea50*/  IMAD.WIDE R42, R3.reuse, 0x2, R82 ;  /* 0x00000002032a7825 */ /* 0x041fe200078e0252 */
[----:B------:R-:W-:Y:S01]  /*ea60*/  PRMT R51, RZ, 0x7610, R51 ;  /* 0x00007610ff337816 */ /* 0x000fe20000000033 */
[----:B------:R-:W2:Y:S01]  /*ea70*/  @!P2 LDG.E.U16 R40, desc[UR6][R44.64] ;  /* 0x000000062c28a981 */ /* 0x000ea2000c1e1500 */
[----:B------:R-:W-:Y:S01]  /*ea80*/  PRMT R50, RZ, 0x7610, R50 ;  /* 0x00007610ff327816 */ /* 0x000fe20000000032 */
[----:B-1----:R-:W-:Y:S02]  /*ea90*/  IMAD.WIDE R48, R3, 0x2, R84 ;  /* 0x0000000203307825 */ /* 0x002fe400078e0254 */
[----:B------:R0:W-:Y:S04]  /*eaa0*/  STL.64 [R1+0x17d8], R42 ;  /* 0x0017d82a01007387 */ /* 0x0001e80000100a00 */
[----:B------:R1:W-:Y:S04]  /*eab0*/  STL.64 [R1+0x17d0], R48 ;  /* 0x0017d03001007387 */ /* 0x0003e80000100a00 */
[----:B------:R-:W3:Y:S04]  /*eac0*/  @!P0 LDG.E.U16 R51, desc[UR6][R42.64] ;  /* 0x000000062a338981 */ /* 0x000ee8000c1e1500 */
[----:B------:R4:W3:Y:S04]  /*ead0*/  @!P2 LDG.E.U16 R41, desc[UR6][R46.64] ;  /* 0x000000062e29a981 */ /* 0x0008e8000c1e1500 */
[----:B------:R-:W3:Y:S04]  /*eae0*/  @!P0 LDG.E.U16 R50, desc[UR6][R48.64] ;  /* 0x0000000630328981 */ /* 0x000ee8000c1e1500 */
[----:B0-----:R-:W3:Y:S04]  /*eaf0*/  LDL.LU.64 R42, [R1+0x43b0] ;  /* 0x0043b000012a7983 */ /* 0x001ee80000300a00 */
[----:B-1----:R-:W3:Y:S01]  /*eb00*/  LDL.LU.64 R48, [R1+0x43a8] ;  /* 0x0043a80001307983 */ /* 0x002ee20000300a00 */
[----:B------:R-:W-:-:S02]  /*eb10*/  VIADD R4, R9, 0xffffff7f ;  /* 0xffffff7f09047836 */ /* 0x000fc40000000000 */
[----:B------:R-:W-:Y:S01]  /*eb20*/  VIADD R3, R9, 0xffffff67 ;  /* 0xffffff6709037836 */ /* 0x000fe20000000000 */
[----:B------:R4:W-:Y:S02]  /*eb30*/  STL.64 [R1+0x1758], R46 ;  /* 0x0017582e01007387 */ /* 0x0009e40000100a00 */
[----:B------:R-:W-:Y:S02]  /*eb40*/  ISETP.GE.U32.AND P3, PT, R4, 0x7ffffe80, PT ;  /* 0x7ffffe800400780c */ /* 0x000fe40003f66070 */
[----:B------:R-:W-:Y:S01]  /*eb50*/  ISETP.GE.U32.AND P2, PT, R3, 0x7ffffe68, PT ;  /* 0x7ffffe680300780c */ /* 0x000fe20003f46070 */
[----:B------:R0:W-:Y:S01]  /*eb60*/  STL.64 [R1+0x1750], R44 ;  /* 0x0017502c01007387 */ /* 0x0001e20000100a00 */
[C---:B------:R-:W-:Y:S02]  /*eb70*/  IMAD.SHL.U32 R3, R80.reuse, 0x80, RZ ;  /* 0x0000008050037824 */ /* 0x040fe400078e00ff */
[----:B------:R-:W-:-:S04]  /*eb80*/  IMAD R2, R80, 0x88, RZ ;  /* 0x0000008850027824 */ /* 0x000fc800078e02ff */
[----:B----4-:R-:W-:-:S04]  /*eb90*/  IMAD.WIDE R46, R2, 0x2, R82 ;  /* 0x00000002022e7825 */ /* 0x010fc800078e0252 */
[----:B0-----:R-:W-:Y:S01]  /*eba0*/  IMAD.WIDE R44, R2, 0x2, R84 ;  /* 0x00000002022c7825 */ /* 0x001fe200078e0254 */
[----:B--2---:R-:W-:Y:S04]  /*ebb0*/  STL [R1+0x160], R40 ;  /* 0x0001602801007387 */ /* 0x004fe80000100800 */
[----:B---3--:R0:W-:Y:S04]  /*ebc0*/  STL [R1+0x164], R41 ;  /* 0x0001642901007387 */ /* 0x0081e80000100800 */
[----:B------:R-:W-:Y:S04]  /*ebd0*/  STL [R1+0x168], R50 ;  /* 0x0001683201007387 */ /* 0x000fe80000100800 */
[----:B------:R1:W-:Y:S01]  /*ebe0*/  STL [R1+0x16c], R51 ;  /* 0x00016c3301007387 */ /* 0x0003e20000100800 */
[----:B0-----:R-:W-:Y:S01]  /*ebf0*/  IMAD.WIDE R40, R3, 0x2, R82 ;  /* 0x0000000203287825 */ /* 0x001fe200078e0252 */
[----:B------:R-:W-:-:S02]  /*ec00*/  PRMT R49, RZ, 0x7610, R49 ;  /* 0x00007610ff317816 */ /* 0x000fc40000000031 */
[----:B------:R-:W-:Y:S01]  /*ec10*/  PRMT R48, RZ, 0x7610, R48 ;  /* 0x00007610ff307816 */ /* 0x000fe20000000030 */
[----:B-1----:R-:W-:Y:S01]  /*ec20*/  IMAD.WIDE R50, R3, 0x2, R84 ;  /* 0x0000000203327825 */ /* 0x002fe200078e0254 */
[----:B------:R0:W-:Y:S01]  /*ec30*/  STL.64 [R1+0x16d8], R40 ;  /* 0x0016d82801007387 */ /* 0x0001e20000100a00 */
[----:B------:R-:W-:Y:S02]  /*ec40*/  PRMT R42, RZ, 0x7610, R42 ;  /* 0x00007610ff2a7816 */ /* 0x000fe4000000002a */
[----:B------:R-:W-:Y:S01]  /*ec50*/  PRMT R43, RZ, 0x7610, R43 ;  /* 0x00007610ff2b7816 */ /* 0x000fe2000000002b */
[----:B------:R1:W-:Y:S04]  /*ec60*/  STL.64 [R1+0x16d0], R50 ;  /* 0x0016d03201007387 */ /* 0x0003e80000100a00 */
[----:B------:R-:W2:Y:S04]  /*ec70*/  @!P3 LDG.E.U16 R49, desc[UR6][R40.64] ;  /* 0x000000062831b981 */ /* 0x000ea8000c1e1500 */
[----:B------:R-:W3:Y:S04]  /*ec80*/  @!P3 LDG.E.U16 R48, desc[UR6][R50.64] ;  /* 0x000000063230b981 */ /* 0x000ee8000c1e1500 */
[----:B------:R4:W2:Y:S04]  /*ec90*/  @!P5 LDG.E.U16 R42, desc[UR6][R44.64] ;  /* 0x000000062c2ad981 */ /* 0x0008a8000c1e1500 */
[----:B0-----:R-:W2:Y:S04]  /*eca0*/  LDL.LU.64 R40, [R1+0x43a0] ;  /* 0x0043a00001287983 */ /* 0x001ea80000300a00 */
[----:B-1----:R-:W2:Y:S04]  /*ecb0*/  LDL.LU.64 R50, [R1+0x4398] ;  /* 0x0043980001327983 */ /* 0x002ea80000300a00 */
[----:B------:R0:W2:Y:S01]  /*ecc0*/  @!P5 LDG.E.U16 R43, desc[UR6][R46.64] ;  /* 0x000000062e2bd981 */ /* 0x0000a2000c1e1500 */
[C---:B------:R-:W-:Y:S01]  /*ecd0*/  VIADD R3, R9.reuse, 0xffffff57 ;  /* 0xffffff5709037836 */ /* 0x040fe20000000000 */
[----:B------:R-:W-:-:S04]  /*ece0*/  IADD3 R4, PT, PT, R9, -0x91, RZ ;  /* 0xffffff6f09047810 */ /* 0x000fc80007ffe0ff */
[----:B------:R-:W-:Y:S02]  /*ecf0*/  ISETP.GE.U32.AND P0, PT, R4, 0x7ffffe70, PT ;  /* 0x7ffffe700400780c */ /* 0x000fe40003f06070 */
[----:B------:R-:W-:Y:S01]  /*ed00*/  ISETP.GE.U32.AND P5, PT, R3, 0x7ffffe58, PT ;  /* 0x7ffffe580300780c */ /* 0x000fe20003fa6070 */
[C---:B------:R-:W-:Y:S01]  /*ed10*/  IMAD R3, R80.reuse, 0x90, RZ ;  /* 0x0000009050037824 */ /* 0x040fe200078e02ff */
[----:B------:R-:W-:Y:S04]  /*ed20*/  STL.64 [R1+0x1658], R46 ;  /* 0x0016582e01007387 */ /* 0x000fe80000100a00 */
[----:B------:R4:W-:Y:S01]  /*ed30*/  STL.64 [R1+0x1650], R44 ;  /* 0x0016502c01007387 */ /* 0x0009e20000100a00 */
[----:B------:R-:W-:Y:S01]  /*ed40*/  IMAD R2, R80, 0x98, RZ ;  /* 0x0000009850027824 */ /* 0x000fe200078e02ff */
[----:B------:R-:W-:Y:S01]  /*ed50*/  PRMT R38, RZ, 0x7610, R38 ;  /* 0x00007610ff267816 */ /* 0x000fe20000000026 */
[----:B----4-:R-:W-:Y:S01]  /*ed60*/  IMAD.WIDE R44, R3, 0x2, R82 ;  /* 0x00000002032c7825 */ /* 0x010fe200078e0252 */
[----:B------:R-:W-:-:S03]  /*ed70*/  PRMT R39, RZ, 0x7610, R39 ;  /* 0x00007610ff277816 */ /* 0x000fc60000000027 */
[----:B0-----:R-:W-:-:S05]  /*ed80*/  IMAD.WIDE R46, R2, 0x2, R82 ;  /* 0x00000002022e7825 */ /* 0x001fca00078e0252 */
[----:B------:R0:W4:Y:S04]  /*ed90*/  @!P2 LDG.E.U16 R39, desc[UR6][R46.64] ;  /* 0x000000062e27a981 */ /* 0x000128000c1e1500 */
[----:B---3--:R-:W-:Y:S04]  /*eda0*/  STL [R1+0x158], R48 ;  /* 0x0001583001007387 */ /* 0x008fe80000100800 */
[----:B--2---:R1:W-:Y:S04]  /*edb0*/  STL [R1+0x15c], R49 ;  /* 0x00015c3101007387 */ /* 0x0043e80000100800 */
[----:B------:R-:W-:Y:S01]  /*edc0*/  STL.64 [R1+0x15d8], R44 ;  /* 0x0015d82c01007387 */ /* 0x000fe20000100a00 */
[----:B------:R-:W-:-:S02]  /*edd0*/  PRMT R51, RZ, 0x7610, R51 ;  /* 0x00007610ff337816 */ /* 0x000fc40000000033 */
[----:B------:R-:W-:Y:S01]  /*ede0*/  PRMT R50, RZ, 0x7610, R50 ;  /* 0x00007610ff327816 */ /* 0x000fe20000000032 */
[--C-:B-1----:R-:W-:Y:S01]  /*edf0*/  IMAD.WIDE R48, R3, 0x2, R84.reuse ;  /* 0x0000000203307825 */ /* 0x102fe200078e0254 */
[----:B------:R-:W-:Y:S04]  /*ee00*/  STL [R1+0x150], R42 ;  /* 0x0001502a01007387 */ /* 0x000fe80000100800 */
[----:B------:R1:W-:Y:S04]  /*ee10*/  STL [R1+0x154], R43 ;  /* 0x0001542b01007387 */ /* 0x0003e80000100800 */
[----:B------:R2:W-:Y:S04]  /*ee20*/  STL.64 [R1+0x15d0], R48 ;  /* 0x0015d03001007387 */ /* 0x0005e80000100a00 */
[----:B------:R-:W3:Y:S04]  /*ee30*/  @!P0 LDG.E.U16 R51, desc[UR6][R44.64] ;  /* 0x000000062c338981 */ /* 0x000ee8000c1e1500 */
[----:B------:R-:W3:Y:S01]  /*ee40*/  @!P0 LDG.E.U16 R50, desc[UR6][R48.64] ;  /* 0x0000000630328981 */ /* 0x000ee2000c1e1500 */
[----:B-1----:R-:W-:-:S03]  /*ee50*/  IMAD.WIDE R42, R2, 0x2, R84 ;  /* 0x00000002022a7825 */ /* 0x002fc600078e0254 */
[----:B------:R-:W4:Y:S04]  /*ee60*/  LDL.LU.64 R44, [R1+0x4390] ;  /* 0x00439000012c7983 */ /* 0x000f280000300a00 */
[----:B------:R1:W4:Y:S01]  /*ee70*/  @!P2 LDG.E.U16 R38, desc[UR6][R42.64] ;  /* 0x000000062a26a981 */ /* 0x000322000c1e1500 */
[C---:B------:R-:W-:Y:S02]  /*ee80*/  VIADD R4, R9.reuse, 0xffffff5f ;  /* 0xffffff5f09047836 */ /* 0x040fe40000000000 */
[----:B------:R-:W-:Y:S01]  /*ee90*/  VIADD R3, R9, 0xffffff47 ;  /* 0xffffff4709037836 */ /* 0x000fe20000000000 */
[----:B--2---:R-:W2:Y:S02]  /*eea0*/  LDL.LU.64 R48, [R1+0x4388] ;  /* 0x0043880001307983 */ /* 0x004ea40000300a00 */
[----:B------:R-:W-:-:S02]  /*eeb0*/  ISETP.GE.U32.AND P3, PT, R4, 0x7ffffe60, PT ;  /* 0x7ffffe600400780c */ /* 0x000fc40003f66070 */
[----:B------:R-:W-:Y:S01]  /*eec0*/  ISETP.GE.U32.AND P2, PT, R3, 0x7ffffe48, PT ;  /* 0x7ffffe480300780c */ /* 0x000fe20003f46070 */
[----:B------:R0:W-:Y:S01]  /*eed0*/  STL.64 [R1+0x1558], R46 ;  /* 0x0015582e01007387 */ /* 0x0001e20000100a00 */
[----:B------:R-:W-:-:S03]  /*eee0*/  IMAD R3, R80, 0xa0, RZ ;  /* 0x000000a050037824 */ /* 0x000fc600078e02ff */
[----:B------:R1:W-:Y:S01]  /*eef0*/  STL.64 [R1+0x1550], R42 ;  /* 0x0015502a01007387 */ /* 0x0003e20000100a00 */
[----:B------:R-:W-:Y:S02]  /*ef00*/  IMAD R2, R80, 0xa8, RZ ;  /* 0x000000a850027824 */ /* 0x000fe400078e02ff */
[----:B0-----:R-:W-:Y:S01]  /*ef10*/  IMAD.WIDE R46, R3, 0x2, R84 ;  /* 0x00000002032e7825 */ /* 0x001fe200078e0254 */
[----:B------:R-:W-:Y:S02]  /*ef20*/  PRMT R34, RZ, 0x7610, R34 ;  /* 0x00007610ff227816 */ /* 0x000fe40000000022 */
[----:B------:R-:W-:Y:S01]  /*ef30*/  PRMT R35, RZ, 0x7610, R35 ;  /* 0x00007610ff237816 */ /* 0x000fe20000000023 */
[----:B-1----:R-:W-:-:S05]  /*ef40*/  IMAD.WIDE R42, R2, 0x2, R82 ;  /* 0x00000002022a7825 */ /* 0x002fca00078e0252 */
[----:B------:R0:W2:Y:S04]  /*ef50*/  @!P5 LDG.E.U16 R35, desc[UR6][R42.64] ;  /* 0x000000062a23d981 */ /* 0x0000a8000c1e1500 */
[----:B---3--:R-:W-:Y:S04]  /*ef60*/  STL [R1+0x148], R50 ;  /* 0x0001483201007387 */ /* 0x008fe80000100800 */
[----:B------:R1:W-:Y:S01]  /*ef70*/  STL [R1+0x14c], R51 ;  /* 0x00014c3301007387 */ /* 0x0003e20000100800 */
[----:B----4-:R-:W-:Y:S02]  /*ef80*/  PRMT R44, RZ, 0x7610, R44 ;  /* 0x00007610ff2c7816 */ /* 0x010fe4000000002c */
[----:B------:R-:W-:-:S04]  /*ef90*/  PRMT R45, RZ, 0x7610, R45 ;  /* 0x00007610ff2d7816 */ /* 0x000fc8000000002d */
[----:B------:R-:W3:Y:S01]  /*efa0*/  @!P3 LDG.E.U16 R44, desc[UR6][R46.64] ;  /* 0x000000062e2cb981 */ /* 0x000ee2000c1e1500 */
[----:B-1----:R-:W-:-:S05]  /*efb0*/  IMAD.WIDE R50, R3, 0x2, R82 ;  /* 0x0000000203327825 */ /* 0x002fca00078e0252 */
[----:B------:R-:W-:Y:S04]  /*efc0*/  STL.64 [R1+0x14d8], R50 ;  /* 0x0014d83201007387 */ /* 0x000fe80000100a00 */
[----:B------:R-:W-:Y:S04]  /*efd0*/  STL [R1+0x140], R38 ;  /* 0x0001402601007387 */ /* 0x000fe80000100800 */
[----:B------:R-:W4:Y:S04]  /*efe0*/  @!P3 LDG.E.U16 R45, desc[UR6][R50.64] ;  /* 0x00000006322db981 */ /* 0x000f28000c1e1500 */
[----:B------:R1:W-:Y:S02]  /*eff0*/  STL [R1+0x144], R39 ;  /* 0x0001442701007387 */ /* 0x0003e40000100800 */
[----:B-1----:R-:W-:-:S05]  /*f000*/  IMAD.WIDE R38, R2, 0x2, R84 ;  /* 0x0000000202267825 */ /* 0x002fca00078e0254 */
[----:B------:R1:W2:Y:S01]  /*f010*/  @!P5 LDG.E.U16 R34, desc[UR6][R38.64] ;  /* 0x000000062622d981 */ /* 0x0002a2000c1e1500 */
[----:B------:R-:W-:-:S03]  /*f020*/  VIADD R4, R9, 0xffffff4f ;  /* 0xffffff4f09047836 */ /* 0x000fc60000000000 */
[----:B------:R0:W-:Y:S02]  /*f030*/  STL.64 [R1+0x14d0], R46 ;  /* 0x0014d02e01007387 */ /* 0x0001e40000100a00 */
[----:B------:R-:W-:Y:S02]  /*f040*/  ISETP.GE.U32.AND P0, PT, R4, 0x7ffffe50, PT ;  /* 0x7ffffe500400780c */ /* 0x000fe40003f06070 */
[----:B------:R-:W2:Y:S01]  /*f050*/  LDL.LU.64 R50, [R1+0x4380] ;  /* 0x0043800001327983 */ /* 0x000ea20000300a00 */
[----:B------:R-:W-:Y:S01]  /*f060*/  IMAD R2, R80, 0xb0, RZ ;  /* 0x000000b050027824 */ /* 0x000fe200078e02ff */
[----:B------:R-:W-:Y:S01]  /*f070*/  PRMT R40, RZ, 0x7610, R40 ;  /* 0x00007610ff287816 */ /* 0x000fe20000000028 */
[----:B------:R-:W-:Y:S01]  /*f080*/  VIADD R3, R9, 0xffffff37 ;  /* 0xffffff3709037836 */ /* 0x000fe20000000000 */
[----:B0-----:R-:W2:Y:S04]  /*f090*/  LDL.LU.64 R46, [R1+0x4378] ;  /* 0x00437800012e7983 */ /* 0x001ea80000300a00 */
[----:B------:R0:W-:Y:S01]  /*f0a0*/  STL.64 [R1+0x1458], R42 ;  /* 0x0014582a01007387 */ /* 0x0001e20000100a00 */
[----:B------:R-:W-:-:S03]  /*f0b0*/  PRMT R41, RZ, 0x7610, R41 ;  /* 0x00007610ff297816 */ /* 0x000fc60000000029 */
[----:B------:R1:W-:Y:S01]  /*f0c0*/  STL.64 [R1+0x1450], R38 ;  /* 0x0014502601007387 */ /* 0x0003e20000100a00 */
[----:B------:R-:W-:Y:S01]  /*f0d0*/  ISETP.GE.U32.AND P5, PT, R3, 0x7ffffe38, PT ;  /* 0x7ffffe380300780c */ /* 0x000fe20003fa6070 */
[----:B------:R-:W-:Y:S02]  /*f0e0*/  IMAD R3, R80, 0xb8, RZ ;  /* 0x000000b850037824 */ /* 0x000fe400078e02ff */
[----:B0-----:R-:W-:Y:S01]  /*f0f0*/  IMAD.WIDE R42, R2, 0x2, R84 ;  /* 0x00000002022a7825 */ /* 0x001fe200078e0254 */
[----:B------:R-:W-:-:S04]  /*f100*/  PRMT R30, RZ, 0x7610, R30 ;  /* 0x00007610ff1e7816 */ /* 0x000fc8000000001e */
[----:B------:R-:W2:Y:S01]  /*f110*/  @!P0 LDG.E.U16 R40, desc[UR6][R42.64] ;  /* 0x000000062a288981 */ /* 0x000ea2000c1e1500 */
[----:B------:R-:W-:Y:S01]  /*f120*/  PRMT R31, RZ, 0x7610, R31 ;  /* 0x00007610ff1f7816 */ /* 0x000fe2000000001f */
[----:B-1----:R-:W-:-:S05]  /*f130*/  IMAD.WIDE R38, R3, 0x2, R82 ;  /* 0x0000000203267825 */ /* 0x002fca00078e0252 */
[----:B------:R0:W2:Y:S04]  /*f140*/  @!P2 LDG.E.U16 R31, desc[UR6][R38.64] ;  /* 0x00000006261fa981 */ /* 0x0000a8000c1e1500 */
[----:B---3--:R-:W-:Y:S04]  /*f150*/  STL [R1+0x138], R44 ;  /* 0x0001382c01007387 */ /* 0x008fe80000100800 */
[----:B----4-:R1:W-:Y:S02]  /*f160*/  STL [R1+0x13c], R45 ;  /* 0x00013c2d01007387 */ /* 0x0103e40000100800 */
[----:B-1----:R-:W-:-:S05]  /*f170*/  IMAD.WIDE R44, R2, 0x2, R82 ;  /* 0x00000002022c7825 */ /* 0x002fca00078e0252 */
[----:B------:R-:W-:Y:S04]  /*f180*/  STL.64 [R1+0x13d8], R44 ;  /* 0x0013d82c01007387 */ /* 0x000fe80000100a00 */
[----:B--2---:R-:W-:Y:S04]  /*f190*/  STL [R1+0x130], R34 ;  /* 0x0001302201007387 */ /* 0x004fe80000100800 */
[----:B------:R-:W2:Y:S04]  /*f1a0*/  @!P0 LDG.E.U16 R41, desc[UR6][R44.64] ;  /* 0x000000062c298981 */ /* 0x000ea8000c1e1500 */
[----:B------:R1:W-:Y:S02]  /*f1b0*/  STL [R1+0x134], R35 ;  /* 0x0001342301007387 */ /* 0x0003e40000100800 */
[----:B-1----:R-:W-:-:S05]  /*f1c0*/  IMAD.WIDE R34, R3, 0x2, R84 ;  /* 0x0000000203227825 */ /* 0x002fca00078e0254 */
[----:B------:R1:W3:Y:S01]  /*f1d0*/  @!P2 LDG.E.U16 R30, desc[UR6][R34.64] ;  /* 0x00000006221ea981 */ /* 0x0002e2000c1e1500 */
[C---:B------:R-:W-:Y:S02]  /*f1e0*/  VIADD R4, R9.reuse, 0xffffff3f ;  /* 0xffffff3f09047836 */ /* 0x040fe40000000000 */
[----:B------:R-:W-:Y:S01]  /*f1f0*/  VIADD R2, R9, 0xffffff27 ;  /* 0xffffff2709027836 */ /* 0x000fe20000000000 */
[----:B------:R4:W-:Y:S02]  /*f200*/  STL.64 [R1+0x13d0], R42 ;  /* 0x0013d02a01007387 */ /* 0x0009e40000100a00 */
[----:B------:R-:W-:Y:S02]  /*f210*/  ISETP.GE.U32.AND P3, PT, R4, 0x7ffffe40, PT ;  /* 0x7ffffe400400780c */ /* 0x000fe40003f66070 */
[----:B------:R-:W3:Y:S01]  /*f220*/  LDL.LU.64 R44, [R1+0x4370] ;  /* 0x00437000012c7983 */ /* 0x000ee20000300a00 */
[----:B------:R-:W-:Y:S01]  /*f230*/  ISETP.GE.U32.AND P2, PT, R2, 0x7ffffe28, PT ;  /* 0x7ffffe280200780c */ /* 0x000fe20003f46070 */
[----:B------:R-:W-:Y:S01]  /*f240*/  IMAD R2, R80, 0xc0, RZ ;  /* 0x000000c050027824 */ /* 0x000fe200078e02ff */
[----:B------:R-:W-:Y:S01]  /*f250*/  PRMT R36, RZ, 0x7610, R36 ;  /* 0x00007610ff247816 */ /* 0x000fe20000000024 */
[----:B----4-:R-:W4:Y:S04]  /*f260*/  LDL.LU.64 R42, [R1+0x4368] ;  /* 0x00436800012a7983 */ /* 0x010f280000300a00 */
[----:B------:R0:W-:Y:S01]  /*f270*/  STL.64 [R1+0x1358], R38 ;  /* 0x0013582601007387 */ /* 0x0001e20000100a00 */
[----:B------:R-:W-:-:S03]  /*f280*/  PRMT R37, RZ, 0x7610, R37 ;  /* 0x00007610ff257816 */ /* 0x000fc60000000025 */
[----:B------:R1:W-:Y:S04]  /*f290*/  STL.64 [R1+0x1350], R34 ;  /* 0x0013502201007387 */ /* 0x0003e80000100a00 */
[----:B------:R-:W-:Y:S01]  /*f2a0*/  STL [R1+0x128], R40 ;  /* 0x0001282801007387 */ /* 0x000fe20000100800 */
[----:B0-----:R-:W-:Y:S01]  /*f2b0*/  IMAD.WIDE R38, R2, 0x2, R84 ;  /* 0x0000000202267825 */ /* 0x001fe200078e0254 */
[----:B------:R-:W-:-:S03]  /*f2c0*/  PRMT R28, RZ, 0x7610, R28 ;  /* 0x00007610ff1c7816 */ /* 0x000fc6000000001c */
[----:B------:R-:W-:Y:S01]  /*f2d0*/  IMAD R3, R80, 0xc8, RZ ;  /* 0x000000c850037824 */ /* 0x000fe200078e02ff */
[----:B------:R-:W4:Y:S01]  /*f2e0*/  @!P3 LDG.E.U16 R36, desc[UR6][R38.64] ;  /* 0x000000062624b981 */ /* 0x000f22000c1e1500 */
[----:B------:R-:W-:Y:S02]  /*f2f0*/  PRMT R29, RZ, 0x7610, R29 ;  /* 0x00007610ff1d7816 */ /* 0x000fe4000000001d */
[----:B-1----:R-:W-:-:S05]  /*f300*/  IMAD.WIDE R34, R3, 0x2, R82 ;  /* 0x0000000203227825 */ /* 0x002fca00078e0252 */
[----:B------:R0:W4:Y:S04]  /*f310*/  @!P5 LDG.E.U16 R29, desc[UR6][R34.64] ;  /* 0x00000006221dd981 */ /* 0x000128000c1e1500 */
[----:B--2---:R1:W-:Y:S02]  /*f320*/  STL [R1+0x12c], R41 ;  /* 0x00012c2901007387 */ /* 0x0043e40000100800 */
[----:B-1----:R-:W-:-:S05]  /*f330*/  IMAD.WIDE R40, R2, 0x2, R82 ;  /* 0x0000000202287825 */ /* 0x002fca00078e0252 */
[----:B------:R-:W-:Y:S04]  /*f340*/  STL.64 [R1+0x12d8], R40 ;  /* 0x0012d82801007387 */ /* 0x000fe80000100a00 */
[----:B---3--:R-:W-:Y:S04]  /*f350*/  STL [R1+0x120], R30 ;  /* 0x0001201e01007387 */ /* 0x008fe80000100800 */
        /* <DEDUP_REMOVED lines=12> */
[----:B0-----:R-:W3:Y:S01]  /*f420*/  LDL.LU.64 R38, [R1+0x4358] ;  /* 0x0043580001267983 */ /* 0x001ee20000300a00 */
[----:B------:R-:W-:-:S03]  /*f430*/  PRMT R33, RZ, 0x7610, R33 ;  /* 0x00007610ff217816 */ /* 0x000fc60000000021 */
[----:B------:R0:W-:Y:S04]  /*f440*/  STL.64 [R1+0x1258], R34 ;  /* 0x0012582201007387 */ /* 0x0001e80000100a00 */
[----:B------:R1:W-:Y:S04]  /*f450*/  STL.64 [R1+0x1250], R30 ;  /* 0x0012501e01007387 */ /* 0x0003e80000100a00 */
[----:B----4-:R-:W-:Y:S01]  /*f460*/  STL [R1+0x118], R36 ;  /* 0x0001182401007387 */ /* 0x010fe20000100800 */
        /* <DEDUP_REMOVED lines=10> */
[----:B------:R-:W2:Y:S04]  /*f510*/  @!P0 LDG.E.U16 R33, desc[UR6][R36.64] ;  /* 0x0000000624218981 */ /* 0x000ea8000c1e1500 */
[----:B---3--:R-:W-:Y:S04]  /*f520*/  STL [R1+0x110], R28 ;  /* 0x0001101c01007387 */ /* 0x008fe80000100800 */
        /* <DEDUP_REMOVED lines=9> */
[C---:B------:R-:W-:Y:S01]  /*f5c0*/  IMAD R2, R80.reuse, 0xe0, RZ ;  /* 0x000000e050027824 */ /* 0x040fe200078e02ff */
[----:B------:R-:W-:Y:S01]  /*f5d0*/  PRMT R89, RZ, 0x7610, R89 ;  /* 0x00007610ff597816 */ /* 0x000fe20000000059 */
[----:B0-----:R-:W3:Y:S04]  /*f5e0*/  LDL.LU.64 R34, [R1+0x4348] ;  /* 0x0043480001227983 */ /* 0x001ee80000300a00 */
[----:B------:R0:W-:Y:S04]  /*f5f0*/  STL.64 [R1+0x1158], R30 ;  /* 0x0011581e01007387 */ /* 0x0001e80000100a00 */
[----:B------:R1:W-:Y:S04]  /*f600*/  STL.64 [R1+0x1150], R28 ;  /* 0x0011501c01007387 */ /* 0x0003e80000100a00 */
[----:B----4-:R-:W-:Y:S01]  /*f610*/  STL [R1+0x108], R32 ;  /* 0x0001082001007387 */ /* 0x010fe20000100800 */
[----:B------:R-:W-:Y:S01]  /*f620*/  IMAD R3, R80, 0xe8, RZ ;  /* 0x000000e850037824 */ /* 0x000fe200078e02ff */
[----:B------:R-:W-:-:S02]  /*f630*/  PRMT R7, RZ, 0x7610, R7 ;  /* 0x00007610ff077816 */ /* 0x000fc40000000007 */
[----:B------:R-:W-:Y:S01]  /*f640*/  PRMT R24, RZ, 0x7610, R24 ;  /* 0x00007610ff187816 */ /* 0x000fe20000000018 */
[----:B0-----:R-:W-:Y:S01]  /*f650*/  IMAD.WIDE R30, R2, 0x2, R84 ;  /* 0x00000002021e7825 */ /* 0x001fe200078e0254 */
[----:B------:R-:W-:-:S03]  /*f660*/  PRMT R25, RZ, 0x7610, R25 ;  /* 0x00007610ff197816 */ /* 0x000fc60000000019 */
[----:B-1----:R-:W-:-:S03]  /*f670*/  IMAD.WIDE R28, R3, 0x2, R82 ;  /* 0x00000002031c7825 */ /* 0x002fc600078e0252 */
[----:B------:R0:W4:Y:S04]  /*f680*/  @!P3 LDG.E.U16 R25, desc[UR6][R30.64] ;  /* 0x000000061e19b981 */ /* 0x000128000c1e1500 */
[----:B------:R1:W4:Y:S04]  /*f690*/  @!P5 LDG.E.U16 R24, desc[UR6][R28.64] ;  /* 0x000000061c18d981 */ /* 0x000328000c1e1500 */
[----:B--2---:R2:W-:Y:S02]  /*f6a0*/  STL [R1+0x10c], R33 ;  /* 0x00010c2101007387 */ /* 0x0045e40000100800 */
[----:B--2---:R-:W-:-:S05]  /*f6b0*/  IMAD.WIDE R32, R2, 0x2, R82 ;  /* 0x0000000202207825 */ /* 0x004fca00078e0252 */
[----:B------:R-:W2:Y:S04]  /*f6c0*/  @!P3 LDG.E.U16 R89, desc[UR6][R32.64] ;  /* 0x000000062059b981 */ /* 0x000ea8000c1e1500 */
[----:B------:R-:W-:Y:S04]  /*f6d0*/  STL.64 [R1+0x10d8], R32 ;  /* 0x0010d82001007387 */ /* 0x000fe80000100a00 */
[----:B---3--:R-:W-:Y:S04]  /*f6e0*/  STL [R1+0x100], R22 ;  /* 0x0001001601007387 */ /* 0x008fe80000100800 */
[----:B------:R3:W-:Y:S02]  /*f6f0*/  STL [R1+0x104], R23 ;  /* 0x0001041701007387 */ /* 0x0007e40000100800 */
[----:B---3--:R-:W-:-:S05]  /*f700*/  IMAD.WIDE R22, R3, 0x2, R84 ;  /* 0x0000000203167825 */ /* 0x008fca00078e0254 */
[----:B------:R-:W3:Y:S01]  /*f710*/  @!P5 LDG.E.U16 R7, desc[UR6][R22.64] ;  /* 0x000000061607d981 */ /* 0x000ee2000c1e1500 */
[C---:B------:R-:W-:Y:S02]  /*f720*/  VIADD R4, R9.reuse, 0xffffff0f ;  /* 0xffffff0f09047836 */ /* 0x040fe40000000000 */
[----:B------:R-:W-:-:S03]  /*f730*/  VIADD R2, R9, 0xffffffd6 ;  /* 0xffffffd609027836 */ /* 0x000fc60000000000 */
[----:B------:R-:W-:Y:S01]  /*f740*/  ISETP.GE.U32.AND P0, PT, R4, 0x7ffffe10, PT ;  /* 0x7ffffe100400780c */ /* 0x000fe20003f06070 */
[----:B------:R0:W-:Y:S01]  /*f750*/  STL.64 [R1+0x10d0], R30 ;  /* 0x0010d01e01007387 */ /* 0x0001e20000100a00 */
[----:B------:R-:W-:Y:S01]  /*f760*/  ISETP.GE.U32.AND P5, PT, R2, 0x7ffffed7, PT ;  /* 0x7ffffed70200780c */ /* 0x000fe20003fa6070 */
[C---:B------:R-:W-:Y:S02]  /*f770*/  IMAD R2, R80.reuse, 0xf0, RZ ;  /* 0x000000f050027824 */ /* 0x040fe400078e02ff */
[----:B------:R-:W4:Y:S01]  /*f780*/  LDL.LU.64 R32, [R1+0x4340] ;  /* 0x0043400001207983 */ /* 0x000f220000300a00 */
[----:B------:R-:W-:Y:S02]  /*f790*/  PRMT R26, RZ, 0x7610, R26 ;  /* 0x00007610ff1a7816 */ /* 0x000fe4000000001a */
[----:B------:R-:W-:Y:S01]  /*f7a0*/  PRMT R27, RZ, 0x7610, R27 ;  /* 0x00007610ff1b7816 */ /* 0x000fe2000000001b */
[----:B------:R-:W-:Y:S02]  /*f7b0*/  IMAD R3, R80, 0xf8, RZ ;  /* 0x000000f850037824 */ /* 0x000fe400078e02ff */
[----:B0-----:R-:W-:Y:S01]  /*f7c0*/  IMAD.WIDE R30, R2, 0x2, R82 ;  /* 0x00000002021e7825 */ /* 0x001fe200078e0252 */
[----:B------:R-:W-:-:S02]  /*f7d0*/  PRMT R20, RZ, 0x7610, R20 ;  /* 0x00007610ff147816 */ /* 0x000fc40000000014 */
[----:B------:R-:W-:Y:S02]  /*f7e0*/  PRMT R21, RZ, 0x7610, R21 ;  /* 0x00007610ff157816 */ /* 0x000fe40000000015 */
[----:B------:R-:W4:Y:S04]  /*f7f0*/  @!P0 LDG.E.U16 R27, desc[UR6][R30.64] ;  /* 0x000000061e1b8981 */ /* 0x000f28000c1e1500 */
[----:B--2---:R0:W-:Y:S04]  /*f800*/  STL [R1+0xfc], R89 ;  /* 0x0000fc5901007387 */ /* 0x0041e80000100800 */
[----:B0-----:R-:W2:Y:S04]  /*f810*/  LDL.LU R89, [R1+0x4338] ;  /* 0x0043380001597983 */ /* 0x001ea80000300800 */
[----:B------:R1:W-:Y:S04]  /*f820*/  STL.64 [R1+0x1058], R28 ;  /* 0x0010581c01007387 */ /* 0x0003e80000100a00 */
[----:B------:R0:W-:Y:S01]  /*f830*/  STL.64 [R1+0x1050], R22 ;  /* 0x0010501601007387 */ /* 0x0001e20000100a00 */
[----:B-1----:R-:W-:-:S03]  /*f840*/  IMAD.WIDE R28, R2, 0x2, R84 ;  /* 0x00000002021c7825 */ /* 0x002fc600078e0254 */
[----:B---3--:R-:W-:Y:S04]  /*f850*/  STL [R1+0x4154], R7 ;  /* 0x0041540701007387 */ /* 0x008fe80000100800 */
[----:B------:R-:W3:Y:S01]  /*f860*/  @!P0 LDG.E.U16 R26, desc[UR6][R28.64] ;  /* 0x000000061c1a8981 */ /* 0x000ee2000c1e1500 */
[----:B0-----:R-:W-:-:S03]  /*f870*/  IMAD.WIDE R22, R3, 0x2, R84 ;  /* 0x0000000203167825 */ /* 0x001fc600078e0254 */
[----:B----4-:R-:W-:Y:S04]  /*f880*/  STL [R1+0xf4], R24 ;  /* 0x0000f41801007387 */ /* 0x010fe80000100800 */
[----:B------:R0:W-:Y:S04]  /*f890*/  STL [R1+0xf8], R25 ;  /* 0x0000f81901007387 */ /* 0x0001e80000100800 */
[----:B------:R-:W4:Y:S01]  /*f8a0*/  @!P2 LDG.E.U16 R20, desc[UR6][R22.64] ;  /* 0x000000061614a981 */ /* 0x000f22000c1e1500 */
[----:B0-----:R-:W-:-:S05]  /*f8b0*/  IMAD.WIDE R24, R3, 0x2, R82 ;  /* 0x0000000203187825 */ /* 0x001fca00078e0252 */
[----:B------:R0:W2:Y:S01]  /*f8c0*/  @!P2 LDG.E.U16 R21, desc[UR6][R24.64] ;  /* 0x000000061815a981 */ /* 0x0000a2000c1e1500 */
[C---:B------:R-:W-:Y:S02]  /*f8d0*/  VIADD R2, R9.reuse, 0xffffffe6 ;  /* 0xffffffe609027836 */ /* 0x040fe40000000000 */
[----:B------:R-:W-:Y:S01]  /*f8e0*/  VIADD R4, R9, 0xffffffce ;  /* 0xffffffce09047836 */ /* 0x000fe20000000000 */
[----:B------:R1:W-:Y:S02]  /*f8f0*/  STL.64 [R1+0xfd8], R30 ;  /* 0x000fd81e01007387 */ /* 0x0003e40000100a00 */
[----:B------:R-:W-:Y:S02]  /*f900*/  ISETP.GE.U32.AND P2, PT, R2, 0x7ffffee7, PT ;  /* 0x7ffffee70200780c */ /* 0x000fe40003f46070 */
[----:B------:R0:W-:Y:S01]  /*f910*/  STL.64 [R1+0xfd0], R28 ;  /* 0x000fd01c01007387 */ /* 0x0001e20000100a00 */
[----:B------:R-:W-:Y:S01]  /*f920*/  IMAD R2, R80, 0x31, RZ ;  /* 0x0000003150027824 */ /* 0x000fe200078e02ff */
[----:B------:R-:W-:-:S02]  /*f930*/  ISETP.GE.U32.AND P3, PT, R4, 0x7ffffecf, PT ;  /* 0x7ffffecf0400780c */ /* 0x000fc40003f66070 */
[----:B-1----:R-:W2:Y:S04]  /*f940*/  LDL.LU.64 R30, [R1+0x4330] ;  /* 0x00433000011e7983 */ /* 0x002ea80000300a00 */
[----:B0-----:R-:W2:Y:S04]  /*f950*/  LDL.LU.64 R28, [R1+0x4328] ;  /* 0x00432800011c7983 */ /* 0x001ea80000300a00 */
[----:B------:R0:W-:Y:S04]  /*f960*/  STL.64 [R1+0xda0], R24 ;  /* 0x000da01801007387 */ /* 0x0001e80000100a00 */
[----:B------:R1:W-:Y:S01]  /*f970*/  STL.64 [R1+0xd80], R22 ;  /* 0x000d801601007387 */ /* 0x0003e20000100a00 */
[----:B------:R-:W-:Y:S01]  /*f980*/  PRMT R76, RZ, 0x7610, R76 ;  /* 0x00007610ff4c7816 */ /* 0x000fe2000000004c */
[----:B------:R-:W-:Y:S01]  /*f990*/  IMAD R3, R80, 0x29, RZ ;  /* 0x0000002950037824 */ /* 0x000fe200078e02ff */
[----:B------:R-:W-:-:S02]  /*f9a0*/  PRMT R77, RZ, 0x7610, R77 ;  /* 0x00007610ff4d7816 */ /* 0x000fc4000000004d */
[----:B------:R-:W-:Y:S01]  /*f9b0*/  PRMT R18, RZ, 0x7610, R18 ;  /* 0x00007610ff127816 */ /* 0x000fe20000000012 */
[----:B0-----:R-:W-:Y:S01]  /*f9c0*/  IMAD.WIDE R24, R2, 0x2, R84 ;  /* 0x0000000202187825 */ /* 0x001fe200078e0254 */
[----:B------:R-:W-:-:S03]  /*f9d0*/  PRMT R19, RZ, 0x7610, R19 ;  /* 0x00007610ff137816 */ /* 0x000fc60000000013 */
[--C-:B-1----:R-:W-:Y:S01]  /*f9e0*/  IMAD.WIDE R22, R3, 0x2, R82.reuse ;  /* 0x0000000203167825 */ /* 0x102fe200078e0252 */
[----:B------:R-:W2:Y:S04]  /*f9f0*/  @!P3 LDG.E.U16 R76, desc[UR6][R24.64] ;  /* 0x00000006184cb981 */ /* 0x000ea8000c1e1500 */
[----:B------:R0:W2:Y:S04]  /*fa00*/  @!P5 LDG.E.U16 R19, desc[UR6][R22.64] ;  /* 0x000000061613d981 */ /* 0x0000a8000c1e1500 */
[----:B---3--:R-:W-:Y:S04]  /*fa10*/  STL [R1+0xec], R26 ;  /* 0x0000ec1a01007387 */ /* 0x008fe80000100800 */
[----:B------:R1:W-:Y:S02]  /*fa20*/  STL [R1+0xf0], R27 ;  /* 0x0000f01b01007387 */ /* 0x0003e40000100800 */
[----:B-1----:R-:W-:-:S05]  /*fa30*/  IMAD.WIDE R26, R2, 0x2, R82 ;  /* 0x00000002021a7825 */ /* 0x002fca00078e0252 */
[----:B------:R-:W-:Y:S04]  /*fa40*/  STL.64 [R1+0x1bc8], R26 ;  /* 0x001bc81a01007387 */ /* 0x000fe80000100a00 */
[----:B----4-:R-:W-:Y:S04]  /*fa50*/  STL [R1+0xe4], R20 ;  /* 0x0000e41401007387 */ /* 0x010fe80000100800 */
[----:B--2---:R1:W-:Y:S04]  /*fa60*/  STL [R1+0xe8], R21 ;  /* 0x0000e81501007387 */ /* 0x0043e80000100800 */
[----:B------:R-:W2:Y:S01]  /*fa70*/  @!P3 LDG.E.U16 R77, desc[UR6][R26.64] ;  /* 0x000000061a4db981 */ /* 0x000ea2000c1e1500 */
[----:B-1----:R-:W-:-:S05]  /*fa80*/  IMAD.WIDE R20, R3, 0x2, R84 ;  /* 0x0000000203147825 */ /* 0x002fca00078e0254 */
[----:B------:R1:W3:Y:S01]  /*fa90*/  @!P5 LDG.E.U16 R18, desc[UR6][R20.64] ;  /* 0x000000061412d981 */ /* 0x0002e2000c1e1500 */
[----:B------:R-:W-:-:S03]  /*faa0*/  VIADD R2, R9, 0xfffffff6 ;  /* 0xfffffff609027836 */ /* 0x000fc60000000000 */
[----:B------:R4:W-:Y:S02]  /*fab0*/  STL.64 [R1+0x1bc0], R24 ;  /* 0x001bc01801007387 */ /* 0x0009e40000100a00 */
[----:B------:R-:W-:Y:S01]  /*fac0*/  ISETP.GE.U32.AND P5, PT, R2, 0x7ffffef7, PT ;  /* 0x7ffffef70200780c */ /* 0x000fe20003fa6070 */
[----:B------:R-:W-:Y:S01]  /*fad0*/  IMAD R2, R80, 0x21, RZ ;  /* 0x0000002150027824 */ /* 0x000fe200078e02ff */
[----:B------:R-:W3:Y:S01]  /*fae0*/  LDL.LU.64 R26, [R1+0x4320] ;  /* 0x00432000011a7983 */ /* 0x000ee20000300a00 */
[----:B------:R-:W-:-:S03]  /*faf0*/  VIADD R4, R9, 0xffffffde ;  /* 0xffffffde09047836 */ /* 0x000fc60000000000 */
[----:B----4-:R-:W4:Y:S04]  /*fb00*/  LDL.LU.64 R24, [R1+0x4318] ;  /* 0x0043180001187983 */ /* 0x010f280000300a00 */
[----:B------:R0:W-:Y:S01]  /*fb10*/  STL.64 [R1+0x1c48], R22 ;  /* 0x001c481601007387 */ /* 0x0001e20000100a00 */
[----:B------:R-:W-:-:S03]  /*fb20*/  IMAD R3, R80, 0x19, RZ ;  /* 0x0000001950037824 */ /* 0x000fc600078e02ff */
[----:B------:R1:W-:Y:S04]  /*fb30*/  STL.64 [R1+0x1c40], R20 ;  /* 0x001c401401007387 */ /* 0x0003e80000100a00 */
[----:B------:R-:W-:Y:S01]  /*fb40*/  STL [R1+0xd4], R76 ;  /* 0x0000d44c01007387 */ /* 0x000fe20000100800 */
[----:B0-----:R-:W-:Y:S01]  /*fb50*/  IMAD.WIDE R22, R2, 0x2, R82 ;  /* 0x0000000202167825 */ /* 0x001fe200078e0252 */
[----:B------:R-:W-:Y:S02]  /*fb60*/  PRMT R16, RZ, 0x7610, R16 ;  /* 0x00007610ff107816 */ /* 0x000fe40000000010 */
[----:B------:R-:W-:Y:S02]  /*fb70*/  PRMT R17, RZ, 0x7610, R17 ;  /* 0x00007610ff117816 */ /* 0x000fe40000000011 */
[----:B------:R-:W-:Y:S01]  /*fb80*/  ISETP.GE.U32.AND P0, PT, R4, 0x7ffffedf, PT ;  /* 0x7ffffedf0400780c */ /* 0x000fe20003f06070 */
[----:B-1----:R-:W-:Y:S01]  /*fb90*/  IMAD.WIDE R20, R2, 0x2, R84 ;  /* 0x0000000202147825 */ /* 0x002fe200078e0254 */
[----:B------:R-:W-:-:S02]  /*fba0*/  PRMT R86, RZ, 0x7610, R86 ;  /* 0x00007610ff567816 */ /* 0x000fc40000000056 */
[----:B------:R-:W-:-:S09]  /*fbb0*/  PRMT R87, RZ, 0x7610, R87 ;  /* 0x00007610ff577816 */ /* 0x000fd20000000057 */
[----:B------:R-:W4:Y:S04]  /*fbc0*/  @!P0 LDG.E.U16 R86, desc[UR6][R20.64] ;  /* 0x0000000614568981 */ /* 0x000f28000c1e1500 */
[----:B------:R-:W4:Y:S04]  /*fbd0*/  @!P0 LDG.E.U16 R87, desc[UR6][R22.64] ;  /* 0x0000000616578981 */ /* 0x000f28000c1e1500 */
[----:B--2---:R0:W-:Y:S04]  /*fbe0*/  STL [R1+0xd8], R77 ;  /* 0x0000d84d01007387 */ /* 0x0041e80000100800 */
[----:B------:R-:W-:Y:S04]  /*fbf0*/  STL.64 [R1+0x1cc8], R22 ;  /* 0x001cc81601007387 */ /* 0x000fe80000100a00 */
[----:B---3--:R-:W-:Y:S01]  /*fc00*/  STL [R1+0xdc], R18 ;  /* 0x0000dc1201007387 */ /* 0x008fe20000100800 */
[----:B0-----:R-:W-:-:S03]  /*fc10*/  IMAD.WIDE R76, R3, 0x2, R82 ;  /* 0x00000002034c7825 */ /* 0x001fc600078e0252 */
[----:B------:R0:W-:Y:S04]  /*fc20*/  STL [R1+0xe0], R19 ;  /* 0x0000e01301007387 */ /* 0x0001e80000100800 */
[----:B------:R-:W2:Y:S01]  /*fc30*/  @!P2 LDG.E.U16 R17, desc[UR6][R76.64] ;  /* 0x000000064c11a981 */ /* 0x000ea2000c1e1500 */
[----:B0-----:R-:W-:-:S05]  /*fc40*/  IMAD.WIDE R18, R3, 0x2, R84 ;  /* 0x0000000203127825 */ /* 0x001fca00078e0254 */
[----:B------:R0:W3:Y:S01]  /*fc50*/  @!P2 LDG.E.U16 R16, desc[UR6][R18.64] ;  /* 0x000000061210a981 */ /* 0x0000e2000c1e1500 */
[C---:B------:R-:W-:Y:S02]  /*fc60*/  VIADD R4, R9.reuse, 0xffffffee ;  /* 0xffffffee09047836 */ /* 0x040fe40000000000 */
[----:B------:R-:W-:Y:S01]  /*fc70*/  VIADD R2, R9, 0xffffffc6 ;  /* 0xffffffc609027836 */ /* 0x000fe20000000000 */
[----:B------:R1:W-:Y:S02]  /*fc80*/  STL.64 [R1+0x1cc0], R20 ;  /* 0x001cc01401007387 */ /* 0x0003e40000100a00 */
[----:B------:R-:W-:Y:S02]  /*fc90*/  ISETP.GE.U32.AND P3, PT, R4, 0x7ffffeef, PT ;  /* 0x7ffffeef0400780c */ /* 0x000fe40003f66070 */
[----:B------:R-:W4:Y:S01]  /*fca0*/  LDL.LU.64 R22, [R1+0x4310] ;  /* 0x0043100001167983 */ /* 0x000f220000300a00 */
[----:B------:R-:W-:Y:S01]  /*fcb0*/  ISETP.GE.U32.AND P2, PT, R2, 0x7ffffec7, PT ;  /* 0x7ffffec70200780c */ /* 0x000fe20003f46070 */
[----:B------:R-:W-:Y:S01]  /*fcc0*/  IMAD R2, R80, 0x11, RZ ;  /* 0x0000001150027824 */ /* 0x000fe200078e02ff */
[----:B------:R-:W-:Y:S01]  /*fcd0*/  PRMT R90, RZ, 0x7610, R90 ;  /* 0x00007610ff5a7816 */ /* 0x000fe2000000005a */
[----:B-1----:R-:W4:Y:S04]  /*fce0*/  LDL.LU.64 R20, [R1+0x4308] ;  /* 0x0043080001147983 */ /* 0x002f280000300a00 */
[----:B------:R-:W-:Y:S01]  /*fcf0*/  STL.64 [R1+0x1d48], R76 ;  /* 0x001d484c01007387 */ /* 0x000fe20000100a00 */
[----:B------:R-:W-:-:S03]  /*fd00*/  PRMT R91, RZ, 0x7610, R91 ;  /* 0x00007610ff5b7816 */ /* 0x000fc6000000005b */
[----:B------:R0:W-:Y:S01]  /*fd10*/  STL.64 [R1+0x1d40], R18 ;  /* 0x001d401201007387 */ /* 0x0001e20000100a00 */
[----:B------:R-:W-:Y:S01]  /*fd20*/  IMAD R3, R80, 0x9, RZ ;  /* 0x0000000950037824 */ /* 0x000fe200078e02ff */
[----:B------:R-:W-:Y:S02]  /*fd30*/  PRMT R74, RZ, 0x7610, R74 ;  /* 0x00007610ff4a7816 */ /* 0x000fe4000000004a */
[----:B------:R-:W-:Y:S01]  /*fd40*/  PRMT R75, RZ, 0x7610, R75 ;  /* 0x00007610ff4b7816 */ /* 0x000fe2000000004b */
[----:B0-----:R-:W-:-:S05]  /*fd50*/  IMAD.WIDE R18, R2, 0x2, R82 ;  /* 0x0000000202127825 */ /* 0x001fca00078e0252 */
[----:B------:R-:W4:Y:S01]  /*fd60*/  @!P3 LDG.E.U16 R91, desc[UR6][R18.64] ;  /* 0x00000006125bb981 */ /* 0x000f22000c1e1500 */
[----:B------:R-:W-:-:S05]  /*fd70*/  IMAD.WIDE R76, R3, 0x2, R84 ;  /* 0x00000002034c7825 */ /* 0x000fca00078e0254 */
[----:B------:R0:W4:Y:S04]  /*fd80*/  @!P5 LDG.E.U16 R74, desc[UR6][R76.64] ;  /* 0x000000064c4ad981 */ /* 0x000128000c1e1500 */
[----:B---3--:R-:W-:Y:S04]  /*fd90*/  STL [R1+0xcc], R16 ;  /* 0x0000cc1001007387 */ /* 0x008fe80000100800 */
[----:B--2---:R1:W-:Y:S02]  /*fda0*/  STL [R1+0xd0], R17 ;  /* 0x0000d01101007387 */ /* 0x0043e40000100800 */
[----:B-1----:R-:W-:-:S02]  /*fdb0*/  IMAD.WIDE R16, R2, 0x2, R84 ;  /* 0x0000000202107825 */ /* 0x002fc400078e0254 */
[----:B----4-:R-:W-:Y:S04]  /*fdc0*/  STL [R1+0xc4], R86 ;  /* 0x0000c45601007387 */ /* 0x010fe80000100800 */
[----:B------:R-:W2:Y:S04]  /*fdd0*/  @!P3 LDG.E.U16 R90, desc[UR6][R16.64] ;  /* 0x00000006105ab981 */ /* 0x000ea8000c1e1500 */
[----:B------:R1:W-:Y:S02]  /*fde0*/  STL [R1+0xc8], R87 ;  /* 0x0000c85701007387 */ /* 0x0003e40000100800 */
[----:B-1----:R-:W-:-:S05]  /*fdf0*/  IMAD.WIDE R86, R3, 0x2, R82 ;  /* 0x0000000203567825 */ /* 0x002fca00078e0252 */
[----:B------:R-:W3:Y:S01]  /*fe00*/  @!P5 LDG.E.U16 R75, desc[UR6][R86.64] ;  /* 0x00000006564bd981 */ /* 0x000ee2000c1e1500 */
[----:B------:R-:W-:-:S03]  /*fe10*/  VIADD R4, R9, 0xfffffffe ;  /* 0xfffffffe09047836 */ /* 0x000fc60000000000 */
[----:B------:R1:W-:Y:S02]  /*fe20*/  STL.64 [R1+0x1dc8], R18 ;  /* 0x001dc81201007387 */ /* 0x0003e40000100a00 */
[----:B------:R-:W-:Y:S02]  /*fe30*/  ISETP.GE.U32.AND P0, PT, R4, 0x7ffffeff, PT ;  /* 0x7ffffeff0400780c */ /* 0x000fe40003f06070 */
[----:B------:R4:W-:Y:S01]  /*fe40*/  STL.64 [R1+0x1dc0], R16 ;  /* 0x001dc01001007387 */ /* 0x0009e20000100a00 */
[----:B------:R-:W-:-:S03]  /*fe50*/  VIADD R2, R9, 0xffffffb6 ;  /* 0xffffffb609027836 */ /* 0x000fc60000000000 */
[----:B-1----:R-:W3:Y:S04]  /*fe60*/  LDL.LU.64 R18, [R1+0x4300] ;  /* 0x0043000001127983 */ /* 0x002ee80000300a00 */
[----:B----4-:R-:W4:Y:S04]  /*fe70*/  LDL.LU.64 R16, [R1+0x42f8] ;  /* 0x0042f80001107983 */ /* 0x010f280000300a00 */
[----:B------:R-:W-:Y:S04]  /*fe80*/  STL.64 [R1+0x1e48], R86 ;  /* 0x001e485601007387 */ /* 0x000fe80000100a00 */
[----:B------:R0:W-:Y:S01]  /*fe90*/  STL.64 [R1+0x1e40], R76 ;  /* 0x001e404c01007387 */ /* 0x0001e20000100a00 */
[----:B------:R-:W-:-:S02]  /*fea0*/  PRMT R55, RZ, 0x7610, R55 ;  /* 0x00007610ff377816 */ /* 0x000fc40000000037 */
[----:B------:R-:W-:Y:S01]  /*feb0*/  ISETP.GE.U32.AND P5, PT, R2, 0x7ffffeb7, PT ;  /* 0x7ffffeb70200780c */ /* 0x000fe20003fa6070 */
[----:B------:R-:W-:Y:S01]  /*fec0*/  IMAD R2, R80, 0x39, RZ ;  /* 0x0000003950027824 */ /* 0x000fe200078e02ff */
[----:B------:R-:W-:Y:S02]  /*fed0*/  PRMT R48, RZ, 0x7610, R48 ;  /* 0x00007610ff307816 */ /* 0x000fe40000000030 */
[----:B------:R-:W-:Y:S01]  /*fee0*/  PRMT R49, RZ, 0x7610, R49 ;  /* 0x00007610ff317816 */ /* 0x000fe20000000031 */
[----:B0-----:R-:W-:-:S05]  /*fef0*/  IMAD.WIDE R76, R2, 0x2, R82 ;  /* 0x00000002024c7825 */ /* 0x001fca00078e0252 */
[----:B------:R-:W4:Y:S04]  /*ff00*/  @!P2 LDG.E.U16 R49, desc[UR6][R76.64] ;  /* 0x000000064c31a981 */ /* 0x000f28000c1e1500 */
[----:B--2---:R-:W-:Y:S04]  /*ff10*/  STL [R1+0xb4], R90 ;  /* 0x0000b45a01007387 */ /* 0x004fe80000100800 */
[----:B------:R0:W-:Y:S02]  /*ff20*/  STL [R1+0xb8], R91 ;  /* 0x0000b85b01007387 */ /* 0x0001e40000100800 */
[----:B0-----:R-:W-:-:S05]  /*ff30*/  IMAD.WIDE R90, R80, 0x2, R82 ;  /* 0x00000002505a7825 */ /* 0x001fca00078e0252 */
[----:B------:R-:W-:Y:S04]  /*ff40*/  STL.64 [R1+0x1ec8], R90 ;  /* 0x001ec85a01007387 */ /* 0x000fe80000100a00 */
[----:B------:R-:W-:Y:S04]  /*ff50*/  STL [R1+0xbc], R74 ;  /* 0x0000bc4a01007387 */ /* 0x000fe80000100800 */
[----:B---3--:R0:W-:Y:S04]  /*ff60*/  STL [R1+0xc0], R75 ;  /* 0x0000c04b01007387 */ /* 0x0081e80000100800 */
[----:B------:R-:W2:Y:S01]  /*ff70*/  @!P0 LDG.E.U16 R55, desc[UR6][R90.64] ;  /* 0x000000065a378981 */ /* 0x000ea2000c1e1500 */
[----:B0-----:R-:W-:-:S05]  /*ff80*/  IMAD.WIDE R74, R2, 0x2, R84 ;  /* 0x00000002024a7825 */ /* 0x001fca00078e0254 */
[----:B------:R-:W3:Y:S01]  /*ff90*/  @!P2 LDG.E.U16 R48, desc[UR6][R74.64] ;  /* 0x000000064a30a981 */ /* 0x000ee2000c1e1500 */
[----:B------:R-:W-:Y:S01]  /*ffa0*/  PRMT R79, RZ, 0x7610, R79 ;  /* 0x00007610ff4f7816 */ /* 0x000fe2000000004f */
[----:B------:R-:W-:-:S04]  /*ffb0*/  IMAD.WIDE R86, R80, 0x2, R84 ;  /* 0x0000000250567825 */ /* 0x000fc800078e0254 */
[----:B------:R-:W-:Y:S02]  /*ffc0*/  IMAD R2, R80, 0x41, RZ ;  /* 0x0000004150027824 */ /* 0x000fe400078e02ff */
[C---:B------:R-:W-:Y:S01]  /*ffd0*/  VIADD R4, R9.reuse, 0xffffffbe ;  /* 0xffffffbe09047836 */ /* 0x040fe20000000000 */
[----:B------:R0:W-:Y:S01]  /*ffe0*/  STL.64 [R1+0x1ec0], R86 ;  /* 0x001ec05601007387 */ /* 0x0001e20000100a00 */
[----:B------:R-:W-:-:S03]  /*fff0*/  VIADD R3, R9, 0xffffffa6 ;  /* 0xffffffa609037836 */ /* 0x000fc60000000000 */
[----:B------:R0:W3:Y:S01]  /*10000*/  @!P0 LDG.E.U16 R79, desc[UR6][R86.64] ;  /* 0x00000006564f8981 */ /* 0x0000e2000c1e1500 */
[----:B------:R-:W-:-:S03]  /*10010*/  ISETP.GE.U32.AND P3, PT, R4, 0x7ffffebf, PT ;  /* 0x7ffffebf0400780c */ /* 0x000fc60003f66070 */
[----:B------:R-:W4:Y:S01]  /*10020*/  LDL.LU.64 R90, [R1+0x42f0] ;  /* 0x0042f000015a7983 */ /* 0x000f220000300a00 */
[----:B------:R-:W-:Y:S01]  /*10030*/  ISETP.GE.U32.AND P2, PT, R3, 0x7ffffea7, PT ;  /* 0x7ffffea70300780c */ /* 0x000fe20003f46070 */
[----:B------:R-:W-:Y:S02]  /*10040*/  IMAD R3, R80, 0x49, RZ ;  /* 0x0000004950037824 */ /* 0x000fe400078e02ff */
[----:B0-----:R-:W-:Y:S01]  /*10050*/  IMAD.WIDE R86, R2, 0x2, R82 ;  /* 0x0000000202567825 */ /* 0x001fe200078e0252 */
[----:B------:R-:W-:Y:S02]  /*10060*/  PRMT R11, RZ, 0x7610, R11 ;  /* 0x00007610ff0b7816 */ /* 0x000fe4000000000b */
[----:B------:R-:W-:-:S06]  /*10070*/  PRMT R78, RZ, 0x7610, R78 ;  /* 0x00007610ff4e7816 */ /* 0x000fcc000000004e */
[----:B------:R-:W4:Y:S04]  /*10080*/  @!P3 LDG.E.U16 R78, desc[UR6][R86.64] ;  /* 0x00000006564eb981 */ /* 0x000f28000c1e1500 */
[----:B--2---:R0:W-:Y:S04]  /*10090*/  STL [R1+0xb0], R55 ;  /* 0x0000b03701007387 */ /* 0x0041e80000100800 */
[----:B0-----:R-:W2:Y:S04]  /*100a0*/  LDL.LU R55, [R1+0x42e8] ;  /* 0x0042e80001377983 */ /* 0x001ea80000300800 */
[----:B------:R-:W-:Y:S04]  /*100b0*/  STL.64 [R1+0x1b48], R76 ;  /* 0x001b484c01007387 */ /* 0x000fe80000100a00 */
[----:B------:R-:W-:Y:S04]  /*100c0*/  STL.64 [R1+0x1b40], R74 ;  /* 0x001b404a01007387 */ /* 0x000fe80000100a00 */
[----:B------:R-:W-:Y:S04]  /*100d0*/  STL.64 [R1+0x1ac8], R86 ;  /* 0x001ac85601007387 */ /* 0x000fe80000100a00 */
[----:B---3--:R-:W-:Y:S04]  /*100e0*/  STL [R1+0xa4], R48 ;  /* 0x0000a43001007387 */ /* 0x008fe80000100800 */
[----:B----4-:R0:W-:Y:S02]  /*100f0*/  STL [R1+0xa8], R49 ;  /* 0x0000a83101007387 */ /* 0x0101e40000100800 */
[----:B0-----:R-:W-:-:S05]  /*10100*/  IMAD.WIDE R48, R3, 0x2, R84 ;  /* 0x0000000203307825 */ /* 0x001fca00078e0254 */
[----:B------:R-:W3:Y:S01]  /*10110*/  @!P5 LDG.E.U16 R11, desc[UR6][R48.64] ;  /* 0x00000006300bd981 */ /* 0x000ee2000c1e1500 */
[----:B------:R-:W-:Y:S01]  /*10120*/  VIADD R4, R9, 0xffffffae ;  /* 0xffffffae09047836 */ /* 0x000fe20000000000 */
[----:B------:R-:W-:Y:S01]  /*10130*/  PRMT R50, RZ, 0x7610, R50 ;  /* 0x00007610ff327816 */ /* 0x000fe20000000032 */
[----:B------:R-:W-:-:S04]  /*10140*/  IMAD.WIDE R76, R2, 0x2, R84 ;  /* 0x00000002024c7825 */ /* 0x000fc800078e0254 */
[----:B------:R-:W-:Y:S01]  /*10150*/  IMAD.WIDE R74, R3, 0x2, R82 ;  /* 0x00000002034a7825 */ /* 0x000fe200078e0252 */
[----:B------:R-:W-:-:S03]  /*10160*/  ISETP.GE.U32.AND P0, PT, R4, 0x7ffffeaf, PT ;  /* 0x7ffffeaf0400780c */ /* 0x000fc60003f06070 */
[----:B------:R-:W-:Y:S01]  /*10170*/  VIADD R2, R9, 0xffffff96 ;  /* 0xffffff9609027836 */ /* 0x000fe20000000000 */
[----:B------:R-:W-:Y:S01]  /*10180*/  STL.64 [R1+0x1ac0], R76 ;  /* 0x001ac04c01007387 */ /* 0x000fe20000100a00 */
[----:B------:R-:W-:-:S03]  /*10190*/  PRMT R54, RZ, 0x7610, R54 ;  /* 0x00007610ff367816 */ /* 0x000fc60000000036 */
[----:B------:R-:W4:Y:S04]  /*101a0*/  LDL.LU.64 R86, [R1+0x42e0] ;  /* 0x0042e00001567983 */ /* 0x000f280000300a00 */
[----:B------:R0:W2:Y:S01]  /*101b0*/  @!P5 LDG.E.U16 R50, desc[UR6][R74.64] ;  /* 0x000000064a32d981 */ /* 0x0000a2000c1e1500 */
[----:B------:R-:W-:Y:S01]  /*101c0*/  ISETP.GE.U32.AND P5, PT, R2, 0x7ffffe97, PT ;  /* 0x7ffffe970200780c */ /* 0x000fe20003fa6070 */
[----:B------:R-:W-:Y:S02]  /*101d0*/  IMAD R2, R80, 0x51, RZ ;  /* 0x0000005150027824 */ /* 0x000fe400078e02ff */
[----:B------:R0:W-:Y:S01]  /*101e0*/  STL.64 [R1+0x1a48], R74 ;  /* 0x001a484a01007387 */ /* 0x0001e20000100a00 */
[----:B------:R-:W-:-:S03]  /*101f0*/  PRMT R47, RZ, 0x7610, R47 ;  /* 0x00007610ff2f7816 */ /* 0x000fc6000000002f */
[----:B------:R1:W-:Y:S01]  /*10200*/  STL.64 [R1+0x1a40], R48 ;  /* 0x001a403001007387 */ /* 0x0003e20000100a00 */
[----:B------:R-:W-:Y:S01]  /*10210*/  IMAD R3, R80, 0x59, RZ ;  /* 0x0000005950037824 */ /* 0x000fe200078e02ff */
[----:B------:R-:W-:Y:S02]  /*10220*/  PRMT R46, RZ, 0x7610, R46 ;  /* 0x00007610ff2e7816 */ /* 0x000fe4000000002e */
[----:B------:R1:W2:Y:S01]  /*10230*/  @!P3 LDG.E.U16 R54, desc[UR6][R76.64] ;  /* 0x000000064c36b981 */ /* 0x0002a2000c1e1500 */
[----:B------:R-:W-:Y:S02]  /*10240*/  PRMT R45, RZ, 0x7610, R45 ;  /* 0x00007610ff2d7816 */ /* 0x000fe4000000002d */
[----:B------:R-:W-:Y:S01]  /*10250*/  PRMT R44, RZ, 0x7610, R44 ;  /* 0x00007610ff2c7816 */ /* 0x000fe2000000002c */
[----:B0-----:R-:W-:-:S04]  /*10260*/  IMAD.WIDE R74, R3, 0x2, R82 ;  /* 0x00000002034a7825 */ /* 0x001fc800078e0252 */
[--C-:B-1----:R-:W-:Y:S01]  /*10270*/  IMAD.WIDE R48, R3, 0x2, R84.reuse ;  /* 0x0000000203307825 */ /* 0x102fe200078e0254 */
[----:B------:R-:W2:Y:S03]  /*10280*/  @!P2 LDG.E.U16 R45, desc[UR6][R74.64] ;  /* 0x000000064a2da981 */ /* 0x000ea6000c1e1500 */
[C---:B------:R-:W-:Y:S01]  /*10290*/  IMAD.WIDE R76, R2.reuse, 0x2, R84 ;  /* 0x00000002024c7825 */ /* 0x040fe200078e0254 */
[----:B------:R-:W2:Y:S04]  /*102a0*/  @!P2 LDG.E.U16 R44, desc[UR6][R48.64] ;  /* 0x00000006302ca981 */ /* 0x000ea8000c1e1500 */
[----:B------:R-:W2:Y:S04]  /*102b0*/  @!P0 LDG.E.U16 R46, desc[UR6][R76.64] ;  /* 0x000000064c2e8981 */ /* 0x000ea8000c1e1500 */
[----:B---3--:R-:W-:Y:S04]  /*102c0*/  STL [R1+0x4138], R11 ;  /* 0x0041380b01007387 */ /* 0x008fe80000100800 */
[----:B------:R-:W-:Y:S04]  /*102d0*/  STL [R1+0xac], R79 ;  /* 0x0000ac4f01007387 */ /* 0x000fe80000100800 */
[----:B------:R0:W-:Y:S02]  /*102e0*/  STL [R1+0x94], R78 ;  /* 0x0000944e01007387 */ /* 0x0001e40000100800 */
[----:B0-----:R-:W-:-:S05]  /*102f0*/  IMAD.WIDE R78, R2, 0x2, R82 ;  /* 0x00000002024e7825 */ /* 0x001fca00078e0252 */
[----:B------:R-:W3:Y:S01]  /*10300*/  @!P0 LDG.E.U16 R47, desc[UR6][R78.64] ;  /* 0x000000064e2f8981 */ /* 0x000ee2000c1e1500 */
[C---:B------:R-:W-:Y:S02]  /*10310*/  VIADD R4, R9.reuse, 0xffffff9e ;  /* 0xffffff9e09047836 */ /* 0x040fe40000000000 */
[----:B------:R-:W-:Y:S01]  /*10320*/  VIADD R2, R9, 0xffffff86 ;  /* 0xffffff8609027836 */ /* 0x000fe20000000000 */
[----:B------:R0:W-:Y:S02]  /*10330*/  STL.64 [R1+0x19c8], R78 ;  /* 0x0019c84e01007387 */ /* 0x0001e40000100a00 */
[----:B------:R-:W-:Y:S02]  /*10340*/  ISETP.GE.U32.AND P3, PT, R4, 0x7ffffe9f, PT ;  /* 0x7ffffe9f0400780c */ /* 0x000fe40003f66070 */
[----:B------:R-:W-:Y:S01]  /*10350*/  STL.64 [R1+0x19c0], R76 ;  /* 0x0019c04c01007387 */ /* 0x000fe20000100a00 */
[----:B------:R-:W-:Y:S01]  /*10360*/  ISETP.GE.U32.AND P2, PT, R2, 0x7ffffe87, PT ;  /* 0x7ffffe870200780c */ /* 0x000fe20003f46070 */
[----:B------:R-:W-:-:S02]  /*10370*/  IMAD R2, R80, 0x61, RZ ;  /* 0x0000006150027824 */ /* 0x000fc400078e02ff */
[----:B0-----:R-:W4:Y:S01]  /*10380*/  LDL.LU.64 R78, [R1+0x42d8] ;  /* 0x0042d800014e7983 */ /* 0x001f220000300a00 */
[----:B------:R-:W-:-:S03]  /*10390*/  PRMT R43, RZ, 0x7610, R43 ;  /* 0x00007610ff2b7816 */ /* 0x000fc6000000002b */
[----:B---3--:R-:W-:Y:S04]  /*103a0*/  STL [R1+0x413c], R47 ;  /* 0x00413c2f01007387 */ /* 0x008fe80000100800 */
[----:B------:R-:W-:Y:S04]  /*103b0*/  STL.64 [R1+0x1948], R74 ;  /* 0x0019484a01007387 */ /* 0x000fe80000100a00 */
[----:B------:R-:W-:Y:S04]  /*103c0*/  STL.64 [R1+0x1940], R48 ;  /* 0x0019403001007387 */ /* 0x000fe80000100a00 */
[----:B--2---:R-:W-:Y:S04]  /*103d0*/  STL [R1+0x4140], R46 ;  /* 0x0041402e01007387 */ /* 0x004fe80000100800 */
[----:B------:R-:W-:Y:S04]  /*103e0*/  STL [R1+0x4144], R45 ;  /* 0x0041442d01007387 */ /* 0x000fe80000100800 */
[----:B------:R-:W-:Y:S04]  /*103f0*/  STL [R1+0x90], R54 ;  /* 0x0000903601007387 */ /* 0x000fe80000100800 */
[----:B------:R0:W-:Y:S02]  /*10400*/  STL [R1+0x4148], R44 ;  /* 0x0041482c01007387 */ /* 0x0001e40000100800 */
[----:B0-----:R-:W-:-:S05]  /*10410*/  IMAD.WIDE R44, R2, 0x2, R82 ;  /* 0x00000002022c7825 */ /* 0x001fca00078e0252 */
[----:B------:R0:W2:Y:S01]  /*10420*/  @!P3 LDG.E.U16 R43, desc[UR6][R44.64] ;  /* 0x000000062c2bb981 */ /* 0x0000a2000c1e1500 */
[----:B------:R-:W-:Y:S01]  /*10430*/  PRMT R42, RZ, 0x7610, R42 ;  /* 0x00007610ff2a7816 */ /* 0x000fe2000000002a */
[----:B------:R-:W-:Y:S01]  /*10440*/  IMAD.WIDE R76, R2, 0x2, R84 ;  /* 0x00000002024c7825 */ /* 0x000fe200078e0254 */
[----:B------:R-:W-:-:S03]  /*10450*/  PRMT R41, RZ, 0x7610, R41 ;  /* 0x00007610ff297816 */ /* 0x000fc60000000029 */
[----:B------:R-:W-:Y:S01]  /*10460*/  IMAD R3, R80, 0x69, RZ ;  /* 0x0000006950037824 */ /* 0x000fe200078e02ff */
[----:B------:R-:W3:Y:S01]  /*10470*/  @!P3 LDG.E.U16 R42, desc[UR6][R76.64] ;  /* 0x000000064c2ab981 */ /* 0x000ee2000c1e1500 */
[----:B------:R-:W-:Y:S01]  /*10480*/  VIADD R4, R9, 0xffffff8e ;  /* 0xffffff8e09047836 */ /* 0x000fe20000000000 */
[----:B------:R-:W-:Y:S01]  /*10490*/  PRMT R40, RZ, 0x7610, R40 ;  /* 0x00007610ff287816 */ /* 0x000fe20000000028 */
[----:B------:R-:W-:-:S04]  /*104a0*/  IMAD.WIDE R74, R3, 0x2, R82 ;  /* 0x00000002034a7825 */ /* 0x000fc800078e0252 */
[----:B------:R-:W-:Y:S01]  /*104b0*/  IMAD.WIDE R48, R3, 0x2, R84 ;  /* 0x0000000203307825 */ /* 0x000fe200078e0254 */
[----:B------:R-:W-:Y:S01]  /*104c0*/  ISETP.GE.U32.AND P0, PT, R4, 0x7ffffe8f, PT ;  /* 0x7ffffe8f0400780c */ /* 0x000fe20003f06070 */
[----:B------:R1:W3:Y:S02]  /*104d0*/  @!P5 LDG.E.U16 R41, desc[UR6][R74.64] ;  /* 0x000000064a29d981 */ /* 0x0002e4000c1e1500 */
[----:B------:R-:W-:Y:S02]  /*104e0*/  VIADD R2, R9, 0xffffff76 ;  /* 0xffffff7609027836 */ /* 0x000fe40000000000 */
[----:B------:R0:W3:Y:S03]  /*104f0*/  @!P5 LDG.E.U16 R40, desc[UR6][R48.64] ;  /* 0x000000063028d981 */ /* 0x0000e6000c1e1500 */
[----:B------:R-:W-:Y:S01]  /*10500*/  ISETP.GE.U32.AND P5, PT, R2, 0x7ffffe77, PT ;  /* 0x7ffffe770200780c */ /* 0x000fe20003fa6070 */
[----:B------:R-:W-:Y:S01]  /*10510*/  STL [R1+0x84], R50 ;  /* 0x0000843201007387 */ /* 0x000fe20000100800 */
[----:B------:R-:W-:-:S03]  /*10520*/  IMAD R2, R80, 0x71, RZ ;  /* 0x0000007150027824 */ /* 0x000fc600078e02ff */
[----:B------:R0:W-:Y:S01]  /*10530*/  STL.64 [R1+0x18c8], R44 ;  /* 0x0018c82c01007387 */ /* 0x0001e20000100a00 */
[----:B------:R-:W-:-:S03]  /*10540*/  PRMT R39, RZ, 0x7610, R39 ;  /* 0x00007610ff277816 */ /* 0x000fc60000000027 */
[----:B------:R-:W-:Y:S01]  /*10550*/  STL.64 [R1+0x18c0], R76 ;  /* 0x0018c04c01007387 */ /* 0x000fe20000100a00 */
[----:B------:R-:W-:Y:S01]  /*10560*/  IMAD R3, R80, 0x79, RZ ;  /* 0x0000007950037824 */ /* 0x000fe200078e02ff */
[----:B------:R-:W-:Y:S02]  /*10570*/  PRMT R38, RZ, 0x7610, R38 ;  /* 0x00007610ff267816 */ /* 0x000fe40000000026 */
[----:B------:R-:W-:Y:S01]  /*10580*/  PRMT R37, RZ, 0x7610, R37 ;  /* 0x00007610ff257816 */ /* 0x000fe20000000025 */
[----:B0-----:R-:W-:-:S05]  /*10590*/  IMAD.WIDE R44, R3, 0x2, R82 ;  /* 0x00000002032c7825 */ /* 0x001fca00078e0252 */
[----:B------:R-:W4:Y:S04]  /*105a0*/  @!P2 LDG.E.U16 R37, desc[UR6][R44.64] ;  /* 0x000000062c25a981 */ /* 0x000f28000c1e1500 */
[----:B--2---:R-:W-:Y:S04]  /*105b0*/  STL [R1+0x414c], R43 ;  /* 0x00414c2b01007387 */ /* 0x004fe80000100800 */
[----:B------:R1:W-:Y:S02]  /*105c0*/  STL.64 [R1+0x1848], R74 ;  /* 0x0018484a01007387 */ /* 0x0003e40000100a00 */
[----:B-1----:R-:W-:-:S02]  /*105d0*/  IMAD.WIDE R74, R2, 0x2, R82 ;  /* 0x00000002024a7825 */ /* 0x002fc400078e0252 */
[----:B------:R0:W-:Y:S04]  /*105e0*/  STL.64 [R1+0x1840], R48 ;  /* 0x0018403001007387 */ /* 0x0001e80000100a00 */
[----:B------:R1:W2:Y:S01]  /*105f0*/  @!P0 LDG.E.U16 R39, desc[UR6][R74.64] ;  /* 0x000000064a278981 */ /* 0x0002a2000c1e1500 */
[----:B0-----:R-:W-:-:S05]  /*10600*/  IMAD.WIDE R48, R2, 0x2, R84 ;  /* 0x0000000202307825 */ /* 0x001fca00078e0254 */
[----:B------:R0:W4:Y:S01]  /*10610*/  @!P0 LDG.E.U16 R38, desc[UR6][R48.64] ;  /* 0x0000000630268981 */ /* 0x000122000c1e1500 */
[C---:B------:R-:W-:Y:S01]  /*10620*/  VIADD R4, R9.reuse, 0xffffff7e ;  /* 0xffffff7e09047836 */ /* 0x040fe20000000000 */
[----:B------:R-:W-:Y:S02]  /*10630*/  PRMT R36, RZ, 0x7610, R36 ;  /* 0x00007610ff247816 */ /* 0x000fe40000000024 */
[----:B---3--:R3:W-:Y:S01]  /*10640*/  STL [R1+0x4150], R42 ;  /* 0x0041502a01007387 */ /* 0x0087e20000100800 */
[----:B------:R-:W-:Y:S01]  /*10650*/  VIADD R2, R9, 0xffffff66 ;  /* 0xffffff6609027836 */ /* 0x000fe20000000000 */
[----:B------:R-:W-:Y:S01]  /*10660*/  ISETP.GE.U32.AND P3, PT, R4, 0x7ffffe7f, PT ;  /* 0x7ffffe7f0400780c */ /* 0x000fe20003f66070 */
[----:B---3--:R-:W-:Y:S01]  /*10670*/  IMAD.WIDE R42, R3, 0x2, R84 ;  /* 0x00000002032a7825 */ /* 0x008fe200078e0254 */
[----:B------:R-:W-:Y:S04]  /*10680*/  STL [R1+0x4158], R41 ;  /* 0x0041582901007387 */ /* 0x000fe80000100800 */
[----:B------:R3:W4:Y:S01]  /*10690*/  @!P2 LDG.E.U16 R36, desc[UR6][R42.64] ;  /* 0x000000062a24a981 */ /* 0x000722000c1e1500 */
[----:B------:R-:W-:Y:S01]  /*106a0*/  ISETP.GE.U32.AND P2, PT, R2, 0x7ffffe67, PT ;  /* 0x7ffffe670200780c */ /* 0x000fe20003f46070 */
[----:B------:R-:W-:-:S02]  /*106b0*/  IMAD R2, R80, 0x81, RZ ;  /* 0x0000008150027824 */ /* 0x000fc400078e02ff */
[----:B------:R-:W-:Y:S01]  /*106c0*/  STL [R1+0x415c], R40 ;  /* 0x00415c2801007387 */ /* 0x000fe20000100800 */
[----:B------:R-:W-:Y:S02]  /*106d0*/  PRMT R35, RZ, 0x7610, R35 ;  /* 0x00007610ff237816 */ /* 0x000fe40000000023 */
[----:B------:R-:W-:Y:S01]  /*106e0*/  PRMT R34, RZ, 0x7610, R34 ;  /* 0x00007610ff227816 */ /* 0x000fe20000000022 */
[----:B------:R1:W-:Y:S04]  /*106f0*/  STL.64 [R1+0x17c8], R74 ;  /* 0x0017c84a01007387 */ /* 0x0003e80000100a00 */
[----:B------:R0:W-:Y:S01]  /*10700*/  STL.64 [R1+0x17c0], R48 ;  /* 0x0017c03001007387 */ /* 0x0001e20000100a00 */
[----:B------:R-:W-:Y:S02]  /*10710*/  IMAD R3, R80, 0x89, RZ ;  /* 0x0000008950037824 */ /* 0x000fe400078e02ff */
[----:B-1----:R-:W-:-:S04]  /*10720*/  IMAD.WIDE R74, R2, 0x2, R82 ;  /* 0x00000002024a7825 */ /* 0x002fc800078e0252 */
[----:B0-----:R-:W-:Y:S01]  /*10730*/  IMAD.WIDE R48, R2, 0x2, R84 ;  /* 0x0000000202307825 */ /* 0x001fe200078e0254 */
[----:B------:R0:W4:Y:S01]  /*10740*/  @!P3 LDG.E.U16 R35, desc[UR6][R74.64] ;  /* 0x000000064a23b981 */ /* 0x000122000c1e1500 */
[----:B------:R-:W-:-:S03]  /*10750*/  PRMT R33, RZ, 0x7610, R33 ;  /* 0x00007610ff217816 */ /* 0x000fc60000000021 */
[----:B------:R1:W4:Y:S01]  /*10760*/  @!P3 LDG.E.U16 R34, desc[UR6][R48.64] ;  /* 0x000000063022b981 */ /* 0x000322000c1e1500 */
[C---:B------:R-:W-:Y:S01]  /*10770*/  VIADD R4, R9.reuse, 0xffffff6e ;  /* 0xffffff6e09047836 */ /* 0x040fe20000000000 */
[----:B------:R-:W-:Y:S01]  /*10780*/  PRMT R32, RZ, 0x7610, R32 ;  /* 0x00007610ff207816 */ /* 0x000fe20000000020 */
[----:B------:R-:W-:-:S03]  /*10790*/  VIADD R2, R9, 0xffffff56 ;  /* 0xffffff5609027836 */ /* 0x000fc60000000000 */
[----:B------:R-:W-:Y:S02]  /*107a0*/  ISETP.GE.U32.AND P0, PT, R4, 0x7ffffe6f, PT ;  /* 0x7ffffe6f0400780c */ /* 0x000fe40003f06070 */
[----:B------:R-:W-:Y:S02]  /*107b0*/  PRMT R31, RZ, 0x7610, R31 ;  /* 0x00007610ff1f7816 */ /* 0x000fe4000000001f */
[----:B------:R-:W-:Y:S01]  /*107c0*/  PRMT R30, RZ, 0x7610, R30 ;  /* 0x00007610ff1e7816 */ /* 0x000fe2000000001e */
[----:B--2---:R-:W-:Y:S04]  /*107d0*/  STL [R1+0x4160], R39 ;  /* 0x0041602701007387 */ /* 0x004fe80000100800 */
[----:B------:R2:W-:Y:S04]  /*107e0*/  STL.64 [R1+0x1748], R44 ;  /* 0x0017482c01007387 */ /* 0x0005e80000100a00 */
[----:B------:R3:W-:Y:S01]  /*107f0*/  STL.64 [R1+0x1740], R42 ;  /* 0x0017402a01007387 */ /* 0x0007e20000100a00 */
[----:B--2---:R-:W-:-:S04]  /*10800*/  IMAD.WIDE R44, R3, 0x2, R82 ;  /* 0x00000002032c7825 */ /* 0x004fc800078e0252 */
[----:B---3--:R-:W-:Y:S01]  /*10810*/  IMAD.WIDE R42, R3, 0x2, R84 ;  /* 0x00000002032a7825 */ /* 0x008fe200078e0254 */
[----:B------:R2:W3:Y:S04]  /*10820*/  @!P5 LDG.E.U16 R33, desc[UR6][R44.64] ;  /* 0x000000062c21d981 */ /* 0x0004e8000c1e1500 */
[----:B------:R0:W3:Y:S01]  /*10830*/  @!P5 LDG.E.U16 R32, desc[UR6][R42.64] ;  /* 0x000000062a20d981 */ /* 0x0000e2000c1e1500 */
[----:B------:R-:W-:Y:S01]  /*10840*/  ISETP.GE.U32.AND P5, PT, R2, 0x7ffffe57, PT ;  /* 0x7ffffe570200780c */ /* 0x000fe20003fa6070 */
[----:B------:R-:W-:Y:S02]  /*10850*/  IMAD R2, R80, 0x91, RZ ;  /* 0x0000009150027824 */ /* 0x000fe400078e02ff */
[----:B----4-:R-:W-:Y:S04]  /*10860*/  STL [R1+0x4164], R38 ;  /* 0x0041642601007387 */ /* 0x010fe80000100800 */
[----:B------:R-:W-:Y:S04]  /*10870*/  STL [R1+0x4168], R37 ;  /* 0x0041682501007387 */ /* 0x000fe80000100800 */
[----:B------:R0:W-:Y:S04]  /*10880*/  STL.64 [R1+0x16c8], R74 ;  /* 0x0016c84a01007387 */ /* 0x0001e80000100a00 */
[----:B------:R1:W-:Y:S01]  /*10890*/  STL.64 [R1+0x16c0], R48 ;  /* 0x0016c03001007387 */ /* 0x0003e20000100a00 */
[----:B0-----:R-:W-:-:S04]  /*108a0*/  IMAD.WIDE R74, R2, 0x2, R82 ;  /* 0x00000002024a7825 */ /* 0x001fc800078e0252 */
[----:B-1----:R-:W-:Y:S01]  /*108b0*/  IMAD.WIDE R48, R2, 0x2, R84 ;  /* 0x0000000202307825 */ /* 0x002fe200078e0254 */
[----:B------:R0:W4:Y:S04]  /*108c0*/  @!P0 LDG.E.U16 R31, desc[UR6][R74.64] ;  /* 0x000000064a1f8981 */ /* 0x000128000c1e1500 */
[----:B------:R1:W4:Y:S01]  /*108d0*/  @!P0 LDG.E.U16 R30, desc[UR6][R48.64] ;  /* 0x00000006301e8981 */ /* 0x000322000c1e1500 */
[----:B------:R-:W-:Y:S01]  /*108e0*/  IMAD R3, R80, 0x99, RZ ;  /* 0x0000009950037824 */ /* 0x000fe200078e02ff */
[----:B------:R-:W-:Y:S01]  /*108f0*/  PRMT R29, RZ, 0x7610, R29 ;  /* 0x00007610ff1d7816 */ /* 0x000fe2000000001d */
[----:B------:R-:W-:Y:S01]  /*10900*/  VIADD R4, R9, 0xffffff5e ;  /* 0xffffff5e09047836 */ /* 0x000fe20000000000 */
[----:B------:R2:W-:Y:S01]  /*10910*/  STL.64 [R1+0x1648], R44 ;  /* 0x0016482c01007387 */ /* 0x0005e20000100a00 */
[----:B------:R-:W-:-:S03]  /*10920*/  PRMT R28, RZ, 0x7610, R28 ;  /* 0x00007610ff1c7816 */ /* 0x000fc6000000001c */
[----:B------:R-:W-:Y:S01]  /*10930*/  STL.64 [R1+0x4170], R34 ;  /* 0x0041702201007387 */ /* 0x000fe20000100a00 */
[----:B------:R-:W-:-:S03]  /*10940*/  VIADD R2, R9, 0xffffff46 ;  /* 0xffffff4609027836 */ /* 0x000fc60000000000 */
[----:B------:R0:W-:Y:S01]  /*10950*/  STL.64 [R1+0x1640], R42 ;  /* 0x0016402a01007387 */ /* 0x0001e20000100a00 */
[----:B------:R-:W-:Y:S01]  /*10960*/  ISETP.GE.U32.AND P3, PT, R4, 0x7ffffe5f, PT ;  /* 0x7ffffe5f0400780c */ /* 0x000fe20003f66070 */
[----:B--2---:R-:W-:-:S05]  /*10970*/  IMAD.WIDE R44, R3, 0x2, R82 ;  /* 0x00000002032c7825 */ /* 0x004fca00078e0252 */
[----:B------:R2:W2:Y:S01]  /*10980*/  @!P2 LDG.E.U16 R29, desc[UR6][R44.64] ;  /* 0x000000062c1da981 */ /* 0x0004a2000c1e1500 */
[----:B0-----:R-:W-:-:S05]  /*10990*/  IMAD.WIDE R42, R3, 0x2, R84 ;  /* 0x00000002032a7825 */ /* 0x001fca00078e0254 */
[----:B------:R0:W2:Y:S01]  /*109a0*/  @!P2 LDG.E.U16 R28, desc[UR6][R42.64] ;  /* 0x000000062a1ca981 */ /* 0x0000a2000c1e1500 */
[----:B------:R-:W-:Y:S01]  /*109b0*/  ISETP.GE.U32.AND P2, PT, R2, 0x7ffffe47, PT ;  /* 0x7ffffe470200780c */ /* 0x000fe20003f46070 */
[C---:B------:R-:W-:Y:S01]  /*109c0*/  IMAD R2, R80.reuse, 0xa1, RZ ;  /* 0x000000a150027824 */ /* 0x040fe200078e02ff */
[----:B------:R-:W-:Y:S02]  /*109d0*/  PRMT R27, RZ, 0x7610, R27 ;  /* 0x00007610ff1b7816 */ /* 0x000fe4000000001b */
[----:B------:R-:W-:Y:S01]  /*109e0*/  PRMT R26, RZ, 0x7610, R26 ;  /* 0x00007610ff1a7816 */ /* 0x000fe2000000001a */
[----:B------:R-:W-:Y:S01]  /*109f0*/  IMAD R3, R80, 0xa9, RZ ;  /* 0x000000a950037824 */ /* 0x000fe200078e02ff */
[----:B------:R-:W-:Y:S02]  /*10a00*/  PRMT R25, RZ, 0x7610, R25 ;  /* 0x00007610ff197816 */ /* 0x000fe40000000019 */
[----:B------:R-:W-:Y:S01]  /*10a10*/  PRMT R24, RZ, 0x7610, R24 ;  /* 0x00007610ff187816 */ /* 0x000fe20000000018 */
[----:B---3--:R-:W-:Y:S04]  /*10a20*/  STL.64 [R1+0x4178], R32 ;  /* 0x0041782001007387 */ /* 0x008fe80000100a00 */
[----:B------:R-:W-:Y:S04]  /*10a30*/  STL.64 [R1+0x4180], R32 ;  /* 0x0041802001007387 */ /* 0x000fe80000100a00 */
[----:B------:R3:W-:Y:S04]  /*10a40*/  STL.64 [R1+0x15c8], R74 ;  /* 0x0015c84a01007387 */ /* 0x0007e80000100a00 */
[----:B------:R1:W-:Y:S01]  /*10a50*/  STL.64 [R1+0x15c0], R48 ;  /* 0x0015c03001007387 */ /* 0x0003e20000100a00 */
[----:B---3--:R-:W-:-:S04]  /*10a60*/  IMAD.WIDE R74, R2, 0x2, R82 ;  /* 0x00000002024a7825 */ /* 0x008fc800078e0252 */
[----:B-1----:R-:W-:Y:S01]  /*10a70*/  IMAD.WIDE R48, R2, 0x2, R84 ;  /* 0x0000000202307825 */ /* 0x002fe200078e0254 */
[----:B------:R1:W3:Y:S04]  /*10a80*/  @!P3 LDG.E.U16 R27, desc[UR6][R74.64] ;  /* 0x000000064a1bb981 */ /* 0x0002e8000c1e1500 */
[----:B------:R0:W3:Y:S04]  /*10a90*/  @!P3 LDG.E.U16 R26, desc[UR6][R48.64] ;  /* 0x00000006301ab981 */ /* 0x0000e8000c1e1500 */
[----:B------:R2:W-:Y:S04]  /*10aa0*/  STL.64 [R1+0x1548], R44 ;  /* 0x0015482c01007387 */ /* 0x0005e80000100a00 */
[----:B----4-:R-:W-:Y:S04]  /*10ab0*/  STL.64 [R1+0x4188], R30 ;  /* 0x0041881e01007387 */ /* 0x010fe80000100a00 */
[----:B------:R0:W-:Y:S01]  /*10ac0*/  STL.64 [R1+0x1540], R42 ;  /* 0x0015402a01007387 */ /* 0x0001e20000100a00 */
[----:B--2---:R-:W-:-:S05]  /*10ad0*/  IMAD.WIDE R44, R3, 0x2, R82 ;  /* 0x00000002032c7825 */ /* 0x004fca00078e0252 */
[----:B------:R2:W4:Y:S01]  /*10ae0*/  @!P5 LDG.E.U16 R25, desc[UR6][R44.64] ;  /* 0x000000062c19d981 */ /* 0x000522000c1e1500 */
[----:B0-----:R-:W-:-:S05]  /*10af0*/  IMAD.WIDE R42, R3, 0x2, R84 ;  /* 0x00000002032a7825 */ /* 0x001fca00078e0254 */
[----:B------:R0:W4:Y:S01]  /*10b00*/  @!P5 LDG.E.U16 R24, desc[UR6][R42.64] ;  /* 0x000000062a18d981 */ /* 0x000122000c1e1500 */
[C---:B------:R-:W-:Y:S01]  /*10b10*/  VIADD R4, R9.reuse, 0xffffff4e ;  /* 0xffffff4e09047836 */ /* 0x040fe20000000000 */
[----:B------:R-:W-:Y:S02]  /*10b20*/  IADD3 R2, PT, PT, R9, -0xca, RZ ;  /* 0xffffff3609027810 */ /* 0x000fe40007ffe0ff */
[----:B------:R-:W-:Y:S02]  /*10b30*/  STL.64 [R1+0x4190], R30 ;  /* 0x0041901e01007387 */ /* 0x000fe40000100a00 */
[----:B------:R-:W-:Y:S02]  /*10b40*/  ISETP.GE.U32.AND P0, PT, R4, 0x7ffffe4f, PT ;  /* 0x7ffffe4f0400780c */ /* 0x000fe40003f06070 */
[----:B------:R-:W-:Y:S01]  /*10b50*/  STL.64 [R1+0x4198], R28 ;  /* 0x0041981c01007387 */ /* 0x000fe20000100a00 */
[----:B------:R-:W-:Y:S01]  /*10b60*/  ISETP.GE.U32.AND P5, PT, R2, 0x7ffffe37, PT ;  /* 0x7ffffe370200780c */ /* 0x000fe20003fa6070 */
[----:B------:R-:W-:-:S02]  /*10b70*/  IMAD R2, R80, 0xb1, RZ ;  /* 0x000000b150027824 */ /* 0x000fc400078e02ff */
[----:B------:R-:W-:Y:S04]  /*10b80*/  STL.64 [R1+0x41a0], R28 ;  /* 0x0041a01c01007387 */ /* 0x000fe80000100a00 */
[----:B------:R1:W-:Y:S01]  /*10b90*/  STL.64 [R1+0x14c8], R74 ;  /* 0x0014c84a01007387 */ /* 0x0003e20000100a00 */
[----:B------:R-:W-:-:S03]  /*10ba0*/  PRMT R23, RZ, 0x7610, R23 ;  /* 0x00007610ff177816 */ /* 0x000fc60000000017 */
[----:B------:R0:W-:Y:S01]  /*10bb0*/  STL.64 [R1+0x14c0], R48 ;  /* 0x0014c03001007387 */ /* 0x0001e20000100a00 */
[----:B------:R-:W-:Y:S01]  /*10bc0*/  PRMT R22, RZ, 0x7610, R22 ;  /* 0x00007610ff167816 */ /* 0x000fe20000000016 */
[----:B------:R-:W-:Y:S02]  /*10bd0*/  IMAD R3, R80, 0xb9, RZ ;  /* 0x000000b950037824 */ /* 0x000fe400078e02ff */
[----:B------:R2:W-:Y:S01]  /*10be0*/  STL.64 [R1+0x1448], R44 ;  /* 0x0014482c01007387 */ /* 0x0005e20000100a00 */
[----:B------:R-:W-:Y:S01]  /*10bf0*/  VIADD R4, R9, 0xffffff3e ;  /* 0xffffff3e09047836 */ /* 0x000fe20000000000 */
[----:B------:R-:W-:Y:S01]  /*10c00*/  PRMT R21, RZ, 0x7610, R21 ;  /* 0x00007610ff157816 */ /* 0x000fe20000000015 */
[----:B-1----:R-:W-:Y:S01]  /*10c10*/  IMAD.WIDE R74, R2, 0x2, R82 ;  /* 0x00000002024a7825 */ /* 0x002fe200078e0252 */
[----:B------:R-:W-:-:S03]  /*10c20*/  PRMT R20, RZ, 0x7610, R20 ;  /* 0x00007610ff147816 */ /* 0x000fc60000000014 */
[----:B0-----:R-:W-:Y:S01]  /*10c30*/  IMAD.WIDE R48, R2, 0x2, R84 ;  /* 0x0000000202307825 */ /* 0x001fe200078e0254 */
[----:B------:R0:W4:Y:S03]  /*10c40*/  @!P0 LDG.E.U16 R23, desc[UR6][R74.64] ;  /* 0x000000064a178981 */ /* 0x000126000c1e1500 */
[----:B--2---:R-:W-:Y:S01]  /*10c50*/  IMAD.WIDE R44, R3, 0x2, R82 ;  /* 0x00000002032c7825 */ /* 0x004fe200078e0252 */
[----:B------:R1:W2:Y:S01]  /*10c60*/  @!P0 LDG.E.U16 R22, desc[UR6][R48.64] ;  /* 0x0000000630168981 */ /* 0x0002a2000c1e1500 */
[----:B------:R-:W-:Y:S02]  /*10c70*/  ISETP.GE.U32.AND P3, PT, R4, 0x7ffffe3f, PT ;  /* 0x7ffffe3f0400780c */ /* 0x000fe40003f66070 */
[----:B------:R-:W-:Y:S01]  /*10c80*/  VIADD R2, R9, 0xffffff26 ;  /* 0xffffff2609027836 */ /* 0x000fe20000000000 */
[----:B------:R0:W2:Y:S01]  /*10c90*/  @!P2 LDG.E.U16 R21, desc[UR6][R44.64] ;  /* 0x000000062c15a981 */ /* 0x0000a2000c1e1500 */
[----:B------:R-:W-:-:S02]  /*10ca0*/  PRMT R19, RZ, 0x7610, R19 ;  /* 0x00007610ff137816 */ /* 0x000fc40000000013 */
[----:B------:R-:W-:Y:S01]  /*10cb0*/  PRMT R18, RZ, 0x7610, R18 ;  /* 0x00007610ff127816 */ /* 0x000fe20000000012 */
[----:B---3--:R-:W-:Y:S04]  /*10cc0*/  STL.64 [R1+0x41a8], R26 ;  /* 0x0041a81a01007387 */ /* 0x008fe80000100a00 */
[----:B------:R3:W-:Y:S04]  /*10cd0*/  STL.64 [R1+0x1440], R42 ;  /* 0x0014402a01007387 */ /* 0x0007e80000100a00 */
[----:B------:R-:W-:Y:S04]  /*10ce0*/  STL.64 [R1+0x41b0], R26 ;  /* 0x0041b01a01007387 */ /* 0x000fe80000100a00 */
[----:B------:R-:W-:Y:S04]  /*10cf0*/  STL.64 [R1+0x41d8], R26 ;  /* 0x0041d81a01007387 */ /* 0x000fe80000100a00 */
[----:B------:R-:W-:Y:S01]  /*10d00*/  STL.64 [R1+0x41f8], R26 ;  /* 0x0041f81a01007387 */ /* 0x000fe20000100a00 */
[----:B---3--:R-:W-:-:S03]  /*10d10*/  IMAD.WIDE R42, R3, 0x2, R84 ;  /* 0x00000002032a7825 */ /* 0x008fc600078e0254 */
[----:B------:R-:W-:Y:S04]  /*10d20*/  STL.64 [R1+0x4218], R26 ;  /* 0x0042181a01007387 */ /* 0x000fe80000100a00 */
[----:B------:R-:W-:Y:S04]  /*10d30*/  STL.64 [R1+0x4238], R26 ;  /* 0x0042381a01007387 */ /* 0x000fe80000100a00 */
[----:B------:R-:W-:Y:S04]  /*10d40*/  STL.64 [R1+0x4258], R26 ;  /* 0x0042581a01007387 */ /* 0x000fe80000100a00 */
[----:B------:R-:W-:Y:S04]  /*10d50*/  STL [R1+0x4268], R26 ;  /* 0x0042681a01007387 */ /* 0x000fe80000100800 */
[----:B----4-:R-:W-:Y:S04]  /*10d60*/  STL.64 [R1+0x41b8], R24 ;  /* 0x0041b81801007387 */ /* 0x010fe80000100a00 */
[----:B------:R-:W-:Y:S04]  /*10d70*/  STL.64 [R1+0x4208], R24 ;  /* 0x0042081801007387 */ /* 0x000fe80000100a00 */
[----:B------:R3:W4:Y:S01]  /*10d80*/  @!P2 LDG.E.U16 R20, desc[UR6][R42.64] ;  /* 0x000000062a14a981 */ /* 0x000722000c1e1500 */
[----:B------:R-:W-:Y:S01]  /*10d90*/  ISETP.GE.U32.AND P2, PT, R2, 0x7ffffe27, PT ;  /* 0x7ffffe270200780c */ /* 0x000fe20003f46070 */
[----:B------:R-:W-:-:S02]  /*10da0*/  IMAD R2, R80, 0xc1, RZ ;  /* 0x000000c150027824 */ /* 0x000fc400078e02ff */
[----:B------:R-:W-:Y:S04]  /*10db0*/  STL.64 [R1+0x4228], R24 ;  /* 0x0042281801007387 */ /* 0x000fe80000100a00 */
[----:B------:R-:W-:Y:S04]  /*10dc0*/  STL.64 [R1+0x4248], R24 ;  /* 0x0042481801007387 */ /* 0x000fe80000100a00 */
[----:B------:R-:W-:Y:S04]  /*10dd0*/  STL.64 [R1+0x4278], R24 ;  /* 0x0042781801007387 */ /* 0x000fe80000100a00 */
[----:B------:R0:W-:Y:S04]  /*10de0*/  STL.64 [R1+0x13c8], R74 ;  /* 0x0013c84a01007387 */ /* 0x0001e80000100a00 */
[----:B------:R1:W-:Y:S01]  /*10df0*/  STL.64 [R1+0x13c0], R48 ;  /* 0x0013c03001007387 */ /* 0x0003e20000100a00 */
[----:B0-----:R-:W-:-:S04]  /*10e00*/  IMAD.WIDE R74, R2, 0x2, R82 ;  /* 0x00000002024a7825 */ /* 0x001fc800078e0252 */
[----:B-1----:R-:W-:Y:S01]  /*10e10*/  IMAD.WIDE R48, R2, 0x2, R84 ;  /* 0x0000000202307825 */ /* 0x002fe200078e0254 */
[----:B------:R0:W4:Y:S04]  /*10e20*/  @!P3 LDG.E.U16 R19, desc[UR6][R74.64] ;  /* 0x000000064a13b981 */ /* 0x000128000c1e1500 */
[----:B------:R-:W4:Y:S01]  /*10e30*/  @!P3 LDG.E.U16 R18, desc[UR6][R48.64] ;  /* 0x000000063012b981 */ /* 0x000f22000c1e1500 */
[----:B------:R-:W-:Y:S01]  /*10e40*/  IMAD R3, R80, 0xc9, RZ ;  /* 0x000000c950037824 */ /* 0x000fe200078e02ff */
[----:B------:R-:W-:Y:S01]  /*10e50*/  PRMT R17, RZ, 0x7610, R17 ;  /* 0x00007610ff117816 */ /* 0x000fe20000000011 */
[----:B------:R-:W-:Y:S01]  /*10e60*/  VIADD R4, R9, 0xffffff2e ;  /* 0xffffff2e09047836 */ /* 0x000fe20000000000 */
[----:B------:R1:W-:Y:S01]  /*10e70*/  STL.64 [R1+0x1348], R44 ;  /* 0x0013482c01007387 */ /* 0x0003e20000100a00 */
[----:B------:R-:W-:-:S03]  /*10e80*/  PRMT R16, RZ, 0x7610, R16 ;  /* 0x00007610ff107816 */ /* 0x000fc60000000010 */
[----:B--2---:R-:W-:Y:S01]  /*10e90*/  STL.64 [R1+0x41c0], R22 ;  /* 0x0041c01601007387 */ /* 0x004fe20000100a00 */
[----:B------:R-:W-:-:S03]  /*10ea0*/  VIADD R2, R9, 0xffffff16 ;  /* 0xffffff1609027836 */ /* 0x000fc60000000000 */
[----:B------:R3:W-:Y:S01]  /*10eb0*/  STL.64 [R1+0x1340], R42 ;  /* 0x0013402a01007387 */ /* 0x0007e20000100a00 */
[----:B------:R-:W-:Y:S01]  /*10ec0*/  ISETP.GE.U32.AND P0, PT, R4, 0x7ffffe2f, PT ;  /* 0x7ffffe2f0400780c */ /* 0x000fe20003f06070 */
[----:B-1----:R-:W-:-:S05]  /*10ed0*/  IMAD.WIDE R44, R3, 0x2, R82 ;  /* 0x00000002032c7825 */ /* 0x002fca00078e0252 */
[----:B------:R-:W2:Y:S01]  /*10ee0*/  @!P5 LDG.E.U16 R17, desc[UR6][R44.64] ;  /* 0x000000062c11d981 */ /* 0x000ea2000c1e1500 */
[----:B---3--:R-:W-:-:S05]  /*10ef0*/  IMAD.WIDE R42, R3, 0x2, R84 ;  /* 0x00000002032a7825 */ /* 0x008fca00078e0254 */
[----:B------:R1:W2:Y:S01]  /*10f00*/  @!P5 LDG.E.U16 R16, desc[UR6][R42.64] ;  /* 0x000000062a10d981 */ /* 0x0002a2000c1e1500 */
[----:B------:R-:W-:Y:S01]  /*10f10*/  ISETP.GE.U32.AND P5, PT, R2, 0x7ffffe17, PT ;  /* 0x7ffffe170200780c */ /* 0x000fe20003fa6070 */
[C---:B------:R-:W-:Y:S01]  /*10f20*/  IMAD R2, R80.reuse, 0xd1, RZ ;  /* 0x000000d150027824 */ /* 0x040fe200078e02ff */
[----:B------:R-:W-:Y:S01]  /*10f30*/  PRMT R15, RZ, 0x7610, R15 ;  /* 0x00007610ff0f7816 */ /* 0x000fe2000000000f */
[----:B------:R-:W-:Y:S01]  /*10f40*/  IMAD R3, R80, 0xd9, RZ ;  /* 0x000000d950037824 */ /* 0x000fe200078e02ff */
[----:B------:R-:W-:Y:S01]  /*10f50*/  PRMT R6, RZ, 0x7610, R6 ;  /* 0x00007610ff067816 */ /* 0x000fe20000000006 */
[----:B----4-:R-:W-:Y:S04]  /*10f60*/  STL.64 [R1+0x41c8], R20 ;  /* 0x0041c81401007387 */ /* 0x010fe80000100a00 */
[----:B------:R0:W-:Y:S04]  /*10f70*/  STL.64 [R1+0x12c8], R74 ;  /* 0x0012c84a01007387 */ /* 0x0001e80000100a00 */
[----:B------:R-:W-:Y:S04]  /*10f80*/  STL.64 [R1+0x12c0], R48 ;  /* 0x0012c03001007387 */ /* 0x000fe80000100a00 */
[----:B------:R-:W-:Y:S01]  /*10f90*/  STL.64 [R1+0x1248], R44 ;  /* 0x0012482c01007387 */ /* 0x000fe20000100a00 */
[----:B0-----:R-:W-:-:S05]  /*10fa0*/  IMAD.WIDE R74, R2, 0x2, R82 ;  /* 0x00000002024a7825 */ /* 0x001fca00078e0252 */
[----:B------:R-:W3:Y:S04]  /*10fb0*/  @!P0 LDG.E.U16 R15, desc[UR6][R74.64] ;  /* 0x000000064a0f8981 */ /* 0x000ee8000c1e1500 */
[----:B------:R-:W-:Y:S04]  /*10fc0*/  STL.64 [R1+0x41d0], R18 ;  /* 0x0041d01201007387 */ /* 0x000fe80000100a00 */
[----:B------:R1:W-:Y:S02]  /*10fd0*/  STL.64 [R1+0x1240], R42 ;  /* 0x0012402a01007387 */ /* 0x0003e40000100a00 */
[----:B-1----:R-:W-:-:S05]  /*10fe0*/  IMAD.WIDE R42, R3, 0x2, R84 ;  /* 0x00000002032a7825 */ /* 0x002fca00078e0254 */
[----:B------:R-:W4:Y:S01]  /*10ff0*/  @!P2 LDG.E.U16 R6, desc[UR6][R42.64] ;  /* 0x000000062a06a981 */ /* 0x000f22000c1e1500 */
[----:B------:R-:W-:Y:S01]  /*11000*/  PRMT R12, RZ, 0x7610, R12 ;  /* 0x00007610ff0c7816 */ /* 0x000fe2000000000c */
[----:B------:R-:W-:Y:S02]  /*11010*/  VIADD R4, R9, 0xffffff1e ;  /* 0xffffff1e09047836 */ /* 0x000fe40000000000 */
[----:B------:R-:W-:Y:S01]  /*11020*/  STL.64 [R1+0x41e8], R18 ;  /* 0x0041e81201007387 */ /* 0x000fe20000100a00 */
[----:B------:R-:W-:-:S03]  /*11030*/  IMAD.WIDE R48, R2, 0x2, R84 ;  /* 0x0000000202307825 */ /* 0x000fc600078e0254 */
[----:B--2---:R-:W-:Y:S01]  /*11040*/  STL.64 [R1+0x41e0], R16 ;  /* 0x0041e01001007387 */ /* 0x004fe20000100a00 */
[----:B------:R-:W-:-:S03]  /*11050*/  PRMT R10, RZ, 0x7610, R10 ;  /* 0x00007610ff0a7816 */ /* 0x000fc6000000000a */
[----:B------:R-:W-:Y:S01]  /*11060*/  STL.64 [R1+0x4200], R16 ;  /* 0x0042001001007387 */ /* 0x000fe20000100a00 */
[----:B------:R-:W-:-:S03]  /*11070*/  IMAD.WIDE R44, R3, 0x2, R82 ;  /* 0x00000002032c7825 */ /* 0x000fc600078e0252 */
[----:B------:R-:W-:Y:S01]  /*11080*/  STL.64 [R1+0x4220], R16 ;  /* 0x0042201001007387 */ /* 0x000fe20000100a00 */
[----:B------:R-:W-:-:S03]  /*11090*/  VIADD R2, R9, 0xffffff06 ;  /* 0xffffff0609027836 */ /* 0x000fc60000000000 */
[----:B------:R-:W-:Y:S01]  /*110a0*/  STL.64 [R1+0x4240], R16 ;  /* 0x0042401001007387 */ /* 0x000fe20000100a00 */
[----:B------:R-:W-:-:S03]  /*110b0*/  ISETP.GE.U32.AND P3, PT, R4, 0x7ffffe1f, PT ;  /* 0x7ffffe1f0400780c */ /* 0x000fc60003f66070 */
[----:B------:R-:W-:Y:S01]  /*110c0*/  STL.64 [R1+0x4260], R16 ;  /* 0x0042601001007387 */ /* 0x000fe20000100a00 */
[----:B------:R-:W-:-:S03]  /*110d0*/  VIADD R4, R9, 0xffffff0e ;  /* 0xffffff0e09047836 */ /* 0x000fc60000000000 */
[----:B------:R-:W-:Y:S04]  /*110e0*/  STL.64 [R1+0x11c8], R74 ;  /* 0x0011c84a01007387 */ /* 0x000fe80000100a00 */
[----:B------:R0:W-:Y:S04]  /*110f0*/  STL.64 [R1+0x11c0], R48 ;  /* 0x0011c03001007387 */ /* 0x0001e80000100a00 */
[----:B------:R0:W2:Y:S01]  /*11100*/  @!P0 LDG.E.U16 R12, desc[UR6][R48.64] ;  /* 0x00000006300c8981 */ /* 0x0000a2000c1e1500 */
[----:B------:R-:W-:-:S03]  /*11110*/  PRMT R3, RZ, 0x7610, R3 ;  /* 0x00007610ff037816 */ /* 0x000fc60000000003 */
[----:B------:R1:W2:Y:S01]  /*11120*/  @!P2 LDG.E.U16 R10, desc[UR6][R44.64] ;  /* 0x000000062c0aa981 */ /* 0x0002a2000c1e1500 */
[----:B------:R-:W-:Y:S01]  /*11130*/  ISETP.GE.U32.AND P2, PT, R2, 0x7ffffe07, PT ;  /* 0x7ffffe070200780c */ /* 0x000fe20003f46070 */
[C---:B0-----:R-:W-:Y:S02]  /*11140*/  IMAD R48, R80.reuse, 0xe1, RZ ;  /* 0x000000e150307824 */ /* 0x041fe400078e02ff */
[----:B------:R-:W-:Y:S01]  /*11150*/  IMAD R49, R80, 0xe9, RZ ;  /* 0x000000e950317824 */ /* 0x000fe200078e02ff */
[----:B------:R-:W-:Y:S01]  /*11160*/  PRMT R2, RZ, 0x7610, R2 ;  /* 0x00007610ff027816 */ /* 0x000fe20000000002 */
[----:B------:R-:W-:Y:S01]  /*11170*/  IMAD.WIDE R76, R48, 0x2, R82 ;  /* 0x00000002304c7825 */ /* 0x000fe200078e0252 */
[----:B------:R-:W-:Y:S02]  /*11180*/  ISETP.GE.U32.AND P0, PT, R4, 0x7ffffe0f, PT ;  /* 0x7ffffe0f0400780c */ /* 0x000fe40003f06070 */
[----:B------:R-:W-:Y:S01]  /*11190*/  PRMT R5, RZ, 0x7610, R5 ;  /* 0x00007610ff057816 */ /* 0x000fe20000000005 */
[----:B------:R-:W-:Y:S01]  /*111a0*/  IMAD.WIDE R74, R48, 0x2, R84 ;  /* 0x00000002304a7825 */ /* 0x000fe200078e0254 */
[----:B------:R-:W-:-:S03]  /*111b0*/  PRMT R4, RZ, 0x7610, R4 ;  /* 0x00007610ff047816 */ /* 0x000fc60000000004 */
[C---:B------:R-:W-:Y:S01]  /*111c0*/  VIADD R48, R9.reuse, 0xffffffd5 ;  /* 0xffffffd509307836 */ /* 0x040fe20000000000 */
[----:B------:R0:W2:Y:S01]  /*111d0*/  @!P3 LDG.E.U16 R5, desc[UR6][R76.64] ;  /* 0x000000064c05b981 */ /* 0x0000a2000c1e1500 */
[----:B------:R-:W-:Y:S02]  /*111e0*/  IMAD.MOV.U32 R11, RZ, RZ, R53 ;  /* 0x000000ffff0b7224 */ /* 0x000fe400078e0035 */
[----:B------:R-:W-:Y:S01]  /*111f0*/  IMAD.MOV.U32 R47, RZ, RZ, R52 ;  /* 0x000000ffff2f7224 */ /* 0x000fe200078e0034 */
[----:B------:R0:W2:Y:S01]  /*11200*/  @!P3 LDG.E.U16 R4, desc[UR6][R74.64] ;  /* 0x000000064a04b981 */ /* 0x0000a2000c1e1500 */
[C---:B------:R-:W-:Y:S02]  /*11210*/  IMAD R52, R80.reuse, 0xf1, RZ ;  /* 0x000000f150347824 */ /* 0x040fe400078e02ff */
[----:B------:R-:W-:Y:S02]  /*11220*/  IMAD R53, R80, 0xf9, RZ ;  /* 0x000000f950357824 */ /* 0x000fe400078e02ff */
[----:B------:R-:W-:Y:S01]  /*11230*/  VIADD R50, R9, 0xffffffcd ;  /* 0xffffffcd09327836 */ /* 0x000fe20000000000 */
[----:B------:R-:W-:-:S04]  /*11240*/  PRMT R51, RZ, 0x7610, R51 ;  /* 0x00007610ff337816 */ /* 0x000fc80000000033 */
[----:B------:R-:W-:Y:S02]  /*11250*/  ISETP.GE.U32.AND P3, PT, R50, 0x7ffffece, PT ;  /* 0x7ffffece3200780c */ /* 0x000fe40003f66070 */
[----:B------:R-:W-:Y:S02]  /*11260*/  PRMT R46, RZ, 0x7610, R46 ;  /* 0x00007610ff2e7816 */ /* 0x000fe4000000002e */
[----:B------:R-:W-:Y:S02]  /*11270*/  PRMT R50, RZ, 0x7610, R50 ;  /* 0x00007610ff327816 */ /* 0x000fe40000000032 */
[----:B------:R-:W-:Y:S02]  /*11280*/  PRMT R41, RZ, 0x7610, R41 ;  /* 0x00007610ff297816 */ /* 0x000fe40000000029 */
[----:B------:R-:W-:Y:S02]  /*11290*/  PRMT R38, RZ, 0x7610, R38 ;  /* 0x00007610ff267816 */ /* 0x000fe40000000026 */
[----:B------:R-:W-:Y:S01]  /*112a0*/  PRMT R39, RZ, 0x7610, R39 ;  /* 0x00007610ff277816 */ /* 0x000fe20000000027 */
[----:B---3--:R-:W-:Y:S04]  /*112b0*/  STL.64 [R1+0x4270], R14 ;  /* 0x0042700e01007387 */ /* 0x008fe80000100a00 */
[----:B------:R1:W-:Y:S04]  /*112c0*/  STL.64 [R1+0x1148], R44 ;  /* 0x0011482c01007387 */ /* 0x0003e80000100a00 */
[----:B------:R3:W-:Y:S01]  /*112d0*/  STL.64 [R1+0x1140], R42 ;  /* 0x0011402a01007387 */ /* 0x0007e20000100a00 */
[----:B-1----:R-:W-:-:S04]  /*112e0*/  IMAD.WIDE R44, R49, 0x2, R82 ;  /* 0x00000002312c7825 */ /* 0x002fc800078e0252 */
[----:B---3--:R-:W-:Y:S01]  /*112f0*/  IMAD.WIDE R42, R49, 0x2, R84 ;  /* 0x00000002312a7825 */ /* 0x008fe200078e0254 */
[----:B------:R1:W3:Y:S01]  /*11300*/  @!P5 LDG.E.U16 R3, desc[UR6][R44.64] ;  /* 0x000000062c03d981 */ /* 0x0002e2000c1e1500 */
[----:B------:R-:W-:-:S03]  /*11310*/  PRMT R49, RZ, 0x7610, R49 ;  /* 0x00007610ff317816 */ /* 0x000fc60000000031 */
[----:B------:R0:W2:Y:S01]  /*11320*/  @!P5 LDG.E.U16 R2, desc[UR6][R42.64] ;  /* 0x000000062a02d981 */ /* 0x0000a2000c1e1500 */
[----:B------:R-:W-:Y:S02]  /*11330*/  ISETP.GE.U32.AND P5, PT, R48, 0x7ffffed6, PT ;  /* 0x7ffffed63000780c */ /* 0x000fe40003fa6070 */
[----:B------:R-:W-:Y:S01]  /*11340*/  PRMT R48, RZ, 0x7610, R48 ;  /* 0x00007610ff307816 */ /* 0x000fe20000000030 */
[----:B----4-:R-:W-:Y:S04]  /*11350*/  STL.64 [R1+0x41f0], R6 ;  /* 0x0041f00601007387 */ /* 0x010fe80000100a00 */
[----:B------:R-:W-:Y:S04]  /*11360*/  STL.64 [R1+0x4210], R6 ;  /* 0x0042100601007387 */ /* 0x000fe80000100a00 */
[----:B------:R-:W-:Y:S04]  /*11370*/  STL.64 [R1+0x4230], R6 ;  /* 0x0042300601007387 */ /* 0x000fe80000100a00 */
[----:B------:R-:W-:Y:S04]  /*11380*/  STL.64 [R1+0x4250], R6 ;  /* 0x0042500601007387 */ /* 0x000fe80000100a00 */
[----:B------:R0:W-:Y:S04]  /*11390*/  STL.64 [R1+0x10c8], R76 ;  /* 0x0010c84c01007387 */ /* 0x0001e80000100a00 */
[----:B------:R4:W-:Y:S04]  /*113a0*/  STL.64 [R1+0x10c0], R74 ;  /* 0x0010c04a01007387 */ /* 0x0009e80000100a00 */
[----:B------:R1:W-:Y:S04]  /*113b0*/  STL.64 [R1+0x1048], R44 ;  /* 0x0010482c01007387 */ /* 0x0003e80000100a00 */
[----:B------:R1:W-:Y:S01]  /*113c0*/  STL.64 [R1+0x1040], R42 ;  /* 0x0010402a01007387 */ /* 0x0003e20000100a00 */
[----:B0-----:R-:W-:-:S04]  /*113d0*/  IMAD.WIDE R76, R52, 0x2, R82 ;  /* 0x00000002344c7825 */ /* 0x001fc800078e0252 */
[----:B----4-:R-:W-:Y:S01]  /*113e0*/  IMAD.WIDE R74, R52, 0x2, R84 ;  /* 0x00000002344a7825 */ /* 0x010fe200078e0254 */
[----:B------:R0:W4:Y:S03]  /*113f0*/  @!P0 LDG.E.U16 R51, desc[UR6][R76.64] ;  /* 0x000000064c338981 */ /* 0x000126000c1e1500 */
[----:B-1----:R-:W-:-:S04]  /*11400*/  IMAD.WIDE R44, R53, 0x2, R82 ;  /* 0x00000002352c7825 */ /* 0x002fc800078e0252 */
[----:B------:R-:W-:Y:S01]  /*11410*/  IMAD.WIDE R42, R53, 0x2, R84 ;  /* 0x00000002352a7825 */ /* 0x000fe200078e0254 */
[----:B------:R-:W2:Y:S03]  /*11420*/  @!P2 LDG.E.U16 R49, desc[UR6][R44.64] ;  /* 0x000000062c31a981 */ /* 0x000ea6000c1e1500 */
[----:B------:R-:W-:Y:S01]  /*11430*/  VIADD R52, R9, 0xffffffe5 ;  /* 0xffffffe509347836 */ /* 0x000fe20000000000 */
[----:B------:R-:W2:Y:S04]  /*11440*/  @!P2 LDG.E.U16 R48, desc[UR6][R42.64] ;  /* 0x000000062a30a981 */ /* 0x000ea8000c1e1500 */
[----:B------:R-:W-:Y:S01]  /*11450*/  ISETP.GE.U32.AND P2, PT, R52, 0x7ffffee6, PT ;  /* 0x7ffffee63400780c */ /* 0x000fe20003f46070 */
[C---:B------:R-:W-:Y:S01]  /*11460*/  IMAD R52, R80.reuse, 0x32, RZ ;  /* 0x0000003250347824 */ /* 0x040fe200078e02ff */
[----:B------:R0:W-:Y:S01]  /*11470*/  STL.64 [R1+0xfc8], R76 ;  /* 0x000fc84c01007387 */ /* 0x0001e20000100a00 */
[----:B------:R-:W-:-:S03]  /*11480*/  IMAD R53, R80, 0x2a, RZ ;  /* 0x0000002a50357824 */ /* 0x000fc600078e02ff */
[----:B------:R1:W2:Y:S01]  /*11490*/  @!P0 LDG.E.U16 R50, desc[UR6][R74.64] ;  /* 0x000000064a328981 */ /* 0x0002a2000c1e1500 */
[----:B0-----:R-:W-:-:S05]  /*114a0*/  IMAD.WIDE R76, R52, 0x2, R82 ;  /* 0x00000002344c7825 */ /* 0x001fca00078e0252 */
[----:B------:R-:W2:Y:S04]  /*114b0*/  @!P3 LDG.E.U16 R46, desc[UR6][R76.64] ;  /* 0x000000064c2eb981 */ /* 0x000ea8000c1e1500 */
[----:B------:R1:W-:Y:S04]  /*114c0*/  STL.64 [R1+0xe68], R74 ;  /* 0x000e684a01007387 */ /* 0x0003e80000100a00 */
[----:B------:R0:W-:Y:S04]  /*114d0*/  STL.64 [R1+0xd70], R44 ;  /* 0x000d702c01007387 */ /* 0x0001e80000100a00 */
[----:B------:R0:W-:Y:S01]  /*114e0*/  STL.64 [R1+0xd68], R42 ;  /* 0x000d682a01007387 */ /* 0x0001e20000100a00 */
[----:B-1----:R-:W-:-:S04]  /*114f0*/  IMAD.WIDE R74, R52, 0x2, R84 ;  /* 0x00000002344a7825 */ /* 0x002fc800078e0254 */
[C---:B0-----:R-:W-:Y:S01]  /*11500*/  IMAD.WIDE R44, R53.reuse, 0x2, R82 ;  /* 0x00000002352c7825 */ /* 0x041fe200078e0252 */
[----:B------:R-:W3:Y:S03]  /*11510*/  @!P3 LDG.E.U16 R41, desc[UR6][R74.64] ;  /* 0x000000064a29b981 */ /* 0x000ee6000c1e1500 */
[----:B------:R-:W-:Y:S01]  /*11520*/  IMAD.WIDE R42, R53, 0x2, R84 ;  /* 0x00000002352a7825 */ /* 0x000fe200078e0254 */
[----:B------:R0:W3:Y:S04]  /*11530*/  @!P5 LDG.E.U16 R39, desc[UR6][R44.64] ;  /* 0x000000062c27d981 */ /* 0x0000e8000c1e1500 */
[----:B------:R1:W4:Y:S01]  /*11540*/  @!P5 LDG.E.U16 R38, desc[UR6][R42.64] ;  /* 0x000000062a26d981 */ /* 0x000322000c1e1500 */
[----:B------:R-:W-:-:S02]  /*11550*/  VIADD R54, R9, 0xffffffdd ;  /* 0xffffffdd09367836 */ /* 0x000fc40000000000 */
[----:B------:R-:W-:Y:S01]  /*11560*/  VIADD R52, R9, 0xfffffff5 ;  /* 0xfffffff509347836 */ /* 0x000fe20000000000 */
[----:B------:R0:W-:Y:S02]  /*11570*/  STL.64 [R1+0x1bb8], R76 ;  /* 0x001bb84c01007387 */ /* 0x0001e40000100a00 */
[----:B------:R-:W-:Y:S02]  /*11580*/  ISETP.GE.U32.AND P0, PT, R54, 0x7ffffede, PT ;  /* 0x7ffffede3600780c */ /* 0x000fe40003f06070 */
[----:B------:R1:W-:Y:S01]  /*11590*/  STL.64 [R1+0x1bb0], R74 ;  /* 0x001bb04a01007387 */ /* 0x0003e20000100a00 */
[----:B------:R-:W-:Y:S01]  /*115a0*/  ISETP.GE.U32.AND P5, PT, R52, 0x7ffffef6, PT ;  /* 0x7ffffef63400780c */ /* 0x000fe20003fa6070 */
[----:B------:R-:W-:Y:S02]  /*115b0*/  IMAD R52, R80, 0x22, RZ ;  /* 0x0000002250347824 */ /* 0x000fe400078e02ff */
[----:B0-----:R-:W4:Y:S04]  /*115c0*/  LDL.LU.64 R76, [R1+0x42d0] ;  /* 0x0042d000014c7983 */ /* 0x001f280000300a00 */
[----:B-1----:R-:W4:Y:S04]  /*115d0*/  LDL.LU.64 R74, [R1+0x42c8] ;  /* 0x0042c800014a7983 */ /* 0x002f280000300a00 */
[----:B------:R0:W-:Y:S04]  /*115e0*/  STL.64 [R1+0x1c38], R44 ;  /* 0x001c382c01007387 */ /* 0x0001e80000100a00 */
[----:B------:R1:W-:Y:S01]  /*115f0*/  STL.64 [R1+0x1c30], R42 ;  /* 0x001c302a01007387 */ /* 0x0003e20000100a00 */
[----:B------:R-:W-:-:S02]  /*11600*/  PRMT R68, RZ, 0x7610, R68 ;  /* 0x00007610ff447816 */ /* 0x000fc40000000044 */
[----:B------:R-:W-:Y:S01]  /*11610*/  PRMT R69, RZ, 0x7610, R69 ;  /* 0x00007610ff457816 */ /* 0x000fe20000000045 */
[----:B0-----:R-:W-:Y:S02]  /*11620*/  IMAD.MOV.U32 R45, RZ, RZ, R71 ;  /* 0x000000ffff2d7224 */ /* 0x001fe400078e0047 */
[----:B------:R-:W-:Y:S02]  /*11630*/  IMAD.MOV.U32 R44, RZ, RZ, R73 ;  /* 0x000000ffff2c7224 */ /* 0x000fe400078e0049 */
[----:B-1----:R-:W-:Y:S02]  /*11640*/  IMAD.MOV.U32 R43, RZ, RZ, R72 ;  /* 0x000000ffff2b7224 */ /* 0x002fe400078e0048 */
[----:B------:R-:W-:-:S05]  /*11650*/  IMAD.WIDE R72, R52, 0x2, R82 ;  /* 0x0000000234487825 */ /* 0x000fca00078e0252 */
[----:B------:R-:W4:Y:S01]  /*11660*/  @!P0 LDG.E.U16 R69, desc[UR6][R72.64] ;  /* 0x0000000648458981 */ /* 0x000f22000c1e1500 */
[----:B------:R-:W-:Y:S01]  /*11670*/  IMAD R53, R80, 0x1a, RZ ;  /* 0x0000001a50357824 */ /* 0x000fe200078e02ff */
[----:B------:R-:W-:Y:S01]  /*11680*/  PRMT R32, RZ, 0x7610, R32 ;  /* 0x00007610ff207816 */ /* 0x000fe20000000020 */
[----:B------:R-:W-:Y:S01]  /*11690*/  IMAD.MOV.U32 R42, RZ, RZ, R67 ;  /* 0x000000ffff2a7224 */ /* 0x000fe200078e0043 */
[----:B------:R-:W-:Y:S01]  /*116a0*/  PRMT R33, RZ, 0x7610, R33 ;  /* 0x00007610ff217816 */ /* 0x000fe20000000021 */
[----:B--2---:R0:W-:Y:S02]  /*116b0*/  STL [R1+0x34], R46 ;  /* 0x0000342e01007387 */ /* 0x0041e40000100800 */
[----:B0-----:R-:W-:Y:S02]  /*116c0*/  IMAD.MOV.U32 R46, RZ, RZ, R47 ;  /* 0x000000ffff2e7224 */ /* 0x001fe400078e002f */
[----:B------:R-:W-:Y:S02]  /*116d0*/  IMAD.MOV.U32 R47, RZ, RZ, R11 ;  /* 0x000000ffff2f7224 */ /* 0x000fe400078e000b */
[----:B------:R-:W-:-:S02]  /*116e0*/  IMAD.MOV.U32 R11, RZ, RZ, R70 ;  /* 0x000000ffff0b7224 */ /* 0x000fc400078e0046 */
[----:B------:R-:W-:-:S05]  /*116f0*/  IMAD.WIDE R70, R52, 0x2, R84 ;  /* 0x0000000234467825 */ /* 0x000fca00078e0254 */
[----:B------:R-:W2:Y:S04]  /*11700*/  @!P0 LDG.E.U16 R68, desc[UR6][R70.64] ;  /* 0x0000000646448981 */ /* 0x000ea8000c1e1500 */
[----:B---3--:R0:W-:Y:S04]  /*11710*/  STL [R1+0x30], R41 ;  /* 0x0000302901007387 */ /* 0x0081e80000100800 */
[----:B------:R-:W-:Y:S04]  /*11720*/  STL.64 [R1+0x1cb8], R72 ;  /* 0x001cb84801007387 */ /* 0x000fe80000100a00 */
[----:B----4-:R-:W-:Y:S01]  /*11730*/  STL [R1+0x38], R38 ;  /* 0x0000382601007387 */ /* 0x010fe20000100800 */
[----:B0-----:R-:W-:-:S03]  /*11740*/  IMAD.MOV.U32 R41, RZ, RZ, R66 ;  /* 0x000000ffff297224 */ /* 0x001fc600078e0042 */
[----:B------:R0:W-:Y:S01]  /*11750*/  STL [R1+0x3c], R39 ;  /* 0x00003c2701007387 */ /* 0x0001e20000100800 */
[----:B------:R-:W-:-:S05]  /*11760*/  IMAD.WIDE R66, R53, 0x2, R82 ;  /* 0x0000000235427825 */ /* 0x000fca00078e0252 */
[----:B------:R1:W3:Y:S01]  /*11770*/  @!P2 LDG.E.U16 R33, desc[UR6][R66.64] ;  /* 0x000000064221a981 */ /* 0x0002e2000c1e1500 */
[----:B0-----:R-:W-:-:S05]  /*11780*/  IMAD.WIDE R38, R53, 0x2, R84 ;  /* 0x0000000235267825 */ /* 0x001fca00078e0254 */
[----:B------:R0:W4:Y:S01]  /*11790*/  @!P2 LDG.E.U16 R32, desc[UR6][R38.64] ;  /* 0x000000062620a981 */ /* 0x000122000c1e1500 */
        /* <DEDUP_REMOVED lines=11> */
[----:B------:R0:W-:Y:S01]  /*11850*/  STL.64 [R1+0x1d30], R38 ;  /* 0x001d302601007387 */ /* 0x0001e20000100a00 */
[----:B-1----:R-:W-:-:S05]  /*11860*/  IMAD.WIDE R66, R52, 0x2, R84 ;  /* 0x0000000234427825 */ /* 0x002fca00078e0254 */
[----:B------:R-:W3:Y:S01]  /*11870*/  @!P3 LDG.E.U16 R37, desc[UR6][R66.64] ;  /* 0x000000064225b981 */ /* 0x000ee2000c1e1500 */
[----:B------:R-:W-:Y:S01]  /*11880*/  IMAD R53, R80, 0xa, RZ ;  /* 0x0000000a50357824 */ /* 0x000fe200078e02ff */
[----:B------:R-:W-:Y:S02]  /*11890*/  PRMT R26, RZ, 0x7610, R26 ;  /* 0x00007610ff1a7816 */ /* 0x000fe4000000001a */
[----:B------:R-:W-:Y:S01]  /*118a0*/  PRMT R27, RZ, 0x7610, R27 ;  /* 0x00007610ff1b7816 */ /* 0x000fe2000000001b */
[----:B0-----:R-:W-:-:S05]  /*118b0*/  IMAD.WIDE R38, R53, 0x2, R82 ;  /* 0x0000000235267825 */ /* 0x001fca00078e0252 */
[----:B------:R0:W3:Y:S04]  /*118c0*/  @!P5 LDG.E.U16 R27, desc[UR6][R38.64] ;  /* 0x00000006261bd981 */ /* 0x0000e8000c1e1500 */
[----:B--2---:R-:W-:Y:S04]  /*118d0*/  STL [R1+0x40], R68 ;  /* 0x0000404401007387 */ /* 0x004fe80000100800 */
[----:B------:R1:W-:Y:S02]  /*118e0*/  STL [R1+0x44], R69 ;  /* 0x0000444501007387 */ /* 0x0003e40000100800 */
[----:B-1----:R-:W-:-:S05]  /*118f0*/  IMAD.WIDE R68, R52, 0x2, R82 ;  /* 0x0000000234447825 */ /* 0x002fca00078e0252 */
[----:B------:R-:W2:Y:S04]  /*11900*/  @!P3 LDG.E.U16 R40, desc[UR6][R68.64] ;  /* 0x000000064428b981 */ /* 0x000ea8000c1e1500 */
[----:B------:R-:W-:Y:S04]  /*11910*/  STL.64 [R1+0x1db8], R68 ;  /* 0x001db84401007387 */ /* 0x000fe80000100a00 */
[----:B----4-:R-:W-:Y:S04]  /*11920*/  STL [R1+0x48], R32 ;  /* 0x0000482001007387 */ /* 0x010fe80000100800 */
[----:B---3--:R1:W-:Y:S02]  /*11930*/  STL [R1+0x4c], R33 ;  /* 0x00004c2101007387 */ /* 0x0083e40000100800 */
        /* <DEDUP_REMOVED lines=8> */
[----:B------:R-:W-:Y:S01]  /*119c0*/  IMAD.SHL.U32 R52, R80, 0x2, RZ ;  /* 0x0000000250347824 */ /* 0x000fe200078e00ff */
[----:B------:R-:W-:Y:S01]  /*119d0*/  PRMT R34, RZ, 0x7610, R34 ;  /* 0x00007610ff227816 */ /* 0x000fe20000000022 */
[----:B----4-:R-:W4:Y:S04]  /*119e0*/  LDL.LU.64 R66, [R1+0x42a8] ;  /* 0x0042a80001427983 */ /* 0x010f280000300a00 */
[----:B------:R0:W-:Y:S04]  /*119f0*/  STL.64 [R1+0x1e38], R38 ;  /* 0x001e382601007387 */ /* 0x0001e80000100a00 */
[----:B------:R-:W-:Y:S01]  /*11a00*/  STL.64 [R1+0x1e30], R32 ;  /* 0x001e302001007387 */ /* 0x000fe20000100a00 */
[----:B------:R-:W-:-:S03]  /*11a10*/  PRMT R35, RZ, 0x7610, R35 ;  /* 0x00007610ff237816 */ /* 0x000fc60000000023 */
[----:B------:R1:W-:Y:S01]  /*11a20*/  STL [R1+0x50], R37 ;  /* 0x0000502501007387 */ /* 0x0003e20000100800 */
[----:B0-----:R-:W-:Y:S02]  /*11a30*/  IMAD.MOV.U32 R39, RZ, RZ, R46 ;  /* 0x000000ffff277224 */ /* 0x001fe400078e002e */
[----:B------:R-:W-:Y:S02]  /*11a40*/  IMAD.MOV.U32 R38, RZ, RZ, R44 ;  /* 0x000000ffff267224 */ /* 0x000fe400078e002c */
[----:B------:R-:W-:Y:S02]  /*11a50*/  IMAD.MOV.U32 R46, RZ, RZ, R62 ;  /* 0x000000ffff2e7224 */ /* 0x000fe400078e003e */
[----:B-1----:R-:W-:Y:S02]  /*11a60*/  IMAD.MOV.U32 R37, RZ, RZ, R43 ;  /* 0x000000ffff257224 */ /* 0x002fe400078e002b */
[----:B------:R-:W-:Y:S02]  /*11a70*/  IMAD.MOV.U32 R43, RZ, RZ, R64 ;  /* 0x000000ffff2b7224 */ /* 0x000fe400078e0040 */
[----:B------:R-:W-:-:S02]  /*11a80*/  IMAD.MOV.U32 R44, RZ, RZ, R65 ;  /* 0x000000ffff2c7224 */ /* 0x000fc400078e0041 */
[----:B------:R-:W-:-:S05]  /*11a90*/  IMAD.WIDE R64, R52, 0x2, R82 ;  /* 0x0000000234407825 */ /* 0x000fca00078e0252 */
[----:B------:R-:W4:Y:S01]  /*11aa0*/  @!P0 LDG.E.U16 R35, desc[UR6][R64.64] ;  /* 0x0000000640238981 */ /* 0x000f22000c1e1500 */
[----:B------:R-:W-:Y:S01]  /*11ab0*/  IMAD R53, R80, 0x3a, RZ ;  /* 0x0000003a50357824 */ /* 0x000fe200078e02ff */
[----:B------:R-:W-:Y:S02]  /*11ac0*/  PRMT R24, RZ, 0x7610, R24 ;  /* 0x00007610ff187816 */ /* 0x000fe40000000018 */
[----:B------:R-:W-:Y:S01]  /*11ad0*/  PRMT R25, RZ, 0x7610, R25 ;  /* 0x00007610ff197816 */ /* 0x000fe20000000019 */
[----:B------:R-:W-:-:S05]  /*11ae0*/  IMAD.WIDE R32, R53, 0x2, R82 ;  /* 0x0000000235207825 */ /* 0x000fca00078e0252 */
[----:B------:R0:W4:Y:S04]  /*11af0*/  @!P2 LDG.E.U16 R25, desc[UR6][R32.64] ;  /* 0x000000062019a981 */ /* 0x000128000c1e1500 */
[----:B--2---:R1:W-:Y:S02]  /*11b00*/  STL [R1+0x54], R40 ;  /* 0x0000542801007387 */ /* 0x0043e40000100800 */
[----:B-1----:R-:W-:Y:S02]  /*11b10*/  IMAD.MOV.U32 R40, RZ, RZ, R63 ;  /* 0x000000ffff287224 */ /* 0x002fe400078e003f */
[--C-:B------:R-:W-:Y:S01]  /*11b20*/  IMAD.WIDE R62, R52, 0x2, R84.reuse ;  /* 0x00000002343e7825 */ /* 0x100fe200078e0254 */
        /* <DEDUP_REMOVED lines=14> */
[----:B0-----:R-:W3:Y:S04]  /*11c10*/  LDL.LU.64 R62, [R1+0x4298] ;  /* 0x00429800013e7983 */ /* 0x001ee80000300a00 */
[----:B------:R0:W-:Y:S04]  /*11c20*/  STL.64 [R1+0x1b38], R32 ;  /* 0x001b382001007387 */ /* 0x0001e80000100a00 */
[----:B------:R1:W-:Y:S01]  /*11c30*/  STL.64 [R1+0x1b30], R26 ;  /* 0x001b301a01007387 */ /* 0x0003e20000100a00 */
[----:B------:R-:W-:Y:S01]  /*11c40*/  PRMT R30, RZ, 0x7610, R30 ;  /* 0x00007610ff1e7816 */ /* 0x000fe2000000001e */
[----:B0-----:R-:W-:Y:S01]  /*11c50*/  IMAD.MOV.U32 R33, RZ, RZ, R38 ;  /* 0x000000ffff217224 */ /* 0x001fe200078e0026 */
[----:B------:R-:W-:Y:S01]  /*11c60*/  MOV R32, R43 ;  /* 0x0000002b00207202 */ /* 0x000fe20000000f00 */
[----:B------:R-:W-:-:S02]  /*11c70*/  IMAD.MOV.U32 R38, RZ, RZ, R39 ;  /* 0x000000ffff267224 */ /* 0x000fc400078e0027 */
[----:B------:R-:W-:Y:S02]  /*11c80*/  IMAD.MOV.U32 R43, RZ, RZ, R60 ;  /* 0x000000ffff2b7224 */ /* 0x000fe400078e003c */
[----:B------:R-:W-:Y:S02]  /*11c90*/  IMAD.MOV.U32 R39, RZ, RZ, R58 ;  /* 0x000000ffff277224 */ /* 0x000fe400078e003a */
[----:B------:R-:W-:Y:S01]  /*11ca0*/  IMAD R53, R80, 0x4a, RZ ;  /* 0x0000004a50357824 */ /* 0x000fe200078e02ff */
[----:B------:R-:W-:Y:S02]  /*11cb0*/  PRMT R19, RZ, 0x7610, R19 ;  /* 0x00007610ff137816 */ /* 0x000fe40000000013 */
[----:B------:R-:W-:Y:S01]  /*11cc0*/  PRMT R18, RZ, 0x7610, R18 ;  /* 0x00007610ff127816 */ /* 0x000fe20000000012 */
[----:B-1----:R-:W-:-:S05]  /*11cd0*/  IMAD.WIDE R26, R53, 0x2, R82 ;  /* 0x00000002351a7825 */ /* 0x002fca00078e0252 */
[----:B------:R0:W3:Y:S04]  /*11ce0*/  @!P5 LDG.E.U16 R19, desc[UR6][R26.64] ;  /* 0x000000061a13d981 */ /* 0x0000e8000c1e1500 */
[----:B--2---:R1:W-:Y:S04]  /*11cf0*/  STL [R1+0x60], R34 ;  /* 0x0000602201007387 */ /* 0x0043e80000100800 */
[----:B----4-:R2:W-:Y:S01]  /*11d00*/  STL [R1+0x64], R35 ;  /* 0x0000642301007387 */ /* 0x0105e20000100800 */
[----:B-1----:R-:W-:Y:S02]  /*11d10*/  IMAD.MOV.U32 R34, RZ, RZ, R40 ;  /* 0x000000ffff227224 */ /* 0x002fe400078e0028 */
[----:B------:R-:W-:-:S02]  /*11d20*/  IMAD.MOV.U32 R40, RZ, RZ, R61 ;  /* 0x000000ffff287224 */ /* 0x000fc400078e003d */
[----:B--2---:R-:W-:Y:S02]  /*11d30*/  IMAD.MOV.U32 R35, RZ, RZ, R44 ;  /* 0x000000ffff237224 */ /* 0x004fe400078e002c */
[----:B------:R-:W-:Y:S02]  /*11d40*/  IMAD.MOV.U32 R44, RZ, RZ, R59 ;  /* 0x000000ffff2c7224 */ /* 0x000fe400078e003b */
[----:B------:R-:W-:-:S04]  /*11d50*/  IMAD.WIDE R60, R52, 0x2, R82 ;  /* 0x00000002343c7825 */ /* 0x000fc800078e0252 */
[--C-:B------:R-:W-:Y:S01]  /*11d60*/  IMAD.WIDE R58, R52, 0x2, R84.reuse ;  /* 0x00000002343a7825 */ /* 0x100fe200078e0254 */
[----:B------:R-:W2:Y:S04]  /*11d70*/  @!P3 LDG.E.U16 R31, desc[UR6][R60.64] ;  /* 0x000000063c1fb981 */ /* 0x000ea8000c1e1500 */
[----:B------:R-:W4:Y:S04]  /*11d80*/  @!P3 LDG.E.U16 R30, desc[UR6][R58.64] ;  /* 0x000000063a1eb981 */ /* 0x000f28000c1e1500 */
[----:B------:R-:W-:Y:S04]  /*11d90*/  STL.64 [R1+0x1ab8], R60 ;  /* 0x001ab83c01007387 */ /* 0x000fe80000100a00 */
[----:B---3--:R-:W-:Y:S04]  /*11da0*/  STL [R1+0x28], R24 ;  /* 0x0000281801007387 */ /* 0x008fe80000100800 */
[----:B------:R1:W-:Y:S02]  /*11db0*/  STL [R1+0x2c], R25 ;  /* 0x00002c1901007387 */ /* 0x0003e40000100800 */
[----:B-1----:R-:W-:-:S05]  /*11dc0*/  IMAD.WIDE R24, R53, 0x2, R84 ;  /* 0x0000000235187825 */ /* 0x002fca00078e0254 */
[----:B------:R1:W3:Y:S01]  /*11dd0*/  @!P5 LDG.E.U16 R18, desc[UR6][R24.64] ;  /* 0x000000061812d981 */ /* 0x0002e2000c1e1500 */
[C---:B------:R-:W-:Y:S02]  /*11de0*/  VIADD R54, R9.reuse, 0xffffffad ;  /* 0xffffffad09367836 */ /* 0x040fe40000000000 */
[----:B------:R-:W-:Y:S01]  /*11df0*/  VIADD R52, R9, 0xffffff95 ;  /* 0xffffff9509347836 */ /* 0x000fe20000000000 */
[----:B------:R0:W-:Y:S04]  /*11e00*/  STL.64 [R1+0x1ab0], R58 ;  /* 0x001ab03a01007387 */ /* 0x0001e80000100a00 */
[----:B------:R-:W3:Y:S01]  /*11e10*/  LDL.LU.64 R60, [R1+0x4290] ;  /* 0x00429000013c7983 */ /* 0x000ee20000300a00 */
[----:B------:R-:W-:Y:S02]  /*11e20*/  ISETP.GE.U32.AND P0, PT, R54, 0x7ffffeae, PT ;  /* 0x7ffffeae3600780c */ /* 0x000fe40003f06070 */
[----:B------:R-:W-:Y:S01]  /*11e30*/  ISETP.GE.U32.AND P5, PT, R52, 0x7ffffe96, PT ;  /* 0x7ffffe963400780c */ /* 0x000fe20003fa6070 */
[C---:B------:R-:W-:Y:S01]  /*11e40*/  IMAD R52, R80.reuse, 0x52, RZ ;  /* 0x0000005250347824 */ /* 0x040fe200078e02ff */
[----:B0-----:R-:W3:Y:S04]  /*11e50*/  LDL.LU.64 R58, [R1+0x4288] ;  /* 0x00428800013a7983 */ /* 0x001ee80000300a00 */
[----:B------:R0:W-:Y:S04]  /*11e60*/  STL.64 [R1+0x1a38], R26 ;  /* 0x001a381a01007387 */ /* 0x0001e80000100a00 */
[----:B------:R1:W-:Y:S01]  /*11e70*/  STL.64 [R1+0x1a30], R24 ;  /* 0x001a301801007387 */ /* 0x0003e20000100a00 */
[----:B------:R-:W-:Y:S01]  /*11e80*/  IMAD R53, R80, 0x5a, RZ ;  /* 0x0000005a50357824 */ /* 0x000fe200078e02ff */
[----:B------:R-:W-:-:S02]  /*11e90*/  PRMT R29, RZ, 0x7610, R29 ;  /* 0x00007610ff1d7816 */ /* 0x000fc4000000001d */
[----:B------:R-:W-:Y:S02]  /*11ea0*/  PRMT R22, RZ, 0x7610, R22 ;  /* 0x00007610ff167816 */ /* 0x000fe40000000016 */
[----:B------:R-:W-:Y:S01]  /*11eb0*/  PRMT R15, RZ, 0x7610, R15 ;  /* 0x00007610ff0f7816 */ /* 0x000fe2000000000f */
[----:B0-----:R-:W-:Y:S01]  /*11ec0*/  IMAD.WIDE R26, R52, 0x2, R84 ;  /* 0x00000002341a7825 */ /* 0x001fe200078e0254 */
[----:B------:R-:W-:-:S03]  /*11ed0*/  PRMT R14, RZ, 0x7610, R14 ;  /* 0x00007610ff0e7816 */ /* 0x000fc6000000000e */
[----:B-1----:R-:W-:Y:S01]  /*11ee0*/  IMAD.WIDE R24, R53, 0x2, R82 ;  /* 0x0000000235187825 */ /* 0x002fe200078e0252 */
[----:B------:R0:W3:Y:S04]  /*11ef0*/  @!P0 LDG.E.U16 R22, desc[UR6][R26.64] ;  /* 0x000000061a168981 */ /* 0x0000e8000c1e1500 */
[----:B------:R1:W3:Y:S04]  /*11f00*/  @!P2 LDG.E.U16 R15, desc[UR6][R24.64] ;  /* 0x00000006180fa981 */ /* 0x0002e8000c1e1500 */
[----:B--2---:R2:W-:Y:S04]  /*11f10*/  STL [R1+0x24], R31 ;  /* 0x0000241f01007387 */ /* 0x0045e80000100800 */
[----:B----4-:R4:W-:Y:S01]  /*11f20*/  STL [R1+0x20], R30 ;  /* 0x0000201e01007387 */ /* 0x0109e20000100800 */
[----:B--2---:R-:W-:-:S02]  /*11f30*/  IMAD.MOV.U32 R31, RZ, RZ, R32 ;  /* 0x000000ffff1f7224 */ /* 0x004fc400078e0020 */
[----:B------:R-:W-:Y:S02]  /*11f40*/  IMAD.MOV.U32 R32, RZ, RZ, R40 ;  /* 0x000000ffff207224 */ /* 0x000fe400078e0028 */
[----:B----4-:R-:W-:Y:S02]  /*11f50*/  IMAD.MOV.U32 R30, RZ, RZ, R35 ;  /* 0x000000ffff1e7224 */ /* 0x010fe400078e0023 */
[----:B------:R-:W-:Y:S02]  /*11f60*/  IMAD.MOV.U32 R35, RZ, RZ, R39 ;  /* 0x000000ffff237224 */ /* 0x000fe400078e0027 */
[----:B------:R-:W-:Y:S02]  /*11f70*/  IMAD.MOV.U32 R40, RZ, RZ, R57 ;  /* 0x000000ffff287224 */ /* 0x000fe400078e0039 */
[----:B------:R-:W-:Y:S02]  /*11f80*/  IMAD.MOV.U32 R39, RZ, RZ, R56 ;  /* 0x000000ffff277224 */ /* 0x000fe400078e0038 */
[----:B------:R-:W-:Y:S01]  /*11f90*/  IMAD.WIDE R56, R52, 0x2, R82 ;  /* 0x0000000234387825 */ /* 0x000fe200078e0252 */
[----:B------:R-:W-:Y:S04]  /*11fa0*/  STL [R1+0x1c], R19 ;  /* 0x00001c1301007387 */ /* 0x000fe80000100800 */
[----:B------:R-:W-:Y:S04]  /*11fb0*/  STL.64 [R1+0x19b8], R56 ;  /* 0x0019b83801007387 */ /* 0x000fe80000100a00 */
[----:B---3--:R2:W-:Y:S04]  /*11fc0*/  STL [R1+0x18], R18 ;  /* 0x0000181201007387 */ /* 0x0085e80000100800 */
[----:B------:R-:W3:Y:S01]  /*11fd0*/  @!P0 LDG.E.U16 R29, desc[UR6][R56.64] ;  /* 0x00000006381d8981 */ /* 0x000ee2000c1e1500 */
[----:B--2---:R-:W-:-:S05]  /*11fe0*/  IMAD.WIDE R18, R53, 0x2, R84 ;  /* 0x0000000235127825 */ /* 0x004fca00078e0254 */
[----:B------:R2:W4:Y:S01]  /*11ff0*/  @!P2 LDG.E.U16 R14, desc[UR6][R18.64] ;  /* 0x00000006120ea981 */ /* 0x000522000c1e1500 */
[C---:B------:R-:W-:Y:S02]  /*12000*/  VIADD R52, R9.reuse, 0xffffff85 ;  /* 0xffffff8509347836 */ /* 0x040fe40000000000 */
[----:B------:R-:W-:-:S03]  /*12010*/  VIADD R54, R9, 0xffffff9d ;  /* 0xffffff9d09367836 */ /* 0x000fc60000000000 */
[----:B------:R-:W-:Y:S01]  /*12020*/  ISETP.GE.U32.AND P2, PT, R52, 0x7ffffe86, PT ;  /* 0x7ffffe863400780c */ /* 0x000fe20003f46070 */
[----:B------:R-:W-:Y:S01]  /*12030*/  IMAD R52, R80, 0x62, RZ ;  /* 0x0000006250347824 */ /* 0x000fe200078e02ff */
[----:B------:R0:W-:Y:S01]  /*12040*/  STL.64 [R1+0x19b0], R26 ;  /* 0x0019b01a01007387 */ /* 0x0001e20000100a00 */
[----:B------:R-:W-:-:S03]  /*12050*/  ISETP.GE.U32.AND P3, PT, R54, 0x7ffffe9e, PT ;  /* 0x7ffffe9e3600780c */ /* 0x000fc60003f66070 */
[----:B------:R-:W4:Y:S01]  /*12060*/  LDL.LU.64 R56, [R1+0x4280] ;  /* 0x0042800001387983 */ /* 0x000f220000300a00 */
[----:B------:R-:W-:-:S03]  /*12070*/  IMAD R53, R80, 0x6a, RZ ;  /* 0x0000006a50357824 */ /* 0x000fc600078e02ff */
[----:B------:R1:W-:Y:S01]  /*12080*/  STL.64 [R1+0x1938], R24 ;  /* 0x0019381801007387 */ /* 0x0003e20000100a00 */
[----:B0-----:R-:W-:-:S03]  /*12090*/  IMAD.WIDE R26, R52, 0x2, R82 ;  /* 0x00000002341a7825 */ /* 0x001fc600078e0252 */
[----:B------:R2:W-:Y:S01]  /*120a0*/  STL.64 [R1+0x1930], R18 ;  /* 0x0019301201007387 */ /* 0x0005e20000100a00 */
[----:B------:R-:W-:Y:S02]  /*120b0*/  PRMT R92, RZ, 0x7610, R92 ;  /* 0x00007610ff5c7816 */ /* 0x000fe4000000005c */
[----:B------:R-:W-:Y:S02]  /*120c0*/  PRMT R91, RZ, 0x7610, R91 ;  /* 0x00007610ff5b7816 */ /* 0x000fe4000000005b */
[----:B------:R-:W-:Y:S02]  /*120d0*/  PRMT R21, RZ, 0x7610, R21 ;  /* 0x00007610ff157816 */ /* 0x000fe40000000015 */
[----:B------:R-:W-:Y:S01]  /*120e0*/  PRMT R20, RZ, 0x7610, R20 ;  /* 0x00007610ff147816 */ /* 0x000fe20000000014 */
[----:B-1----:R-:W-:-:S03]  /*120f0*/  IMAD.WIDE R24, R52, 0x2, R84 ;  /* 0x0000000234187825 */ /* 0x002fc600078e0254 */
[----:B------:R-:W4:Y:S01]  /*12100*/  @!P3 LDG.E.U16 R21, desc[UR6][R26.64] ;  /* 0x000000061a15b981 */ /* 0x000f22000c1e1500 */
[----:B--2---:R-:W-:-:S03]  /*12110*/  IMAD.WIDE R18, R53, 0x2, R82 ;  /* 0x0000000235127825 */ /* 0x004fc600078e0252 */
[----:B------:R0:W2:Y:S04]  /*12120*/  @!P3 LDG.E.U16 R20, desc[UR6][R24.64] ;  /* 0x000000061814b981 */ /* 0x0000a8000c1e1500 */
[----:B------:R-:W2:Y:S01]  /*12130*/  @!P5 LDG.E.U16 R92, desc[UR6][R18.64] ;  /* 0x00000006125cd981 */ /* 0x000ea2000c1e1500 */
[C---:B------:R-:W-:Y:S02]  /*12140*/  VIADD R54, R9.reuse, 0xffffff8d ;  /* 0xffffff8d09367836 */ /* 0x040fe40000000000 */
[----:B------:R-:W-:-:S03]  /*12150*/  VIADD R52, R9, 0xffffff75 ;  /* 0xffffff7509347836 */ /* 0x000fc60000000000 */
[----:B------:R-:W-:Y:S02]  /*12160*/  ISETP.GE.U32.AND P0, PT, R54, 0x7ffffe8e, PT ;  /* 0x7ffffe8e3600780c */ /* 0x000fe40003f06070 */
[----:B------:R-:W-:Y:S01]  /*12170*/  PRMT R90, RZ, 0x7610, R90 ;  /* 0x00007610ff5a7816 */ /* 0x000fe2000000005a */
[----:B---3--:R-:W-:Y:S04]  /*12180*/  STL [R1+0x14], R29 ;  /* 0x0000141d01007387 */ /* 0x008fe80000100800 */
[----:B------:R-:W-:Y:S04]  /*12190*/  STL [R1+0x10], R22 ;  /* 0x0000101601007387 */ /* 0x000fe80000100800 */
[----:B------:R-:W-:Y:S04]  /*121a0*/  STL [R1+0xc], R15 ;  /* 0x00000c0f01007387 */ /* 0x000fe80000100800 */
[----:B------:R-:W-:Y:S04]  /*121b0*/  STL.64 [R1+0x18b8], R26 ;  /* 0x0018b81a01007387 */ /* 0x000fe80000100a00 */
[----:B----4-:R1:W-:Y:S02]  /*121c0*/  STL [R1+0x8], R14 ;  /* 0x0000080e01007387 */ /* 0x0103e40000100800 */
[----:B-1----:R-:W-:-:S05]  /*121d0*/  IMAD.WIDE R14, R53, 0x2, R84 ;  /* 0x00000002350e7825 */ /* 0x002fca00078e0254 */
[----:B------:R1:W3:Y:S01]  /*121e0*/  @!P5 LDG.E.U16 R91, desc[UR6][R14.64] ;  /* 0x000000060e5bd981 */ /* 0x0002e2000c1e1500 */
[----:B------:R-:W-:Y:S01]  /*121f0*/  ISETP.GE.U32.AND P5, PT, R52, 0x7ffffe76, PT ;  /* 0x7ffffe763400780c */ /* 0x000fe20003fa6070 */
[----:B------:R-:W-:Y:S02]  /*12200*/  IMAD R52, R80, 0x72, RZ ;  /* 0x0000007250347824 */ /* 0x000fe400078e02ff */
[----:B------:R0:W-:Y:S02]  /*12210*/  STL.64 [R1+0x18b0], R24 ;  /* 0x0018b01801007387 */ /* 0x0001e40000100a00 */
[----:B0-----:R-:W-:-:S05]  /*12220*/  IMAD.WIDE R24, R52, 0x2, R82 ;  /* 0x0000000234187825 */ /* 0x001fca00078e0252 */
[----:B------:R0:W4:Y:S01]  /*12230*/  @!P0 LDG.E.U16 R90, desc[UR6][R24.64] ;  /* 0x00000006185a8981 */ /* 0x000122000c1e1500 */
[----:B------:R-:W-:-:S03]  /*12240*/  IMAD R53, R80, 0x7a, RZ ;  /* 0x0000007a50357824 */ /* 0x000fc600078e02ff */
[----:B------:R0:W-:Y:S01]  /*12250*/  STL.64 [R1+0x1838], R18 ;  /* 0x0018381201007387 */ /* 0x0001e20000100a00 */
[----:B------:R-:W-:-:S03]  /*12260*/  VIADD R54, R9, 0xffffff7d ;  /* 0xffffff7d09367836 */ /* 0x000fc60000000000 */
[----:B------:R1:W-:Y:S01]  /*12270*/  STL.64 [R1+0x1830], R14 ;  /* 0x0018300e01007387 */ /* 0x0003e20000100a00 */
[----:B------:R-:W-:-:S03]  /*12280*/  PRMT R87, RZ, 0x7610, R87 ;  /* 0x00007610ff577816 */ /* 0x000fc60000000057 */
[----:B--2---:R-:W-:Y:S01]  /*12290*/  STL [R1+0x40f8], R92 ;  /* 0x0040f85c01007387 */ /* 0x004fe20000100800 */
[----:B------:R-:W-:Y:S01]  /*122a0*/  PRMT R86, RZ, 0x7610, R86 ;  /* 0x00007610ff567816 */ /* 0x000fe20000000056 */
[----:B0-----:R-:W-:Y:S01]  /*122b0*/  IMAD.WIDE R18, R53, 0x2, R82 ;  /* 0x0000000235127825 */ /* 0x001fe200078e0252 */
[----:B------:R-:W-:-:S03]  /*122c0*/  ISETP.GE.U32.AND P3, PT, R54, 0x7ffffe7e, PT ;  /* 0x7ffffe7e3600780c */ /* 0x000fc60003f66070 */
[----:B-1----:R-:W-:Y:S01]  /*122d0*/  IMAD.WIDE R14, R53, 0x2, R84 ;  /* 0x00000002350e7825 */ /* 0x002fe200078e0254 */
[----:B------:R-:W-:Y:S01]  /*122e0*/  PRMT R89, RZ, 0x7610, R89 ;  /* 0x00007610ff597816 */ /* 0x000fe20000000059 */
[----:B------:R-:W2:Y:S04]  /*122f0*/  @!P2 LDG.E.U16 R87, desc[UR6][R18.64] ;  /* 0x000000061257a981 */ /* 0x000ea8000c1e1500 */
[----:B------:R-:W2:Y:S01]  /*12300*/  @!P2 LDG.E.U16 R86, desc[UR6][R14.64] ;  /* 0x000000060e56a981 */ /* 0x000ea2000c1e1500 */
[----:B------:R-:W-:Y:S01]  /*12310*/  PRMT R79, RZ, 0x7610, R79 ;  /* 0x00007610ff4f7816 */ /* 0x000fe2000000004f */
[----:B------:R-:W-:Y:S01]  /*12320*/  IMAD R53, R80, 0x8a, RZ ;  /* 0x0000008a50357824 */ /* 0x000fe200078e02ff */
[----:B------:R-:W-:Y:S02]  /*12330*/  PRMT R78, RZ, 0x7610, R78 ;  /* 0x00007610ff4e7816 */ /* 0x000fe4000000004e */
[----:B------:R-:W-:-:S02]  /*12340*/  PRMT R77, RZ, 0x7610, R77 ;  /* 0x00007610ff4d7816 */ /* 0x000fc4000000004d */
[----:B------:R-:W-:Y:S01]  /*12350*/  PRMT R76, RZ, 0x7610, R76 ;  /* 0x00007610ff4c7816 */ /* 0x000fe2000000004c */
[----:B---3--:R-:W-:Y:S04]  /*12360*/  STL [R1+0x40fc], R91 ;  /* 0x0040fc5b01007387 */ /* 0x008fe80000100800 */
[----:B------:R-:W-:Y:S04]  /*12370*/  STL [R1+0x4], R21 ;  /* 0x0000041501007387 */ /* 0x000fe80000100800 */
[----:B------:R0:W-:Y:S02]  /*12380*/  STL [R1], R20 ;  /* 0x0000001401007387 */ /* 0x0001e40000100800 */
[----:B0-----:R-:W-:-:S04]  /*12390*/  IMAD.WIDE R20, R52, 0x2, R84 ;  /* 0x0000000234147825 */ /* 0x001fc800078e0254 */
[----:B------:R-:W-:Y:S01]  /*123a0*/  VIADD R52, R9, 0xffffff65 ;  /* 0xffffff6509347836 */ /* 0x000fe20000000000 */
[----:B------:R0:W-:Y:S04]  /*123b0*/  STL.64 [R1+0x17b8], R24 ;  /* 0x0017b81801007387 */ /* 0x0001e80000100a00 */
[----:B------:R-:W-:Y:S01]  /*123c0*/  ISETP.GE.U32.AND P2, PT, R52, 0x7ffffe66, PT ;  /* 0x7ffffe663400780c */ /* 0x000fe20003f46070 */
[----:B------:R-:W-:Y:S01]  /*123d0*/  IMAD R52, R80, 0x82, RZ ;  /* 0x0000008250347824 */ /* 0x000fe200078e02ff */
[----:B------:R1:W3:Y:S03]  /*123e0*/  @!P0 LDG.E.U16 R89, desc[UR6][R20.64] ;  /* 0x0000000614598981 */ /* 0x0002e6000c1e1500 */
[C---:B0-----:R-:W-:Y:S01]  /*123f0*/  IMAD.WIDE R24, R52.reuse, 0x2, R82 ;  /* 0x0000000234187825 */ /* 0x041fe200078e0252 */
[----:B------:R1:W-:Y:S04]  /*12400*/  STL.64 [R1+0x17b0], R20 ;  /* 0x0017b01401007387 */ /* 0x0003e80000100a00 */
[----:B------:R-:W2:Y:S04]  /*12410*/  @!P3 LDG.E.U16 R79, desc[UR6][R24.64] ;  /* 0x00000006184fb981 */ /* 0x000ea8000c1e1500 */
[----:B----4-:R-:W-:Y:S04]  /*12420*/  STL [R1+0x4100], R90 ;  /* 0x0041005a01007387 */ /* 0x010fe80000100800 */
[----:B------:R0:W-:Y:S01]  /*12430*/  STL.64 [R1+0x1738], R18 ;  /* 0x0017381201007387 */ /* 0x0001e20000100a00 */
[----:B-1----:R-:W-:-:S03]  /*12440*/  IMAD.WIDE R20, R52, 0x2, R84 ;  /* 0x0000000234147825 */ /* 0x002fc600078e0254 */
[----:B------:R1:W-:Y:S04]  /*12450*/  STL.64 [R1+0x1730], R14 ;  /* 0x0017300e01007387 */ /* 0x0003e80000100a00 */
[----:B------:R4:W4:Y:S01]  /*12460*/  @!P3 LDG.E.U16 R78, desc[UR6][R20.64] ;  /* 0x00000006144eb981 */ /* 0x000922000c1e1500 */
[----:B0-----:R-:W-:-:S04]  /*12470*/  IMAD.WIDE R18, R53, 0x2, R82 ;  /* 0x0000000235127825 */ /* 0x001fc800078e0252 */
[----:B-1----:R-:W-:Y:S01]  /*12480*/  IMAD.WIDE R14, R53, 0x2, R84 ;  /* 0x00000002350e7825 */ /* 0x002fe200078e0254 */
[----:B------:R0:W4:Y:S04]  /*12490*/  @!P5 LDG.E.U16 R77, desc[UR6][R18.64] ;  /* 0x00000006124dd981 */ /* 0x000128000c1e1500 */
[----:B------:R1:W4:Y:S01]  /*124a0*/  @!P5 LDG.E.U16 R76, desc[UR6][R14.64] ;  /* 0x000000060e4cd981 */ /* 0x000322000c1e1500 */
[C---:B------:R-:W-:Y:S02]  /*124b0*/  VIADD R54, R9.reuse, 0xffffff6d ;  /* 0xffffff6d09367836 */ /* 0x040fe40000000000 */
[----:B------:R-:W-:-:S03]  /*124c0*/  VIADD R52, R9, 0xffffff55 ;  /* 0xffffff5509347836 */ /* 0x000fc60000000000 */
[----:B------:R-:W-:Y:S01]  /*124d0*/  ISETP.GE.U32.AND P0, PT, R54, 0x7ffffe6e, PT ;  /* 0x7ffffe6e3600780c */ /* 0x000fe20003f06070 */
[----:B------:R-:W-:Y:S01]  /*124e0*/  IMAD R53, R80, 0x9a, RZ ;  /* 0x0000009a50357824 */ /* 0x000fe200078e02ff */
[----:B------:R-:W-:Y:S01]  /*124f0*/  ISETP.GE.U32.AND P5, PT, R52, 0x7ffffe56, PT ;  /* 0x7ffffe563400780c */ /* 0x000fe20003fa6070 */
[----:B------:R-:W-:Y:S01]  /*12500*/  IMAD R52, R80, 0x92, RZ ;  /* 0x0000009250347824 */ /* 0x000fe200078e02ff */
[----:B------:R-:W-:Y:S01]  /*12510*/  PRMT R75, RZ, 0x7610, R75 ;  /* 0x00007610ff4b7816 */ /* 0x000fe2000000004b */
[----:B------:R-:W-:Y:S01]  /*12520*/  VIADD R54, R9, 0xffffff5d ;  /* 0xffffff5d09367836 */ /* 0x000fe20000000000 */
[----:B------:R-:W-:Y:S02]  /*12530*/  PRMT R73, RZ, 0x7610, R73 ;  /* 0x00007610ff497816 */ /* 0x000fe40000000049 */
[----:B------:R-:W-:Y:S02]  /*12540*/  PRMT R72, RZ, 0x7610, R72 ;  /* 0x00007610ff487816 */ /* 0x000fe40000000048 */
[----:B------:R-:W-:-:S02]  /*12550*/  ISETP.GE.U32.AND P3, PT, R54, 0x7ffffe5e, PT ;  /* 0x7ffffe5e3600780c */ /* 0x000fc40003f66070 */
[----:B------:R-:W-:Y:S02]  /*12560*/  PRMT R74, RZ, 0x7610, R74 ;  /* 0x00007610ff4a7816 */ /* 0x000fe4000000004a */
[----:B------:R-:W-:Y:S01]  /*12570*/  PRMT R71, RZ, 0x7610, R71 ;  /* 0x00007610ff477816 */ /* 0x000fe20000000047 */
[----:B---3--:R-:W-:Y:S04]  /*12580*/  STL [R1+0x4104], R89 ;  /* 0x0041045901007387 */ /* 0x008fe80000100800 */
[----:B--2---:R-:W-:Y:S04]  /*12590*/  STL [R1+0x4108], R87 ;  /* 0x0041085701007387 */ /* 0x004fe80000100800 */
[----:B------:R-:W-:Y:S04]  /*125a0*/  STL [R1+0x410c], R86 ;  /* 0x00410c5601007387 */ /* 0x000fe80000100800 */
[----:B------:R2:W-:Y:S04]  /*125b0*/  STL.64 [R1+0x16b8], R24 ;  /* 0x0016b81801007387 */ /* 0x0005e80000100a00 */
[----:B------:R4:W-:Y:S04]  /*125c0*/  STL.64 [R1+0x16b0], R20 ;  /* 0x0016b01401007387 */ /* 0x0009e80000100a00 */
[----:B------:R-:W-:Y:S04]  /*125d0*/  STL [R1+0x4110], R79 ;  /* 0x0041104f01007387 */ /* 0x000fe80000100800 */
[----:B------:R0:W-:Y:S01]  /*125e0*/  STL.64 [R1+0x1638], R18 ;  /* 0x0016381201007387 */ /* 0x0001e20000100a00 */
[----:B--2---:R-:W-:-:S03]  /*125f0*/  IMAD.WIDE R24, R52, 0x2, R82 ;  /* 0x0000000234187825 */ /* 0x004fc600078e0252 */
[----:B------:R1:W-:Y:S01]  /*12600*/  STL.64 [R1+0x1630], R14 ;  /* 0x0016300e01007387 */ /* 0x0003e20000100a00 */
[----:B----4-:R-:W-:-:S03]  /*12610*/  IMAD.WIDE R20, R52, 0x2, R84 ;  /* 0x0000000234147825 */ /* 0x010fc600078e0254 */
[----:B------:R2:W3:Y:S01]  /*12620*/  @!P0 LDG.E.U16 R75, desc[UR6][R24.64] ;  /* 0x00000006184b8981 */ /* 0x0004e2000c1e1500 */
[----:B------:R-:W-:Y:S02]  /*12630*/  VIADD R52, R9, 0xffffff45 ;  /* 0xffffff4509347836 */ /* 0x000fe40000000000 */
[----:B0-----:R-:W-:-:S04]  /*12640*/  IMAD.WIDE R18, R53, 0x2, R82 ;  /* 0x0000000235127825 */ /* 0x001fc800078e0252 */
[----:B-1----:R-:W-:Y:S01]  /*12650*/  IMAD.WIDE R14, R53, 0x2, R84 ;  /* 0x00000002350e7825 */ /* 0x002fe200078e0254 */
[----:B------:R-:W4:Y:S04]  /*12660*/  @!P2 LDG.E.U16 R73, desc[UR6][R18.64] ;  /* 0x000000061249a981 */ /* 0x000f28000c1e1500 */
[----:B------:R-:W4:Y:S01]  /*12670*/  @!P2 LDG.E.U16 R72, desc[UR6][R14.64] ;  /* 0x000000060e48a981 */ /* 0x000f22000c1e1500 */
[----:B------:R-:W-:Y:S01]  /*12680*/  ISETP.GE.U32.AND P2, PT, R52, 0x7ffffe46, PT ;  /* 0x7ffffe463400780c */ /* 0x000fe20003f46070 */
[----:B------:R-:W-:Y:S02]  /*12690*/  IMAD R52, R80, 0xa2, RZ ;  /* 0x000000a250347824 */ /* 0x000fe400078e02ff */
[----:B------:R-:W-:Y:S04]  /*126a0*/  STL [R1+0x4114], R78 ;  /* 0x0041144e01007387 */ /* 0x000fe80000100800 */
[----:B------:R-:W-:Y:S04]  /*126b0*/  STL [R1+0x4118], R77 ;  /* 0x0041184d01007387 */ /* 0x000fe80000100800 */
[----:B------:R-:W-:Y:S04]  /*126c0*/  STL [R1+0x411c], R76 ;  /* 0x00411c4c01007387 */ /* 0x000fe80000100800 */
[----:B------:R2:W-:Y:S04]  /*126d0*/  STL.64 [R1+0x15b8], R24 ;  /* 0x0015b81801007387 */ /* 0x0005e80000100a00 */
[----:B------:R0:W4:Y:S01]  /*126e0*/  @!P0 LDG.E.U16 R74, desc[UR6][R20.64] ;  /* 0x00000006144a8981 */ /* 0x000122000c1e1500 */
[----:B--2---:R-:W-:-:S05]  /*126f0*/  IMAD.WIDE R24, R52, 0x2, R82 ;  /* 0x0000000234187825 */ /* 0x004fca00078e0252 */
[----:B------:R-:W2:Y:S01]  /*12700*/  @!P3 LDG.E.U16 R71, desc[UR6][R24.64] ;  /* 0x000000061847b981 */ /* 0x000ea2000c1e1500 */
[----:B------:R-:W-:-:S03]  /*12710*/  IMAD R53, R80, 0xaa, RZ ;  /* 0x000000aa50357824 */ /* 0x000fc600078e02ff */
[----:B------:R0:W-:Y:S01]  /*12720*/  STL.64 [R1+0x15b0], R20 ;  /* 0x0015b01401007387 */ /* 0x0001e20000100a00 */
[----:B------:R-:W-:Y:S02]  /*12730*/  PRMT R69, RZ, 0x7610, R69 ;  /* 0x00007610ff457816 */ /* 0x000fe40000000045 */
[----:B------:R-:W-:Y:S01]  /*12740*/  PRMT R68, RZ, 0x7610, R68 ;  /* 0x00007610ff447816 */ /* 0x000fe20000000044 */
[----:B------:R-:W-:Y:S01]  /*12750*/  VIADD R54, R9, 0xffffff4d ;  /* 0xffffff4d09367836 */ /* 0x000fe20000000000 */
[----:B------:R-:W-:Y:S01]  /*12760*/  PRMT R70, RZ, 0x7610, R70 ;  /* 0x00007610ff467816 */ /* 0x000fe20000000046 */
[----:B0-----:R-:W-:-:S04]  /*12770*/  IMAD.WIDE R20, R52, 0x2, R84 ;  /* 0x0000000234147825 */ /* 0x001fc800078e0254 */
[C---:B------:R-:W-:Y:S01]  /*12780*/  VIADD R52, R9.reuse, 0xffffff35 ;  /* 0xffffff3509347836 */ /* 0x040fe20000000000 */
[----:B------:R-:W-:Y:S01]  /*12790*/  ISETP.GE.U32.AND P0, PT, R54, 0x7ffffe4e, PT ;  /* 0x7ffffe4e3600780c */ /* 0x000fe20003f06070 */
[----:B------:R0:W2:Y:S01]  /*127a0*/  @!P3 LDG.E.U16 R70, desc[UR6][R20.64] ;  /* 0x000000061446b981 */ /* 0x0000a2000c1e1500 */
[----:B------:R-:W-:Y:S02]  /*127b0*/  PRMT R65, RZ, 0x7610, R65 ;  /* 0x00007610ff417816 */ /* 0x000fe40000000041 */
[----:B------:R-:W-:Y:S01]  /*127c0*/  PRMT R64, RZ, 0x7610, R64 ;  /* 0x00007610ff407816 */ /* 0x000fe20000000040 */
[C---:B------:R-:W-:Y:S01]  /*127d0*/  VIADD R54, R9.reuse, 0xffffff3d ;  /* 0xffffff3d09367836 */ /* 0x040fe20000000000 */
[----:B------:R-:W-:Y:S02]  /*127e0*/  PRMT R67, RZ, 0x7610, R67 ;  /* 0x00007610ff437816 */ /* 0x000fe40000000043 */
[----:B------:R-:W-:Y:S02]  /*127f0*/  PRMT R66, RZ, 0x7610, R66 ;  /* 0x00007610ff427816 */ /* 0x000fe40000000042 */
[----:B------:R-:W-:Y:S01]  /*12800*/  ISETP.GE.U32.AND P3, PT, R54, 0x7ffffe3e, PT ;  /* 0x7ffffe3e3600780c */ /* 0x000fe20003f66070 */
[----:B------:R-:W-:Y:S01]  /*12810*/  VIADD R54, R9, 0xffffff2d ;  /* 0xffffff2d09367836 */ /* 0x000fe20000000000 */
[----:B------:R-:W-:Y:S01]  /*12820*/  PRMT R61, RZ, 0x7610, R61 ;  /* 0x00007610ff3d7816 */ /* 0x000fe2000000003d */
[----:B------:R-:W-:Y:S01]  /*12830*/  IMAD.MOV.U32 R29, RZ, RZ, R31 ;  /* 0x000000ffff1d7224 */ /* 0x000fe200078e001f */
[----:B------:R-:W-:Y:S01]  /*12840*/  PRMT R60, RZ, 0x7610, R60 ;  /* 0x00007610ff3c7816 */ /* 0x000fe2000000003c */
[----:B------:R-:W-:Y:S01]  /*12850*/  IMAD.MOV.U32 R31, RZ, RZ, R33 ;  /* 0x000000ffff1f7224 */ /* 0x000fe200078e0021 */
[----:B------:R-:W-:Y:S01]  /*12860*/  PRMT R63, RZ, 0x7610, R63 ;  /* 0x00007610ff3f7816 */ /* 0x000fe2000000003f */
[----:B------:R-:W-:Y:S01]  /*12870*/  IMAD.MOV.U32 R33, RZ, RZ, R37 ;  /* 0x000000ffff217224 */ /* 0x000fe200078e0025 */
[----:B------:R-:W-:Y:S01]  /*12880*/  PRMT R62, RZ, 0x7610, R62 ;  /* 0x00007610ff3e7816 */ /* 0x000fe2000000003e */
[----:B------:R-:W-:-:S02]  /*12890*/  IMAD.MOV.U32 R37, RZ, RZ, R38 ;  /* 0x000000ffff257224 */ /* 0x000fc400078e0026 */
[----:B------:R-:W-:Y:S02]  /*128a0*/  IMAD.MOV.U32 R38, RZ, RZ, R39 ;  /* 0x000000ffff267224 */ /* 0x000fe400078e0027 */
[----:B------:R-:W-:Y:S02]  /*128b0*/  IMAD.MOV.U32 R39, RZ, RZ, R40 ;  /* 0x000000ffff277224 */ /* 0x000fe400078e0028 */
[----:B------:R-:W-:Y:S02]  /*128c0*/  IMAD.MOV.U32 R40, RZ, RZ, R41 ;  /* 0x000000ffff287224 */ /* 0x000fe400078e0029 */
[----:B------:R-:W-:Y:S01]  /*128d0*/  IMAD.MOV.U32 R41, RZ, RZ, R42 ;  /* 0x000000ffff297224 */ /* 0x000fe200078e002a */
[----:B------:R-:W-:Y:S01]  /*128e0*/  MOV R42, R43 ;  /* 0x0000002b002a7202 */ /* 0x000fe20000000f00 */
[----:B------:R-:W-:Y:S01]  /*128f0*/  IMAD.MOV.U32 R43, RZ, RZ, R44 ;  /* 0x000000ffff2b7224 */ /* 0x000fe200078e002c */
[----:B------:R-:W-:Y:S01]  /*12900*/  PRMT R59, RZ, 0x7610, R59 ;  /* 0x00007610ff3b7816 */ /* 0x000fe2000000003b */
[----:B------:R-:W-:-:S02]  /*12910*/  IMAD.MOV.U32 R44, RZ, RZ, R45 ;  /* 0x000000ffff2c7224 */ /* 0x000fc400078e002d */
[----:B------:R-:W-:Y:S02]  /*12920*/  IMAD.MOV.U32 R45, RZ, RZ, R47 ;  /* 0x000000ffff2d7224 */ /* 0x000fe400078e002f */
[----:B------:R-:W-:Y:S02]  /*12930*/  IMAD.MOV.U32 R47, RZ, RZ, R88 ;  /* 0x000000ffff2f7224 */ /* 0x000fe400078e0058 */
[----:B------:R-:W-:Y:S01]  /*12940*/  IMAD R88, R80, 0xe2, RZ ;  /* 0x000000e250587824 */ /* 0x000fe200078e02ff */
[----:B------:R-:W-:-:S03]  /*12950*/  PRMT R55, RZ, 0x7610, R55 ;  /* 0x00007610ff377816 */ /* 0x000fc60000000037 */
[----:B------:R-:W-:Y:S01]  /*12960*/  IMAD.WIDE R26, R88, 0x2, R84 ;  /* 0x00000002581a7825 */ /* 0x000fe200078e0254 */
[----:B---3--:R-:W-:Y:S04]  /*12970*/  STL [R1+0x4120], R75 ;  /* 0x0041204b01007387 */ /* 0x008fe80000100800 */
[----:B------:R1:W-:Y:S04]  /*12980*/  STL.64 [R1+0x1538], R18 ;  /* 0x0015381201007387 */ /* 0x0003e80000100a00 */
[----:B------:R3:W-:Y:S01]  /*12990*/  STL.64 [R1+0x1530], R14 ;  /* 0x0015300e01007387 */ /* 0x0007e20000100a00 */
[----:B-1----:R-:W-:-:S04]  /*129a0*/  IMAD.WIDE R18, R53, 0x2, R82 ;  /* 0x0000000235127825 */ /* 0x002fc800078e0252 */
[----:B---3--:R-:W-:Y:S01]  /*129b0*/  IMAD.WIDE R14, R53, 0x2, R84 ;  /* 0x00000002350e7825 */ /* 0x008fe200078e0254 */
[----:B------:R1:W3:Y:S04]  /*129c0*/  @!P5 LDG.E.U16 R69, desc[UR6][R18.64] ;  /* 0x000000061245d981 */ /* 0x0002e8000c1e1500 */
[----:B------:R0:W3:Y:S01]  /*129d0*/  @!P5 LDG.E.U16 R68, desc[UR6][R14.64] ;  /* 0x000000060e44d981 */ /* 0x0000e2000c1e1500 */
[----:B------:R-:W-:Y:S01]  /*129e0*/  ISETP.GE.U32.AND P5, PT, R52, 0x7ffffe36, PT ;  /* 0x7ffffe363400780c */ /* 0x000fe20003fa6070 */
[C---:B------:R-:W-:Y:S02]  /*129f0*/  IMAD R52, R80.reuse, 0xb2, RZ ;  /* 0x000000b250347824 */ /* 0x040fe400078e02ff */
[----:B------:R-:W-:Y:S01]  /*12a00*/  IMAD R53, R80, 0xba, RZ ;  /* 0x000000ba50357824 */ /* 0x000fe200078e02ff */
[----:B----4-:R-:W-:Y:S04]  /*12a10*/  STL [R1+0x4124], R74 ;  /* 0x0041244a01007387 */ /* 0x010fe80000100800 */
[----:B------:R-:W-:Y:S04]  /*12a20*/  STL [R1+0x4128], R73 ;  /* 0x0041284901007387 */ /* 0x000fe80000100800 */
[----:B------:R-:W-:Y:S04]  /*12a30*/  STL [R1+0x412c], R72 ;  /* 0x00412c4801007387 */ /* 0x000fe80000100800 */
[----:B------:R4:W-:Y:S04]  /*12a40*/  STL.64 [R1+0x14b8], R24 ;  /* 0x0014b81801007387 */ /* 0x0009e80000100a00 */
[----:B------:R0:W-:Y:S04]  /*12a50*/  STL.64 [R1+0x14b0], R20 ;  /* 0x0014b01401007387 */ /* 0x0001e80000100a00 */
[----:B--2---:R-:W-:Y:S04]  /*12a60*/  STL [R1+0x4130], R71 ;  /* 0x0041304701007387 */ /* 0x004fe80000100800 */
[----:B------:R1:W-:Y:S01]  /*12a70*/  STL.64 [R1+0x1438], R18 ;  /* 0x0014381201007387 */ /* 0x0003e20000100a00 */
[----:B----4-:R-:W-:-:S03]  /*12a80*/  IMAD.WIDE R24, R52, 0x2, R82 ;  /* 0x0000000234187825 */ /* 0x010fc600078e0252 */
[----:B------:R2:W-:Y:S01]  /*12a90*/  STL.64 [R1+0x1430], R14 ;  /* 0x0014300e01007387 */ /* 0x0005e20000100a00 */
[----:B0-----:R-:W-:-:S03]  /*12aa0*/  IMAD.WIDE R20, R52, 0x2, R84 ;  /* 0x0000000234147825 */ /* 0x001fc600078e0254 */
[----:B------:R0:W4:Y:S01]  /*12ab0*/  @!P0 LDG.E.U16 R67, desc[UR6][R24.64] ;  /* 0x0000000618438981 */ /* 0x000122000c1e1500 */
[----:B------:R-:W-:Y:S02]  /*12ac0*/  VIADD R52, R9, 0xffffff25 ;  /* 0xffffff2509347836 */ /* 0x000fe40000000000 */
[----:B-1----:R-:W-:-:S04]  /*12ad0*/  IMAD.WIDE R18, R53, 0x2, R82 ;  /* 0x0000000235127825 */ /* 0x002fc800078e0252 */
[----:B--2---:R-:W-:Y:S01]  /*12ae0*/  IMAD.WIDE R14, R53, 0x2, R84 ;  /* 0x00000002350e7825 */ /* 0x004fe200078e0254 */
[----:B------:R1:W2:Y:S04]  /*12af0*/  @!P2 LDG.E.U16 R65, desc[UR6][R18.64] ;  /* 0x000000061241a981 */ /* 0x0002a8000c1e1500 */
[----:B------:R-:W2:Y:S01]  /*12b00*/  @!P2 LDG.E.U16 R64, desc[UR6][R14.64] ;  /* 0x000000060e40a981 */ /* 0x000ea2000c1e1500 */
[----:B------:R-:W-:Y:S01]  /*12b10*/  ISETP.GE.U32.AND P2, PT, R52, 0x7ffffe26, PT ;  /* 0x7ffffe263400780c */ /* 0x000fe20003f46070 */
[C---:B------:R-:W-:Y:S02]  /*12b20*/  IMAD R52, R80.reuse, 0xc2, RZ ;  /* 0x000000c250347824 */ /* 0x040fe400078e02ff */
[----:B------:R0:W-:Y:S01]  /*12b30*/  STL.64 [R1+0x13b8], R24 ;  /* 0x0013b81801007387 */ /* 0x0001e20000100a00 */
[----:B------:R-:W-:-:S03]  /*12b40*/  IMAD R53, R80, 0xca, RZ ;  /* 0x000000ca50357824 */ /* 0x000fc600078e02ff */
[----:B------:R-:W-:Y:S04]  /*12b50*/  STL.64 [R1+0x13b0], R20 ;  /* 0x0013b01401007387 */ /* 0x000fe80000100a00 */
[----:B------:R1:W-:Y:S04]  /*12b60*/  STL.64 [R1+0x1338], R18 ;  /* 0x0013381201007387 */ /* 0x0003e80000100a00 */
[----:B------:R1:W4:Y:S01]  /*12b70*/  @!P0 LDG.E.U16 R66, desc[UR6][R20.64] ;  /* 0x0000000614428981 */ /* 0x000322000c1e1500 */
[----:B0-----:R-:W-:-:S03]  /*12b80*/  IMAD.WIDE R24, R52, 0x2, R82 ;  /* 0x0000000234187825 */ /* 0x001fc600078e0252 */
[----:B------:R0:W-:Y:S01]  /*12b90*/  STL.64 [R1+0x1330], R14 ;  /* 0x0013300e01007387 */ /* 0x0001e20000100a00 */
[----:B------:R-:W-:Y:S01]  /*12ba0*/  ISETP.GE.U32.AND P0, PT, R54, 0x7ffffe2e, PT ;  /* 0x7ffffe2e3600780c */ /* 0x000fe20003f06070 */
[C---:B-1----:R-:W-:Y:S02]  /*12bb0*/  IMAD.WIDE R18, R53.reuse, 0x2, R82 ;  /* 0x0000000235127825 */ /* 0x042fe400078e0252 */
[----:B------:R1:W2:Y:S02]  /*12bc0*/  @!P3 LDG.E.U16 R63, desc[UR6][R24.64] ;  /* 0x00000006183fb981 */ /* 0x0002a4000c1e1500 */
[--C-:B------:R-:W-:Y:S02]  /*12bd0*/  IMAD.WIDE R20, R52, 0x2, R84.reuse ;  /* 0x0000000234147825 */ /* 0x100fe400078e0254 */
[----:B------:R-:W2:Y:S02]  /*12be0*/  @!P5 LDG.E.U16 R61, desc[UR6][R18.64] ;  /* 0x00000006123dd981 */ /* 0x000ea4000c1e1500 */
[----:B0-----:R-:W-:-:S02]  /*12bf0*/  IMAD.WIDE R14, R53, 0x2, R84 ;  /* 0x00000002350e7825 */ /* 0x001fc400078e0254 */
[----:B------:R0:W2:Y:S02]  /*12c00*/  @!P3 LDG.E.U16 R62, desc[UR6][R20.64] ;  /* 0x00000006143eb981 */ /* 0x0000a4000c1e1500 */
[C---:B------:R-:W-:Y:S02]  /*12c10*/  VIADD R52, R9.reuse, 0xffffff15 ;  /* 0xffffff1509347836 */ /* 0x040fe40000000000 */
[----:B------:R0:W2:Y:S01]  /*12c20*/  @!P5 LDG.E.U16 R60, desc[UR6][R14.64] ;  /* 0x000000060e3cd981 */ /* 0x0000a2000c1e1500 */
[----:B------:R-:W-:Y:S02]  /*12c30*/  VIADD R54, R9, 0xffffff1d ;  /* 0xffffff1d09367836 */ /* 0x000fe40000000000 */
[----:B------:R-:W-:Y:S01]  /*12c40*/  ISETP.GE.U32.AND P5, PT, R52, 0x7ffffe16, PT ;  /* 0x7ffffe163400780c */ /* 0x000fe20003fa6070 */
[----:B------:R-:W-:Y:S01]  /*12c50*/  IMAD R52, R80, 0xd2, RZ ;  /* 0x000000d250347824 */ /* 0x000fe200078e02ff */
[----:B------:R1:W-:Y:S01]  /*12c60*/  STL.64 [R1+0x12b8], R24 ;  /* 0x0012b81801007387 */ /* 0x0003e20000100a00 */
[----:B------:R-:W-:Y:S01]  /*12c70*/  ISETP.GE.U32.AND P3, PT, R54, 0x7ffffe1e, PT ;  /* 0x7ffffe1e3600780c */ /* 0x000fe20003f66070 */
[----:B------:R-:W-:-:S02]  /*12c80*/  IMAD R53, R80, 0xda, RZ ;  /* 0x000000da50357824 */ /* 0x000fc400078e02ff */
[----:B------:R0:W-:Y:S04]  /*12c90*/  STL.64 [R1+0x12b0], R20 ;  /* 0x0012b01401007387 */ /* 0x0001e80000100a00 */
[----:B------:R0:W-:Y:S01]  /*12ca0*/  STL.64 [R1+0x1238], R18 ;  /* 0x0012381201007387 */ /* 0x0001e20000100a00 */
[----:B-1----:R-:W-:-:S03]  /*12cb0*/  IMAD.WIDE R24, R52, 0x2, R82 ;  /* 0x0000000234187825 */ /* 0x002fc600078e0252 */
[----:B------:R1:W-:Y:S01]  /*12cc0*/  STL.64 [R1+0x1230], R14 ;  /* 0x0012300e01007387 */ /* 0x0003e20000100a00 */
[----:B0-----:R-:W-:-:S03]  /*12cd0*/  IMAD.WIDE R20, R52, 0x2, R84 ;  /* 0x0000000234147825 */ /* 0x001fc600078e0254 */
[----:B------:R0:W-:Y:S01]  /*12ce0*/  STL.64 [R1+0x11b8], R24 ;  /* 0x0011b81801007387 */ /* 0x0001e20000100a00 */
[----:B------:R-:W-:-:S03]  /*12cf0*/  IMAD.WIDE R18, R53, 0x2, R82 ;  /* 0x0000000235127825 */ /* 0x000fc600078e0252 */
[----:B------:R0:W2:Y:S01]  /*12d00*/  @!P0 LDG.E.U16 R59, desc[UR6][R24.64] ;  /* 0x00000006183b8981 */ /* 0x0000a2000c1e1500 */
[----:B-1----:R-:W-:-:S03]  /*12d10*/  IMAD.WIDE R14, R53, 0x2, R84 ;  /* 0x00000002350e7825 */ /* 0x002fc600078e0254 */
[----:B------:R-:W-:Y:S01]  /*12d20*/  STL.64 [R1+0x11b0], R20 ;  /* 0x0011b01401007387 */ /* 0x000fe20000100a00 */
[----:B0-----:R-:W-:-:S03]  /*12d30*/  IMAD.WIDE R24, R88, 0x2, R82 ;  /* 0x0000000258187825 */ /* 0x001fc600078e0252 */
[----:B------:R-:W-:Y:S04]  /*12d40*/  STL.64 [R1+0x1138], R18 ;  /* 0x0011381201007387 */ /* 0x000fe80000100a00 */
[----:B------:R-:W-:Y:S04]  /*12d50*/  STL.64 [R1+0x1130], R14 ;  /* 0x0011300e01007387 */ /* 0x000fe80000100a00 */
[----:B------:R0:W-:Y:S04]  /*12d60*/  STL.64 [R1+0x10b8], R24 ;  /* 0x0010b81801007387 */ /* 0x0001e80000100a00 */
[----:B------:R-:W-:Y:S04]  /*12d70*/  STL.64 [R1+0x10b0], R26 ;  /* 0x0010b01a01007387 */ /* 0x000fe80000100a00 */
[----:B------:R-:W2:Y:S04]  /*12d80*/  @!P3 LDG.E.U16 R55, desc[UR6][R24.64] ;  /* 0x000000061837b981 */ /* 0x000ea8000c1e1500 */
[----:B0-----:R-:W2:Y:S01]  /*12d90*/  LDL.LU.64 R24, [R1+0x4278] ;  /* 0x0042780001187983 */ /* 0x001ea20000300a00 */
[----:B------:R-:W-:-:S02]  /*12da0*/  PRMT R56, RZ, 0x7610, R56 ;  /* 0x00007610ff387816 */ /* 0x000fc40000000038 */
[----:B------:R-:W-:Y:S01]  /*12db0*/  PRMT R57, RZ, 0x7610, R57 ;  /* 0x00007610ff397816 */ /* 0x000fe20000000039 */
[C---:B------:R-:W-:Y:S01]  /*12dc0*/  VIADD R52, R9.reuse, 0xffffff05 ;  /* 0xffffff0509347836 */ /* 0x040fe20000000000 */
[----:B------:R-:W-:Y:S02]  /*12dd0*/  PRMT R58, RZ, 0x7610, R58 ;  /* 0x00007610ff3a7816 */ /* 0x000fe4000000003a */
[----:B------:R0:W3:Y:S01]  /*12de0*/  @!P2 LDG.E.U16 R56, desc[UR6][R14.64] ;  /* 0x000000060e38a981 */ /* 0x0000e2000c1e1500 */
[C---:B------:R-:W-:Y:S01]  /*12df0*/  VIADD R54, R9.reuse, 0xffffff0d ;  /* 0xffffff0d09367836 */ /* 0x040fe20000000000 */
[----:B------:R-:W-:Y:S02]  /*12e00*/  PRMT R53, RZ, 0x7610, R53 ;  /* 0x00007610ff357816 */ /* 0x000fe40000000035 */
[----:B------:R1:W3:Y:S01]  /*12e10*/  @!P2 LDG.E.U16 R57, desc[UR6][R18.64] ;  /* 0x000000061239a981 */ /* 0x0002e2000c1e1500 */
[----:B------:R-:W-:Y:S01]  /*12e20*/  ISETP.GE.U32.AND P2, PT, R52, 0x7ffffe06, PT ;  /* 0x7ffffe063400780c */ /* 0x000fe20003f46070 */
[----:B------:R-:W-:-:S02]  /*12e30*/  VIADD R88, R9, 0xffffffbc ;  /* 0xffffffbc09587836 */ /* 0x000fc40000000000 */
[----:B------:R1:W3:Y:S01]  /*12e40*/  @!P0 LDG.E.U16 R58, desc[UR6][R20.64] ;  /* 0x00000006143a8981 */ /* 0x0002e2000c1e1500 */
[----:B0-----:R-:W-:Y:S01]  /*12e50*/  IMAD R14, R80, 0xea, RZ ;  /* 0x000000ea500e7824 */ /* 0x001fe200078e02ff */
[----:B------:R-:W-:-:S03]  /*12e60*/  PRMT R52, RZ, 0x7610, R52 ;  /* 0x00007610ff347816 */ /* 0x000fc60000000034 */
[----:B-1----:R-:W-:Y:S01]  /*12e70*/  IMAD.WIDE R18, R14, 0x2, R82 ;  /* 0x000000020e127825 */ /* 0x002fe200078e0252 */
[----:B------:R-:W-:-:S03]  /*12e80*/  ISETP.GE.U32.AND P0, PT, R54, 0x7ffffe0e, PT ;  /* 0x7ffffe0e3600780c */ /* 0x000fc60003f06070 */
[----:B------:R-:W-:Y:S01]  /*12e90*/  IMAD.WIDE R14, R14, 0x2, R84 ;  /* 0x000000020e0e7825 */ /* 0x000fe200078e0254 */
[----:B------:R-:W-:Y:S01]  /*12ea0*/  PRMT R54, RZ, 0x7610, R54 ;  /* 0x00007610ff367816 */ /* 0x000fe20000000036 */
[----:B------:R0:W3:Y:S02]  /*12eb0*/  @!P5 LDG.E.U16 R53, desc[UR6][R18.64] ;  /* 0x000000061235d981 */ /* 0x0000e4000c1e1500 */
[----:B------:R-:W-:Y:S02]  /*12ec0*/  VIADD R20, R9, 0xffffffc4 ;  /* 0xffffffc409147836 */ /* 0x000fe40000000000 */
[----:B------:R-:W3:Y:S01]  /*12ed0*/  @!P5 LDG.E.U16 R52, desc[UR6][R14.64] ;  /* 0x000000060e34d981 */ /* 0x000ee2000c1e1500 */
[----:B------:R-:W-:Y:S01]  /*12ee0*/  ISETP.GE.U32.AND P5, PT, R88, 0x7ffffebd, PT ;  /* 0x7ffffebd5800780c */ /* 0x000fe20003fa6070 */
[----:B------:R-:W-:Y:S02]  /*12ef0*/  IMAD R88, R80, 0xf2, RZ ;  /* 0x000000f250587824 */ /* 0x000fe400078e02ff */
[----:B------:R0:W-:Y:S01]  /*12f00*/  STL.64 [R1+0x1038], R18 ;  /* 0x0010381201007387 */ /* 0x0001e20000100a00 */
[----:B------:R-:W-:-:S03]  /*12f10*/  PRMT R16, RZ, 0x7610, R16 ;  /* 0x00007610ff107816 */ /* 0x000fc60000000010 */
[----:B------:R1:W3:Y:S01]  /*12f20*/  @!P3 LDG.E.U16 R54, desc[UR6][R26.64] ;  /* 0x000000061a36b981 */ /* 0x0002e2000c1e1500 */
[----:B------:R-:W-:-:S03]  /*12f30*/  ISETP.GE.U32.AND P3, PT, R20, 0x7ffffec5, PT ;  /* 0x7ffffec51400780c */ /* 0x000fc60003f66070 */
[----:B------:R1:W-:Y:S01]  /*12f40*/  STL.64 [R1+0x1030], R14 ;  /* 0x0010300e01007387 */ /* 0x0003e20000100a00 */
[----:B0-----:R-:W-:Y:S01]  /*12f50*/  IMAD R18, R80, 0xfa, RZ ;  /* 0x000000fa50127824 */ /* 0x001fe200078e02ff */
[----:B------:R-:W-:Y:S01]  /*12f60*/  PRMT R17, RZ, 0x7610, R17 ;  /* 0x00007610ff117816 */ /* 0x000fe20000000011 */
[----:B-1----:R-:W-:-:S04]  /*12f70*/  IMAD.WIDE R26, R88, 0x2, R84 ;  /* 0x00000002581a7825 */ /* 0x002fc800078e0254 */
[----:B------:R-:W-:-:S04]  /*12f80*/  IMAD.WIDE R20, R18, 0x2, R82 ;  /* 0x0000000212147825 */ /* 0x000fc800078e0252 */
[----:B------:R-:W-:Y:S01]  /*12f90*/  IMAD.WIDE R14, R88, 0x2, R82 ;  /* 0x00000002580e7825 */ /* 0x000fe200078e0252 */
[----:B------:R-:W3:Y:S03]  /*12fa0*/  @!P2 LDG.E.U16 R17, desc[UR6][R20.64] ;  /* 0x000000061411a981 */ /* 0x000ee6000c1e1500 */
[----:B------:R-:W-:Y:S01]  /*12fb0*/  IMAD.WIDE R18, R18, 0x2, R84 ;  /* 0x0000000212127825 */ /* 0x000fe200078e0254 */
[----:B------:R0:W-:Y:S04]  /*12fc0*/  STL.64 [R1+0xe60], R14 ;  /* 0x000e600e01007387 */ /* 0x0001e80000100a00 */
[----:B------:R1:W-:Y:S04]  /*12fd0*/  STL.64 [R1+0xe40], R26 ;  /* 0x000e401a01007387 */ /* 0x0003e80000100a00 */
[----:B------:R-:W3:Y:S01]  /*12fe0*/  @!P2 LDG.E.U16 R16, desc[UR6][R18.64] ;  /* 0x000000061210a981 */ /* 0x000ee2000c1e1500 */
[----:B--2---:R-:W-:-:S02]  /*12ff0*/  PRMT R25, RZ, 0x7610, R25 ;  /* 0x00007610ff197816 */ /* 0x004fc40000000019 */
[----:B------:R-:W-:-:S04]  /*13000*/  PRMT R24, RZ, 0x7610, R24 ;  /* 0x00007610ff187816 */ /* 0x000fc80000000018 */
[----:B------:R-:W2:Y:S04]  /*13010*/  @!P0 LDG.E.U16 R25, desc[UR6][R14.64] ;  /* 0x000000060e198981 */ /* 0x000ea8000c1e1500 */
[----:B------:R-:W3:Y:S04]  /*13020*/  @!P0 LDG.E.U16 R24, desc[UR6][R26.64] ;  /* 0x000000061a188981 */ /* 0x000ee8000c1e1500 */
[----:B0-----:R-:W4:Y:S04]  /*13030*/  LDL.LU.64 R14, [R1+0x4270] ;  /* 0x00427000010e7983 */ /* 0x001f280000300a00 */
[----:B-1----:R-:W4:Y:S01]  /*13040*/  LDL.LU R26, [R1+0x4268] ;  /* 0x00426800011a7983 */ /* 0x002f220000300800 */
[----:B------:R-:W-:-:S03]  /*13050*/  VIADD R88, R9, 0xfffffffc ;  /* 0xfffffffc09587836 */ /* 0x000fc60000000000 */
[----:B------:R-:W-:Y:S02]  /*13060*/  STL.64 [R1+0xd60], R20 ;  /* 0x000d601401007387 */ /* 0x000fe40000100a00 */
[----:B------:R-:W-:Y:S01]  /*13070*/  ISETP.GE.U32.AND P2, PT, R88, 0x7ffffefd, PT ;  /* 0x7ffffefd5800780c */ /* 0x000fe20003f46070 */
[----:B------:R-:W-:Y:S01]  /*13080*/  IMAD R88, R80, 0x3b, RZ ;  /* 0x0000003b50587824 */ /* 0x000fe200078e02ff */
[----:B------:R-:W-:Y:S04]  /*13090*/  STL.64 [R1+0xd40], R18 ;  /* 0x000d401201007387 */ /* 0x000fe80000100a00 */
[----:B--2---:R-:W-:Y:S04]  /*130a0*/  STL [R1+0x74], R25 ;  /* 0x0000741901007387 */ /* 0x004fe80000100800 */
[----:B---3--:R-:W-:Y:S04]  /*130b0*/  STL [R1+0x70], R24 ;  /* 0x0000701801007387 */ /* 0x008fe80000100800 */
[----:B------:R-:W-:Y:S04]  /*130c0*/  STL [R1+0x68], R16 ;  /* 0x0000681001007387 */ /* 0x000fe80000100800 */
[----:B------:R0:W-:Y:S01]  /*130d0*/  STL [R1+0x6c], R17 ;  /* 0x00006c1101007387 */ /* 0x0001e20000100800 */
[----:B----4-:R-:W-:Y:S01]  /*130e0*/  PRMT R26, RZ, 0x7610, R26 ;  /* 0x00007610ff1a7816 */ /* 0x010fe2000000001a */
[----:B0-----:R-:W-:-:S05]  /*130f0*/  IMAD.WIDE R16, R88, 0x2, R82 ;  /* 0x0000000258107825 */ /* 0x001fca00078e0252 */
[----:B------:R-:W2:Y:S01]  /*13100*/  @!P3 LDG.E.U16 R26, desc[UR6][R16.64] ;  /* 0x00000006101ab981 */ /* 0x000ea2000c1e1500 */
[----:B------:R-:W-:Y:S01]  /*13110*/  IMAD R18, R80, 0x43, RZ ;  /* 0x0000004350127824 */ /* 0x000fe200078e02ff */
[----:B------:R-:W-:Y:S01]  /*13120*/  PRMT R14, RZ, 0x7610, R14 ;  /* 0x00007610ff0e7816 */ /* 0x000fe2000000000e */
[----:B------:R-:W-:Y:S01]  /*13130*/  IMAD.WIDE R24, R88, 0x2, R84 ;  /* 0x0000000258187825 */ /* 0x000fe200078e0254 */
[----:B------:R-:W-:-:S03]  /*13140*/  PRMT R13, RZ, 0x7610, R13 ;  /* 0x00007610ff0d7816 */ /* 0x000fc6000000000d */
[C---:B------:R-:W-:Y:S02]  /*13150*/  VIADD R22, R9.reuse, 0xffffffb4 ;  /* 0xffffffb409167836 */ /* 0x040fe40000000000 */
[C---:B------:R-:W-:Y:S01]  /*13160*/  IMAD.WIDE R20, R18.reuse, 0x2, R82 ;  /* 0x0000000212147825 */ /* 0x040fe200078e0252 */
[----:B------:R0:W-:Y:S03]  /*13170*/  STL.64 [R1+0x1b28], R16 ;  /* 0x001b281001007387 */ /* 0x0001e60000100a00 */
[----:B------:R-:W-:Y:S01]  /*13180*/  IMAD.WIDE R18, R18, 0x2, R84 ;  /* 0x0000000212127825 */ /* 0x000fe200078e0254 */
[----:B------:R-:W-:Y:S03]  /*13190*/  STL.64 [R1+0x1b20], R24 ;  /* 0x001b201801007387 */ /* 0x000fe60000100a00 */
[----:B------:R-:W-:Y:S01]  /*131a0*/  VIADD R88, R9, 0xfffffffa ;  /* 0xfffffffa09587836 */ /* 0x000fe20000000000 */
[----:B------:R-:W-:Y:S01]  /*131b0*/  ISETP.GE.U32.AND P0, PT, R22, 0x7ffffeb5, PT ;  /* 0x7ffffeb51600780c */ /* 0x000fe20003f06070 */
[----:B------:R-:W3:Y:S01]  /*131c0*/  @!P5 LDG.E.U16 R14, desc[UR6][R20.64] ;  /* 0x00000006140ed981 */ /* 0x000ee2000c1e1500 */
[----:B------:R-:W-:-:S03]  /*131d0*/  PRMT R81, RZ, 0x7610, R81 ;  /* 0x00007610ff517816 */ /* 0x000fc60000000051 */
[----:B0-----:R-:W4:Y:S04]  /*131e0*/  LDL.LU.64 R16, [R1+0x4260] ;  /* 0x0042600001107983 */ /* 0x001f280000300a00 */
[----:B------:R-:W-:Y:S04]  /*131f0*/  STL.64 [R1+0x1aa8], R20 ;  /* 0x001aa81401007387 */ /* 0x000fe80000100a00 */
[----:B------:R0:W3:Y:S01]  /*13200*/  @!P5 LDG.E.U16 R13, desc[UR6][R18.64] ;  /* 0x00000006120dd981 */ /* 0x0000e2000c1e1500 */
[----:B------:R-:W-:Y:S01]  /*13210*/  ISETP.GE.U32.AND P5, PT, R88, 0x7ffffefb, PT ;  /* 0x7ffffefb5800780c */ /* 0x000fe20003fa6070 */
[----:B------:R-:W-:-:S02]  /*13220*/  IMAD R88, R80, 0x4b, RZ ;  /* 0x0000004b50587824 */ /* 0x000fc400078e02ff */
[----:B------:R0:W-:Y:S01]  /*13230*/  STL.64 [R1+0x1aa0], R18 ;  /* 0x001aa01201007387 */ /* 0x0001e20000100a00 */
[----:B------:R-:W-:Y:S02]  /*13240*/  PRMT R8, RZ, 0x7610, R8 ;  /* 0x00007610ff087816 */ /* 0x000fe40000000008 */
[----:B------:R-:W-:Y:S01]  /*13250*/  PRMT R6, RZ, 0x7610, R6 ;  /* 0x00007610ff067816 */ /* 0x000fe20000000006 */
[----:B------:R1:W3:Y:S01]  /*13260*/  @!P3 LDG.E.U16 R81, desc[UR6][R24.64] ;  /* 0x000000061851b981 */ /* 0x0002e2000c1e1500 */
[----:B------:R-:W-:Y:S01]  /*13270*/  PRMT R7, RZ, 0x7610, R7 ;  /* 0x00007610ff077816 */ /* 0x000fe20000000007 */
[----:B0-----:R-:W-:Y:S02]  /*13280*/  IMAD R18, R80, 0x3, RZ ;  /* 0x0000000350127824 */ /* 0x001fe400078e02ff */
[----:B-1----:R-:W-:-:S04]  /*13290*/  IMAD.WIDE R24, R88, 0x2, R84 ;  /* 0x0000000258187825 */ /* 0x002fc800078e0254 */
[----:B------:R-:W-:-:S04]  /*132a0*/  IMAD.WIDE R20, R18, 0x2, R82 ;  /* 0x0000000212147825 */ /* 0x000fc800078e0252 */
[----:B------:R-:W-:Y:S01]  /*132b0*/  IMAD.WIDE R18, R18, 0x2, R84 ;  /* 0x0000000212127825 */ /* 0x000fe200078e0254 */
[----:B------:R-:W3:Y:S04]  /*132c0*/  @!P2 LDG.E.U16 R7, desc[UR6][R20.64] ;  /* 0x000000061407a981 */ /* 0x000ee8000c1e1500 */
[----:B------:R0:W3:Y:S04]  /*132d0*/  @!P2 LDG.E.U16 R6, desc[UR6][R18.64] ;  /* 0x000000061206a981 */ /* 0x0000e8000c1e1500 */
[----:B--2---:R1:W-:Y:S02]  /*132e0*/  STL [R1+0x9c], R26 ;  /* 0x00009c1a01007387 */ /* 0x0043e40000100800 */
[----:B-1----:R-:W-:-:S05]  /*132f0*/  IMAD.WIDE R26, R88, 0x2, R82 ;  /* 0x00000002581a7825 */ /* 0x002fca00078e0252 */
[----:B------:R1:W-:Y:S04]  /*13300*/  STL.64 [R1+0x1a28], R26 ;  /* 0x001a281a01007387 */ /* 0x0003e80000100a00 */
[----:B------:R-:W-:Y:S04]  /*13310*/  STL.64 [R1+0x1a20], R24 ;  /* 0x001a201801007387 */ /* 0x000fe80000100a00 */
[----:B------:R-:W2:Y:S04]  /*13320*/  @!P0 LDG.E.U16 R8, desc[UR6][R26.64] ;  /* 0x000000061a088981 */ /* 0x000ea8000c1e1500 */
[----:B-1----:R-:W2:Y:S01]  /*13330*/  LDL.LU.64 R26, [R1+0x4258] ;  /* 0x00425800011a7983 */ /* 0x002ea20000300a00 */
[----:B------:R-:W-:-:S02]  /*13340*/  VIADD R22, R9, 0xfffffffb ;  /* 0xfffffffb09167836 */ /* 0x000fc40000000000 */
[----:B------:R-:W-:Y:S01]  /*13350*/  VIADD R88, R9, 0xfffffff8 ;  /* 0xfffffff809587836 */ /* 0x000fe20000000000 */
[----:B------:R-:W-:Y:S02]  /*13360*/  PRMT R0, RZ, 0x7610, R0 ;  /* 0x00007610ff007816 */ /* 0x000fe40000000000 */
[----:B------:R-:W-:Y:S01]  /*13370*/  ISETP.GE.U32.AND P3, PT, R22, 0x7ffffefc, PT ;  /* 0x7ffffefc1600780c */ /* 0x000fe20003f66070 */
[----:B------:R-:W-:Y:S01]  /*13380*/  STL.64 [R1+0x1ea8], R20 ;  /* 0x001ea81401007387 */ /* 0x000fe20000100a00 */
[----:B------:R-:W-:Y:S01]  /*13390*/  ISETP.GE.U32.AND P2, PT, R88, 0x7ffffef9, PT ;  /* 0x7ffffef95800780c */ /* 0x000fe20003f46070 */
[----:B------:R-:W-:Y:S02]  /*133a0*/  IMAD.SHL.U32 R88, R80, 0x4, RZ ;  /* 0x0000000450587824 */ /* 0x000fe400078e00ff */
[----:B------:R0:W-:Y:S01]  /*133b0*/  STL.64 [R1+0x1ea0], R18 ;  /* 0x001ea01201007387 */ /* 0x0001e20000100a00 */
[----:B----4-:R-:W-:-:S03]  /*133c0*/  PRMT R16, RZ, 0x7610, R16 ;  /* 0x00007610ff107816 */ /* 0x010fc60000000010 */
[----:B------:R1:W4:Y:S01]  /*133d0*/  @!P0 LDG.E.U16 R0, desc[UR6][R24.64] ;  /* 0x0000000618008981 */ /* 0x000322000c1e1500 */
[----:B------:R-:W-:Y:S01]  /*133e0*/  PRMT R17, RZ, 0x7610, R17 ;  /* 0x00007610ff117816 */ /* 0x000fe20000000011 */
[----:B0-----:R-:W-:Y:S02]  /*133f0*/  IMAD R18, R80, 0x5, RZ ;  /* 0x0000000550127824 */ /* 0x001fe400078e02ff */
[----:B-1----:R-:W-:Y:S01]  /*13400*/  IMAD.WIDE R24, R88, 0x2, R84 ;  /* 0x0000000258187825 */ /* 0x002fe200078e0254 */
[----:B---3--:R-:W-:Y:S03]  /*13410*/  STL [R1+0x45c], R6 ;  /* 0x00045c0601007387 */ /* 0x008fe60000100800 */
[C---:B------:R-:W-:Y:S01]  /*13420*/  IMAD.WIDE R20, R18.reuse, 0x2, R82 ;  /* 0x0000000212147825 */ /* 0x040fe200078e0252 */
[----:B------:R0:W-:Y:S03]  /*13430*/  STL [R1+0x460], R7 ;  /* 0x0004600701007387 */ /* 0x0001e60000100800 */
[----:B------:R-:W-:Y:S01]  /*13440*/  IMAD.WIDE R18, R18, 0x2, R84 ;  /* 0x0000000212127825 */ /* 0x000fe200078e0254 */
[----:B------:R-:W3:Y:S04]  /*13450*/  @!P5 LDG.E.U16 R17, desc[UR6][R20.64] ;  /* 0x000000061411d981 */ /* 0x000ee8000c1e1500 */
[----:B------:R1:W3:Y:S01]  /*13460*/  @!P5 LDG.E.U16 R16, desc[UR6][R18.64] ;  /* 0x000000061210d981 */ /* 0x0002e2000c1e1500 */
[----:B0-----:R-:W-:-:S05]  /*13470*/  IMAD.WIDE R6, R88, 0x2, R82 ;  /* 0x0000000258067825 */ /* 0x001fca00078e0252 */
[----:B------:R0:W-:Y:S04]  /*13480*/  STL.64 [R1+0x1e98], R6 ;  /* 0x001e980601007387 */ /* 0x0001e80000100a00 */
[----:B------:R0:W-:Y:S01]  /*13490*/  STL.64 [R1+0x1e90], R24 ;  /* 0x001e901801007387 */ /* 0x0001e20000100a00 */
[----:B--2---:R-:W-:Y:S02]  /*134a0*/  PRMT R27, RZ, 0x7610, R27 ;  /* 0x00007610ff1b7816 */ /* 0x004fe4000000001b */
[----:B------:R-:W-:-:S04]  /*134b0*/  PRMT R26, RZ, 0x7610, R26 ;  /* 0x00007610ff1a7816 */ /* 0x000fc8000000001a */
[----:B------:R-:W2:Y:S04]  /*134c0*/  @!P3 LDG.E.U16 R27, desc[UR6][R6.64] ;  /* 0x00000006061bb981 */ /* 0x000ea8000c1e1500 */
[----:B------:R-:W3:Y:S04]  /*134d0*/  @!P3 LDG.E.U16 R26, desc[UR6][R24.64] ;  /* 0x00000006181ab981 */ /* 0x000ee8000c1e1500 */
[----:B0-----:R-:W4:Y:S04]  /*134e0*/  LDL.LU.64 R6, [R1+0x4250] ;  /* 0x0042500001067983 */ /* 0x001f280000300a00 */
[----:B------:R-:W4:Y:S01]  /*134f0*/  LDL.LU.64 R24, [R1+0x4248] ;  /* 0x0042480001187983 */ /* 0x000f220000300a00 */
[----:B------:R-:W-:-:S02]  /*13500*/  VIADD R22, R9, 0xfffffff9 ;  /* 0xfffffff909167836 */ /* 0x000fc40000000000 */
[----:B------:R-:W-:Y:S01]  /*13510*/  VIADD R88, R9, 0xfffffff3 ;  /* 0xfffffff309587836 */ /* 0x000fe20000000000 */
[----:B------:R-:W-:Y:S02]  /*13520*/  STL.64 [R1+0x1e88], R20 ;  /* 0x001e881401007387 */ /* 0x000fe40000100a00 */
[----:B------:R-:W-:Y:S02]  /*13530*/  ISETP.GE.U32.AND P0, PT, R22, 0x7ffffefa, PT ;  /* 0x7ffffefa1600780c */ /* 0x000fe40003f06070 */
[----:B------:R1:W-:Y:S01]  /*13540*/  STL.64 [R1+0x1e80], R18 ;  /* 0x001e801201007387 */ /* 0x0003e20000100a00 */
[----:B------:R-:W-:Y:S01]  /*13550*/  ISETP.GE.U32.AND P5, PT, R88, 0x7ffffef4, PT ;  /* 0x7ffffef45800780c */ /* 0x000fe20003fa6070 */
[C---:B------:R-:W-:Y:S02]  /*13560*/  IMAD R88, R80.reuse, 0x6, RZ ;  /* 0x0000000650587824 */ /* 0x040fe400078e02ff */
[----:B-1----:R-:W-:-:S04]  /*13570*/  IMAD R18, R80, 0x7, RZ ;  /* 0x0000000750127824 */ /* 0x002fc800078e02ff */
[----:B------:R-:W-:-:S04]  /*13580*/  IMAD.WIDE R20, R18, 0x2, R82 ;  /* 0x0000000212147825 */ /* 0x000fc800078e0252 */
[----:B------:R-:W-:Y:S01]  /*13590*/  IMAD.WIDE R18, R18, 0x2, R84 ;  /* 0x0000000212127825 */ /* 0x000fe200078e0254 */
[----:B--2---:R-:W-:Y:S04]  /*135a0*/  STL [R1+0x490], R27 ;  /* 0x0004901b01007387 */ /* 0x004fe80000100800 */
[----:B---3--:R0:W-:Y:S04]  /*135b0*/  STL [R1+0x48c], R26 ;  /* 0x00048c1a01007387 */ /* 0x0081e80000100800 */
[----:B------:R-:W-:Y:S01]  /*135c0*/  STL [R1+0x4bc], R16 ;  /* 0x0004bc1001007387 */ /* 0x000fe20000100800 */
[----:B----4-:R-:W-:-:S03]  /*135d0*/  PRMT R6, RZ, 0x7610, R6 ;  /* 0x00007610ff067816 */ /* 0x010fc60000000006 */
[----:B------:R1:W-:Y:S01]  /*135e0*/  STL [R1+0x4c0], R17 ;  /* 0x0004c01101007387 */ /* 0x0003e20000100800 */
[----:B------:R-:W-:Y:S01]  /*135f0*/  PRMT R25, RZ, 0x7610, R25 ;  /* 0x00007610ff197816 */ /* 0x000fe20000000019 */
[C---:B0-----:R-:W-:Y:S01]  /*13600*/  IMAD.WIDE R26, R88.reuse, 0x2, R84 ;  /* 0x00000002581a7825 */ /* 0x041fe200078e0254 */
[----:B------:R-:W-:Y:S01]  /*13610*/  PRMT R24, RZ, 0x7610, R24 ;  /* 0x00007610ff187816 */ /* 0x000fe20000000018 */
[----:B------:R0:W2:Y:S01]  /*13620*/  @!P2 LDG.E.U16 R6, desc[UR6][R18.64] ;  /* 0x000000061206a981 */ /* 0x0000a2000c1e1500 */
[----:B------:R-:W-:Y:S01]  /*13630*/  PRMT R7, RZ, 0x7610, R7 ;  /* 0x00007610ff077816 */ /* 0x000fe20000000007 */
[----:B-1----:R-:W-:-:S03]  /*13640*/  IMAD.WIDE R16, R88, 0x2, R82 ;  /* 0x0000000258107825 */ /* 0x002fc600078e0252 */
[----:B------:R-:W3:Y:S04]  /*13650*/  @!P0 LDG.E.U16 R24, desc[UR6][R26.64] ;  /* 0x000000061a188981 */ /* 0x000ee8000c1e1500 */
[----:B------:R1:W-:Y:S04]  /*13660*/  STL.64 [R1+0x1e78], R16 ;  /* 0x001e781001007387 */ /* 0x0003e80000100a00 */
[----:B------:R-:W4:Y:S04]  /*13670*/  @!P0 LDG.E.U16 R25, desc[UR6][R16.64] ;  /* 0x0000000610198981 */ /* 0x000f28000c1e1500 */
[----:B------:R0:W-:Y:S04]  /*13680*/  STL.64 [R1+0x1e70], R26 ;  /* 0x001e701a01007387 */ /* 0x0001e80000100a00 */
[----:B------:R0:W2:Y:S04]  /*13690*/  @!P2 LDG.E.U16 R7, desc[UR6][R20.64] ;  /* 0x000000061407a981 */ /* 0x0000a8000c1e1500 */
[----:B-1----:R-:W2:Y:S04]  /*136a0*/  LDL.LU.64 R16, [R1+0x4240] ;  /* 0x0042400001107983 */ /* 0x002ea80000300a00 */
[----:B0-----:R-:W2:Y:S01]  /*136b0*/  LDL.LU.64 R26, [R1+0x4238] ;  /* 0x00423800011a7983 */ /* 0x001ea20000300a00 */
[----:B------:R-:W-:-:S02]  /*136c0*/  VIADD R22, R9, 0xfffffff4 ;  /* 0xfffffff409167836 */ /* 0x000fc40000000000 */
[----:B------:R-:W-:Y:S01]  /*136d0*/  VIADD R88, R9, 0xfffffff1 ;  /* 0xfffffff109587836 */ /* 0x000fe20000000000 */
[----:B------:R-:W-:Y:S02]  /*136e0*/  STL.64 [R1+0x1e68], R20 ;  /* 0x001e681401007387 */ /* 0x000fe40000100a00 */
[----:B------:R-:W-:Y:S02]  /*136f0*/  ISETP.GE.U32.AND P3, PT, R22, 0x7ffffef5, PT ;  /* 0x7ffffef51600780c */ /* 0x000fe40003f66070 */
[----:B------:R0:W-:Y:S01]  /*13700*/  STL.64 [R1+0x1e60], R18 ;  /* 0x001e601201007387 */ /* 0x0001e20000100a00 */
[----:B------:R-:W-:Y:S01]  /*13710*/  ISETP.GE.U32.AND P2, PT, R88, 0x7ffffef2, PT ;  /* 0x7ffffef25800780c */ /* 0x000fe20003f46070 */
[C---:B------:R-:W-:Y:S02]  /*13720*/  IMAD R88, R80.reuse, 0xb, RZ ;  /* 0x0000000b50587824 */ /* 0x040fe400078e02ff */
[----:B0-----:R-:W-:-:S04]  /*13730*/  IMAD R18, R80, 0xc, RZ ;  /* 0x0000000c50127824 */ /* 0x001fc800078e02ff */
[----:B------:R-:W-:-:S04]  /*13740*/  IMAD.WIDE R20, R18, 0x2, R82 ;  /* 0x0000000212147825 */ /* 0x000fc800078e0252 */
[----:B------:R-:W-:Y:S01]  /*13750*/  IMAD.WIDE R18, R18, 0x2, R84 ;  /* 0x0000000212127825 */ /* 0x000fe200078e0254 */
[----:B----4-:R-:W-:Y:S04]  /*13760*/  STL [R1+0x4f0], R25 ;  /* 0x0004f01901007387 */ /* 0x010fe80000100800 */
[----:B---3--:R0:W-:Y:S04]  /*13770*/  STL [R1+0x4ec], R24 ;  /* 0x0004ec1801007387 */ /* 0x0081e80000100800 */
[----:B--2---:R-:W-:Y:S04]  /*13780*/  STL [R1+0x51c], R6 ;  /* 0x00051c0601007387 */ /* 0x004fe80000100800 */
[----:B------:R1:W-:Y:S01]  /*13790*/  STL [R1+0x520], R7 ;  /* 0x0005200701007387 */ /* 0x0003e20000100800 */
[----:B------:R-:W-:Y:S01]  /*137a0*/  PRMT R16, RZ, 0x7610, R16 ;  /* 0x00007610ff107816 */ /* 0x000fe20000000010 */
[----:B0-----:R-:W-:Y:S01]  /*137b0*/  IMAD.WIDE R24, R88, 0x2, R84 ;  /* 0x0000000258187825 */ /* 0x001fe200078e0254 */
[----:B------:R-:W-:-:S02]  /*137c0*/  PRMT R27, RZ, 0x7610, R27 ;  /* 0x00007610ff1b7816 */ /* 0x000fc4000000001b */
[----:B------:R-:W-:Y:S02]  /*137d0*/  PRMT R26, RZ, 0x7610, R26 ;  /* 0x00007610ff1a7816 */ /* 0x000fe4000000001a */
[----:B------:R0:W2:Y:S01]  /*137e0*/  @!P5 LDG.E.U16 R16, desc[UR6][R18.64] ;  /* 0x000000061210d981 */ /* 0x0000a2000c1e1500 */
[----:B------:R-:W-:Y:S01]  /*137f0*/  PRMT R17, RZ, 0x7610, R17 ;  /* 0x00007610ff117816 */ /* 0x000fe20000000011 */
[----:B-1----:R-:W-:Y:S02]  /*13800*/  IMAD.WIDE R6, R88, 0x2, R82 ;  /* 0x0000000258067825 */ /* 0x002fe400078e0252 */
        /* <DEDUP_REMOVED lines=69> */
[C---:B------:R-:W-:Y:S01]  /*13c60*/  IMAD R88, R80.reuse, 0x14, RZ ;  /* 0x0000001450587824 */ /* 0x040fe200078e02ff */
[----:B------:R-:W-:Y:S01]  /*13c70*/  PRMT R23, RZ, 0x7610, R23 ;  /* 0x00007610ff177816 */ /* 0x000fe20000000017 */
        /* <DEDUP_REMOVED lines=11> */
[----:B------:R-:W2:Y:S01]  /*13d30*/  @!P0 LDG.E.U16 R23, desc[UR6][R26.64] ;  /* 0x000000061a178981 */ /* 0x000ea2000c1e1500 */
[----:B-1----:R-:W-:-:S03]  /*13d40*/  IMAD.WIDE R16, R88, 0x2, R82 ;  /* 0x0000000258107825 */ /* 0x002fc600078e0252 */
[----:B------:R-:W3:Y:S04]  /*13d50*/  @!P2 LDG.E.U16 R6, desc[UR6][R18.64] ;  /* 0x000000061206a981 */ /* 0x000ee8000c1e1500 */
[----:B------:R0:W-:Y:S04]  /*13d60*/  STL.64 [R1+0x1d98], R16 ;  /* 0x001d981001007387 */ /* 0x0001e80000100a00 */
[----:B------:R-:W4:Y:S04]  /*13d70*/  @!P0 LDG.E.U16 R24, desc[UR6][R16.64] ;  /* 0x0000000610188981 */ /* 0x000f28000c1e1500 */
[----:B------:R1:W-:Y:S04]  /*13d80*/  STL.64 [R1+0x1d90], R26 ;  /* 0x001d901a01007387 */ /* 0x0003e80000100a00 */
[----:B------:R1:W3:Y:S04]  /*13d90*/  @!P2 LDG.E.U16 R7, desc[UR6][R20.64] ;  /* 0x000000061407a981 */ /* 0x0002e8000c1e1500 */
[----:B0-----:R-:W3:Y:S04]  /*13da0*/  LDL.LU.64 R16, [R1+0x4200] ;  /* 0x0042000001107983 */ /* 0x001ee80000300a00 */
[----:B-1----:R-:W3:Y:S01]  /*13db0*/  LDL.LU.64 R26, [R1+0x41f8] ;  /* 0x0041f800011a7983 */ /* 0x002ee20000300a00 */
[----:B------:R-:W-:-:S02]  /*13dc0*/  VIADD R22, R9, 0xffffffe9 ;  /* 0xffffffe909167836 */ /* 0x000fc40000000000 */
[C---:B------:R-:W-:Y:S01]  /*13dd0*/  VIADD R88, R9.reuse, 0xffffffe3 ;  /* 0xffffffe309587836 */ /* 0x040fe20000000000 */
[----:B------:R0:W-:Y:S02]  /*13de0*/  STL.64 [R1+0x1d88], R20 ;  /* 0x001d881401007387 */ /* 0x0001e40000100a00 */
[----:B------:R-:W-:Y:S01]  /*13df0*/  ISETP.GE.U32.AND P3, PT, R22, 0x7ffffeea, PT ;  /* 0x7ffffeea1600780c */ /* 0x000fe20003f66070 */
[----:B------:R-:W-:Y:S01]  /*13e00*/  VIADD R22, R9, 0xffffffe4 ;  /* 0xffffffe409167836 */ /* 0x000fe20000000000 */
[----:B------:R1:W-:Y:S01]  /*13e10*/  STL.64 [R1+0x1d80], R18 ;  /* 0x001d801201007387 */ /* 0x0003e20000100a00 */
[----:B------:R-:W-:Y:S01]  /*13e20*/  ISETP.GE.U32.AND P2, PT, R88, 0x7ffffee4, PT ;  /* 0x7ffffee45800780c */ /* 0x000fe20003f46070 */
[----:B------:R-:W-:Y:S02]  /*13e30*/  IMAD R88, R80, 0x16, RZ ;  /* 0x0000001650587824 */ /* 0x000fe400078e02ff */
[----:B------:R-:W-:Y:S01]  /*13e40*/  ISETP.GE.U32.AND P0, PT, R22, 0x7ffffee5, PT ;  /* 0x7ffffee51600780c */ /* 0x000fe20003f06070 */
[----:B0-----:R-:W-:-:S02]  /*13e50*/  IMAD R20, R80, 0x17, RZ ;  /* 0x0000001750147824 */ /* 0x001fc400078e02ff */
[----:B-1----:R-:W-:Y:S01]  /*13e60*/  IMAD.WIDE R18, R88, 0x2, R84 ;  /* 0x0000000258127825 */ /* 0x002fe200078e0254 */
[----:B----4-:R-:W-:Y:S04]  /*13e70*/  STL [R1+0x480], R24 ;  /* 0x0004801801007387 */ /* 0x010fe80000100800 */
[----:B--2---:R0:W-:Y:S04]  /*13e80*/  STL [R1+0x47c], R23 ;  /* 0x00047c1701007387 */ /* 0x0041e80000100800 */
[----:B---3--:R-:W-:Y:S04]  /*13e90*/  STL [R1+0x4ac], R6 ;  /* 0x0004ac0601007387 */ /* 0x008fe80000100800 */
[----:B------:R1:W-:Y:S01]  /*13ea0*/  STL [R1+0x4b0], R7 ;  /* 0x0004b00701007387 */ /* 0x0003e20000100800 */
[----:B------:R-:W-:Y:S01]  /*13eb0*/  PRMT R16, RZ, 0x7610, R16 ;  /* 0x00007610ff107816 */ /* 0x000fe20000000010 */
[----:B0-----:R-:W-:Y:S01]  /*13ec0*/  IMAD.WIDE R22, R20, 0x2, R82 ;  /* 0x0000000214167825 */ /* 0x001fe200078e0252 */
[----:B------:R-:W-:-:S02]  /*13ed0*/  PRMT R27, RZ, 0x7610, R27 ;  /* 0x00007610ff1b7816 */ /* 0x000fc4000000001b */
[----:B------:R-:W-:Y:S01]  /*13ee0*/  PRMT R26, RZ, 0x7610, R26 ;  /* 0x00007610ff1a7816 */ /* 0x000fe2000000001a */
[----:B------:R-:W-:Y:S01]  /*13ef0*/  IMAD.WIDE R20, R20, 0x2, R84 ;  /* 0x0000000214147825 */ /* 0x000fe200078e0254 */
[----:B------:R-:W-:-:S03]  /*13f00*/  PRMT R17, RZ, 0x7610, R17 ;  /* 0x00007610ff117816 */ /* 0x000fc60000000011 */
[----:B-1----:R-:W-:Y:S01]  /*13f10*/  IMAD.WIDE R6, R88, 0x2, R82 ;  /* 0x0000000258067825 */ /* 0x002fe200078e0252 */
[----:B------:R-:W2:Y:S04]  /*13f20*/  @!P3 LDG.E.U16 R26, desc[UR6][R18.64] ;  /* 0x00000006121ab981 */ /* 0x000ea8000c1e1500 */
[----:B------:R-:W3:Y:S04]  /*13f30*/  @!P3 LDG.E.U16 R27, desc[UR6][R6.64] ;  /* 0x00000006061bb981 */ /* 0x000ee8000c1e1500 */
[----:B------:R0:W-:Y:S04]  /*13f40*/  STL.64 [R1+0x1d78], R6 ;  /* 0x001d780601007387 */ /* 0x0001e80000100a00 */
[----:B------:R1:W4:Y:S04]  /*13f50*/  @!P5 LDG.E.U16 R16, desc[UR6][R20.64] ;  /* 0x000000061410d981 */ /* 0x000328000c1e1500 */
[----:B------:R1:W-:Y:S04]  /*13f60*/  STL.64 [R1+0x1d70], R18 ;  /* 0x001d701201007387 */ /* 0x0003e80000100a00 */
[----:B------:R1:W4:Y:S04]  /*13f70*/  @!P5 LDG.E.U16 R17, desc[UR6][R22.64] ;  /* 0x000000061611d981 */ /* 0x000328000c1e1500 */
[----:B0-----:R-:W4:Y:S04]  /*13f80*/  LDL.LU.64 R6, [R1+0x41f0] ;  /* 0x0041f00001067983 */ /* 0x001f280000300a00 */
[----:B-1----:R-:W4:Y:S01]  /*13f90*/  LDL.LU.64 R18, [R1+0x41e8] ;  /* 0x0041e80001127983 */ /* 0x002f220000300a00 */
[----:B------:R-:W-:-:S03]  /*13fa0*/  VIADD R88, R9, 0xffffffe1 ;  /* 0xffffffe109587836 */ /* 0x000fc60000000000 */
[----:B------:R-:W-:Y:S02]  /*13fb0*/  STL.64 [R1+0x1d68], R22 ;  /* 0x001d681601007387 */ /* 0x000fe40000100a00 */
[----:B------:R-:W-:Y:S01]  /*13fc0*/  ISETP.GE.U32.AND P5, PT, R88, 0x7ffffee2, PT ;  /* 0x7ffffee25800780c */ /* 0x000fe20003fa6070 */
[C---:B------:R-:W-:Y:S01]  /*13fd0*/  IMAD R88, R80.reuse, 0x1b, RZ ;  /* 0x0000001b50587824 */ /* 0x040fe200078e02ff */
[----:B------:R0:W-:Y:S01]  /*13fe0*/  STL.64 [R1+0x1d60], R20 ;  /* 0x001d601401007387 */ /* 0x0001e20000100a00 */
[----:B------:R-:W-:Y:S02]  /*13ff0*/  PRMT R87, RZ, 0x7610, R87 ;  /* 0x00007610ff577816 */ /* 0x000fe40000000057 */
[----:B------:R-:W-:Y:S01]  /*14000*/  PRMT R86, RZ, 0x7610, R86 ;  /* 0x00007610ff567816 */ /* 0x000fe20000000056 */
[----:B0-----:R-:W-:-:S04]  /*14010*/  IMAD R20, R80, 0x1c, RZ ;  /* 0x0000001c50147824 */ /* 0x001fc800078e02ff */
[----:B------:R-:W-:-:S04]  /*14020*/  IMAD.WIDE R22, R20, 0x2, R82 ;  /* 0x0000000214167825 */ /* 0x000fc800078e0252 */
[--C-:B------:R-:W-:Y:S01]  /*14030*/  IMAD.WIDE R20, R20, 0x2, R84.reuse ;  /* 0x0000000214147825 */ /* 0x100fe200078e0254 */
[----:B---3--:R-:W-:Y:S04]  /*14040*/  STL [R1+0x4e0], R27 ;  /* 0x0004e01b01007387 */ /* 0x008fe80000100800 */
[----:B--2---:R0:W-:Y:S04]  /*14050*/  STL [R1+0x4dc], R26 ;  /* 0x0004dc1a01007387 */ /* 0x0041e80000100800 */
[----:B----4-:R-:W-:Y:S01]  /*14060*/  STL [R1+0x50c], R16 ;  /* 0x00050c1001007387 */ /* 0x010fe20000100800 */
[----:B0-----:R-:W-:-:S03]  /*14070*/  IMAD.WIDE R26, R88, 0x2, R84 ;  /* 0x00000002581a7825 */ /* 0x001fc600078e0254 */
[----:B------:R0:W-:Y:S04]  /*14080*/  STL [R1+0x510], R17 ;  /* 0x0005101101007387 */ /* 0x0001e80000100800 */
[----:B------:R-:W2:Y:S01]  /*14090*/  @!P0 LDG.E.U16 R86, desc[UR6][R26.64] ;  /* 0x000000061a568981 */ /* 0x000ea2000c1e1500 */
[----:B------:R-:W-:Y:S01]  /*140a0*/  PRMT R18, RZ, 0x7610, R18 ;  /* 0x00007610ff127816 */ /* 0x000fe20000000012 */
[----:B0-----:R-:W-:Y:S01]  /*140b0*/  IMAD.WIDE R16, R88, 0x2, R82 ;  /* 0x0000000258107825 */ /* 0x001fe200078e0252 */
[----:B------:R-:W-:-:S04]  /*140c0*/  PRMT R19, RZ, 0x7610, R19 ;  /* 0x00007610ff137816 */ /* 0x000fc80000000013 */
[----:B------:R0:W3:Y:S04]  /*140d0*/  @!P2 LDG.E.U16 R18, desc[UR6][R20.64] ;  /* 0x000000061412a981 */ /* 0x0000e8000c1e1500 */
[----:B------:R-:W4:Y:S04]  /*140e0*/  @!P0 LDG.E.U16 R87, desc[UR6][R16.64] ;  /* 0x0000000610578981 */ /* 0x000f28000c1e1500 */
[----:B------:R-:W2:Y:S04]  /*140f0*/  @!P2 LDG.E.U16 R19, desc[UR6][R22.64] ;  /* 0x000000061613a981 */ /* 0x000ea8000c1e1500 */
[----:B------:R1:W-:Y:S04]  /*14100*/  STL.64 [R1+0x1d28], R16 ;  /* 0x001d281001007387 */ /* 0x0003e80000100a00 */
[----:B------:R0:W-:Y:S04]  /*14110*/  STL.64 [R1+0x1d20], R26 ;  /* 0x001d201a01007387 */ /* 0x0001e80000100a00 */
[----:B-1----:R-:W3:Y:S04]  /*14120*/  LDL.LU.64 R16, [R1+0x41e0] ;  /* 0x0041e00001107983 */ /* 0x002ee80000300a00 */
[----:B0-----:R-:W3:Y:S01]  /*14130*/  LDL.LU.64 R26, [R1+0x41d8] ;  /* 0x0041d800011a7983 */ /* 0x001ee20000300a00 */
[----:B------:R-:W-:-:S02]  /*14140*/  VIADD R24, R9, 0xffffffe2 ;  /* 0xffffffe209187836 */ /* 0x000fc40000000000 */
[----:B------:R-:W-:Y:S01]  /*14150*/  VIADD R88, R9, 0xffffffdc ;  /* 0xffffffdc09587836 */ /* 0x000fe20000000000 */
[----:B------:R-:W-:Y:S02]  /*14160*/  STL.64 [R1+0x1d18], R22 ;  /* 0x001d181601007387 */ /* 0x000fe40000100a00 */
[----:B------:R-:W-:Y:S02]  /*14170*/  ISETP.GE.U32.AND P3, PT, R24, 0x7ffffee3, PT ;  /* 0x7ffffee31800780c */ /* 0x000fe40003f66070 */
[----:B------:R0:W-:Y:S01]  /*14180*/  STL.64 [R1+0x1d10], R20 ;  /* 0x001d101401007387 */ /* 0x0001e20000100a00 */
[----:B------:R-:W-:Y:S01]  /*14190*/  ISETP.GE.U32.AND P2, PT, R88, 0x7ffffedd, PT ;  /* 0x7ffffedd5800780c */ /* 0x000fe20003f46070 */
[----:B------:R-:W-:Y:S01]  /*141a0*/  IMAD R88, R80, 0x1d, RZ ;  /* 0x0000001d50587824 */ /* 0x000fe200078e02ff */
[----:B------:R-:W-:Y:S02]  /*141b0*/  PRMT R92, RZ, 0x7610, R92 ;  /* 0x00007610ff5c7816 */ /* 0x000fe4000000005c */
[----:B------:R-:W-:-:S02]  /*141c0*/  PRMT R91, RZ, 0x7610, R91 ;  /* 0x00007610ff5b7816 */ /* 0x000fc4000000005b */
[----:B------:R-:W-:Y:S01]  /*141d0*/  PRMT R90, RZ, 0x7610, R90 ;  /* 0x00007610ff5a7816 */ /* 0x000fe2000000005a */
[----:B0-----:R-:W-:-:S05]  /*141e0*/  IMAD.WIDE R20, R88, 0x2, R84 ;  /* 0x0000000258147825 */ /* 0x001fca00078e0254 */
[----:B------:R-:W3:Y:S04]  /*141f0*/  @!P3 LDG.E.U16 R91, desc[UR6][R20.64] ;  /* 0x00000006145bb981 */ /* 0x000ee8000c1e1500 */
[----:B----4-:R-:W-:Y:S04]  /*14200*/  STL [R1+0x448], R87 ;  /* 0x0004485701007387 */ /* 0x010fe80000100800 */
[----:B--2---:R0:W-:Y:S04]  /*14210*/  STL [R1+0x444], R86 ;  /* 0x0004445601007387 */ /* 0x0041e80000100800 */
[----:B---3--:R-:W-:Y:S04]  /*14220*/  STL [R1+0x474], R18 ;  /* 0x0004741201007387 */ /* 0x008fe80000100800 */
[----:B------:R1:W-:Y:S01]  /*14230*/  STL [R1+0x478], R19 ;  /* 0x0004781301007387 */ /* 0x0003e20000100800 */
[----:B0-----:R-:W-:-:S04]  /*14240*/  IMAD R86, R80, 0x1e, RZ ;  /* 0x0000001e50567824 */ /* 0x001fc800078e02ff */
[----:B------:R-:W-:-:S04]  /*14250*/  IMAD.WIDE R22, R86, 0x2, R82 ;  /* 0x0000000256167825 */ /* 0x000fc800078e0252 */
[----:B-1----:R-:W-:Y:S01]  /*14260*/  IMAD.WIDE R18, R88, 0x2, R82 ;  /* 0x0000000258127825 */ /* 0x002fe200078e0252 */
[----:B------:R-:W2:Y:S01]  /*14270*/  @!P5 LDG.E.U16 R90, desc[UR6][R22.64] ;  /* 0x00000006165ad981 */ /* 0x000ea2000c1e1500 */
[----:B------:R-:W-:Y:S02]  /*14280*/  PRMT R27, RZ, 0x7610, R27 ;  /* 0x00007610ff1b7816 */ /* 0x000fe4000000001b */
[----:B------:R-:W-:Y:S01]  /*14290*/  IMAD.WIDE R86, R86, 0x2, R84 ;  /* 0x0000000256567825 */ /* 0x000fe200078e0254 */
[----:B------:R-:W3:Y:S04]  /*142a0*/  @!P3 LDG.E.U16 R92, desc[UR6][R18.64] ;  /* 0x00000006125cb981 */ /* 0x000ee8000c1e1500 */
[----:B------:R-:W4:Y:S01]  /*142b0*/  @!P5 LDG.E.U16 R27, desc[UR6][R86.64] ;  /* 0x00000006561bd981 */ /* 0x000f22000c1e1500 */
[----:B------:R-:W-:-:S02]  /*142c0*/  VIADD R24, R9, 0xffffffe0 ;  /* 0xffffffe009187836 */ /* 0x000fc40000000000 */
[C---:B------:R-:W-:Y:S01]  /*142d0*/  VIADD R88, R9.reuse, 0xffffffcc ;  /* 0xffffffcc09587836 */ /* 0x040fe20000000000 */
[----:B------:R0:W-:Y:S02]  /*142e0*/  STL.64 [R1+0x1d08], R18 ;  /* 0x001d081201007387 */ /* 0x0001e40000100a00 */
[----:B------:R-:W-:Y:S01]  /*142f0*/  ISETP.GE.U32.AND P0, PT, R24, 0x7ffffee1, PT ;  /* 0x7ffffee11800780c */ /* 0x000fe20003f06070 */
[----:B------:R-:W-:Y:S01]  /*14300*/  VIADD R24, R9, 0xffffffdb ;  /* 0xffffffdb09187836 */ /* 0x000fe20000000000 */
[----:B------:R1:W-:Y:S01]  /*14310*/  STL.64 [R1+0x1d00], R20 ;  /* 0x001d001401007387 */ /* 0x0003e20000100a00 */
[----:B------:R-:W-:Y:S02]  /*14320*/  PRMT R26, RZ, 0x7610, R26 ;  /* 0x00007610ff1a7816 */ /* 0x000fe4000000001a */
[----:B------:R-:W-:Y:S01]  /*14330*/  PRMT R25, RZ, 0x7610, R25 ;  /* 0x00007610ff197816 */ /* 0x000fe20000000019 */
[----:B------:R1:W-:Y:S01]  /*14340*/  STL.64 [R1+0x1cf8], R22 ;  /* 0x001cf81601007387 */ /* 0x0003e20000100a00 */
[----:B------:R-:W-:-:S02]  /*14350*/  ISETP.GE.U32.AND P3, PT, R88, 0x7ffffecd, PT ;  /* 0x7ffffecd5800780c */ /* 0x000fc40003f66070 */
[----:B------:R-:W-:Y:S01]  /*14360*/  ISETP.GE.U32.AND P5, PT, R24, 0x7ffffedc, PT ;  /* 0x7ffffedc1800780c */ /* 0x000fe20003fa6070 */
[----:B------:R-:W-:Y:S01]  /*14370*/  STL.64 [R1+0x1cf0], R86 ;  /* 0x001cf05601007387 */ /* 0x000fe20000100a00 */
[----:B------:R-:W-:-:S03]  /*14380*/  IMAD R24, R80, 0x33, RZ ;  /* 0x0000003350187824 */ /* 0x000fc600078e02ff */
[----:B0-----:R-:W4:Y:S04]  /*14390*/  LDL.LU.64 R18, [R1+0x41d0] ;  /* 0x0041d00001127983 */ /* 0x001f280000300a00 */
[----:B-1----:R-:W4:Y:S04]  /*143a0*/  LDL.LU.64 R20, [R1+0x41c8] ;  /* 0x0041c80001147983 */ /* 0x002f280000300a00 */
[----:B------:R-:W4:Y:S04]  /*143b0*/  LDL.LU.64 R22, [R1+0x41c0] ;  /* 0x0041c00001167983 */ /* 0x000f280000300a00 */
[----:B------:R-:W-:Y:S01]  /*143c0*/  STL.S16 [R1+0x508], R26 ;  /* 0x0005081a01007387 */ /* 0x000fe20000100600 */
[----:B------:R-:W-:-:S03]  /*143d0*/  PRMT R93, RZ, 0x7610, R93 ;  /* 0x00007610ff5d7816 */ /* 0x000fc6000000005d */
[----:B------:R0:W-:Y:S01]  /*143e0*/  STL.S16 [R1+0x504], R25 ;  /* 0x0005041901007387 */ /* 0x0001e20000100600 */
[----:B------:R-:W-:Y:S02]  /*143f0*/  IMAD R88, R80, 0x1f, RZ ;  /* 0x0000001f50587824 */ /* 0x000fe400078e02ff */
[----:B0-----:R-:W-:-:S05]  /*14400*/  IMAD.WIDE R24, R24, 0x2, R82 ;  /* 0x0000000218187825 */ /* 0x001fca00078e0252 */
[----:B------:R0:W4:Y:S04]  /*14410*/  @!P3 LDG.E.U16 R93, desc[UR6][R24.64] ;  /* 0x00000006185db981 */ /* 0x000128000c1e1500 */
[----:B---3--:R-:W-:Y:S04]  /*14420*/  STL [R1+0x4a8], R92 ;  /* 0x0004a85c01007387 */ /* 0x008fe80000100800 */
[----:B------:R0:W-:Y:S04]  /*14430*/  STL.64 [R1+0x1ba8], R24 ;  /* 0x001ba81801007387 */ /* 0x0001e80000100a00 */
[----:B------:R-:W-:Y:S04]  /*14440*/  STL [R1+0x4a4], R91 ;  /* 0x0004a45b01007387 */ /* 0x000fe80000100800 */
[----:B--2---:R-:W-:Y:S04]  /*14450*/  STL [R1+0x4d8], R90 ;  /* 0x0004d85a01007387 */ /* 0x004fe80000100800 */
[----:B----4-:R1:W-:Y:S01]  /*14460*/  STL [R1+0x4d4], R27 ;  /* 0x0004d41b01007387 */ /* 0x0103e20000100800 */
[----:B0-----:R-:W-:-:S04]  /*14470*/  IMAD.WIDE R24, R88, 0x2, R82 ;  /* 0x0000000258187825 */ /* 0x001fc800078e0252 */
[----:B-1----:R-:W-:Y:S02]  /*14480*/  IMAD.WIDE R26, R88, 0x2, R84 ;  /* 0x00000002581a7825 */ /* 0x002fe400078e0254 */
[----:B------:R-:W2:Y:S02]  /*14490*/  LDL R88, [R1+0x508] ;  /* 0x0005080001587983 */ /* 0x000ea40000100800 */
[----:B------:R-:W-:Y:S02]  /*144a0*/  VIADD R92, R9, 0xffffffda ;  /* 0xffffffda095c7836 */ /* 0x000fe40000000000 */
[----:B------:R-:W3:Y:S04]  /*144b0*/  LDL R9, [R1+0x504] ;  /* 0x0005040001097983 */ /* 0x000ee80000100800 */
[----:B--2---:R-:W2:Y:S01]  /*144c0*/  @!P0 LDG.E.U16 R88, desc[UR6][R24.64] ;  /* 0x0000000618588981 */ /* 0x004ea2000c1e1500 */
[----:B------:R-:W-:-:S03]  /*144d0*/  IMAD R86, R80, 0x23, RZ ;  /* 0x0000002350567824 */ /* 0x000fc600078e02ff */
[----:B------:R0:W-:Y:S04]  /*144e0*/  STL.64 [R1+0x1ce8], R24 ;  /* 0x001ce81801007387 */ /* 0x0001e80000100a00 */
[----:B------:R1:W-:Y:S01]  /*144f0*/  STL.64 [R1+0x1ce0], R26 ;  /* 0x001ce01a01007387 */ /* 0x0003e20000100a00 */
[----:B------:R-:W-:-:S03]  /*14500*/  PRMT R89, RZ, 0x7610, R89 ;  /* 0x00007610ff597816 */ /* 0x000fc60000000059 */
[----:B---3--:R-:W3:Y:S04]  /*14510*/  @!P0 LDG.E.U16 R9, desc[UR6][R26.64] ;  /* 0x000000061a098981 */ /* 0x008ee8000c1e1500 */
[----:B0-----:R-:W4:Y:S01]  /*14520*/  LDL.LU.64 R24, [R1+0x41b8] ;  /* 0x0041b80001187983 */ /* 0x001f220000300a00 */
[----:B------:R-:W-:Y:S01]  /*14530*/  PRMT R28, RZ, 0x7610, R28 ;  /* 0x00007610ff1c7816 */ /* 0x000fe2000000001c */
[----:B------:R-:W-:-:S04]  /*14540*/  IMAD.WIDE R90, R86, 0x2, R82 ;  /* 0x00000002565a7825 */ /* 0x000fc800078e0252 */
[----:B------:R-:W-:Y:S01]  /*14550*/  IMAD.WIDE R86, R86, 0x2, R84 ;  /* 0x0000000256567825 */ /* 0x000fe200078e0254 */
[----:B------:R-:W4:Y:S04]  /*14560*/  @!P2 LDG.E.U16 R89, desc[UR6][R90.64] ;  /* 0x000000065a59a981 */ /* 0x000f28000c1e1500 */
[----:B------:R-:W4:Y:S04]  /*14570*/  @!P2 LDG.E.U16 R28, desc[UR6][R86.64] ;  /* 0x00000006561ca981 */ /* 0x000f28000c1e1500 */
[----:B--2---:R0:W-:Y:S04]  /*14580*/  @!P0 STL [R1+0x508], R88 ;  /* 0x0005085801008387 */ /* 0x0041e80000100800 */
[----:B-1----:R-:W2:Y:S01]  /*14590*/  LDL.LU.64 R26, [R1+0x41b0] ;  /* 0x0041b000011a7983 */ /* 0x002ea20000300a00 */
[----:B0-----:R-:W0:Y:S03]  /*145a0*/  LDC R88, c[0x0][0x3a0] ;  /* 0x0000e800ff587b82 */ /* 0x001e260000000800 */
[----:B---3--:R1:W-:Y:S04]  /*145b0*/  @!P0 STL [R1+0x504], R9 ;  /* 0x0005040901008387 */ /* 0x0083e80000100800 */
[----:B------:R-:W-:Y:S01]  /*145c0*/  STL.64 [R1+0x1ca8], R90 ;  /* 0x001ca85a01007387 */ /* 0x000fe20000100a00 */
[----:B------:R-:W-:-:S03]  /*145d0*/  ISETP.GE.U32.AND P0, PT, R92, 0x7ffffedb, PT ;  /* 0x7ffffedb5c00780c */ /* 0x000fc60003f06070 */
[----:B------:R-:W-:Y:S01]  /*145e0*/  STL.64 [R1+0x1ca0], R86 ;  /* 0x001ca05601007387 */ /* 0x000fe20000100a00 */
[----:B------:R-:W-:Y:S01]  /*145f0*/  IMAD.MOV.U32 R92, RZ, RZ, R29 ;  /* 0x000000ffff5c7224 */ /* 0x000fe200078e001d */
[----:B-1----:R-:W1:Y:S01]  /*14600*/  LDC R9, c[0x0][0x3a0] ;  /* 0x0000e800ff097b82 */ /* 0x002e620000000800 */
[----:B0-----:R-:W-:-:S05]  /*14610*/  VIADD R88, R88, 0xffffffd9 ;  /* 0xffffffd958587836 */ /* 0x001fca0000000000 */
[----:B------:R-:W-:Y:S01]  /*14620*/  ISETP.GE.U32.AND P2, PT, R88, 0x7ffffeda, PT ;  /* 0x7ffffeda5800780c */ /* 0x000fe20003f46070 */
[----:B------:R-:W-:Y:S01]  /*14630*/  IMAD R88, R80, 0x24, RZ ;  /* 0x0000002450587824 */ /* 0x000fe200078e02ff */
[----:B--2---:R-:W-:Y:S02]  /*14640*/  PRMT R27, RZ, 0x7610, R27 ;  /* 0x00007610ff1b7816 */ /* 0x004fe4000000001b */
[----:B------:R-:W-:-:S03]  /*14650*/  PRMT R26, RZ, 0x7610, R26 ;  /* 0x00007610ff1a7816 */ /* 0x000fc6000000001a */
[----:B------:R-:W-:Y:S04]  /*14660*/  STL.S16 [R1+0x470], R27 ;  /* 0x0004701b01007387 */ /* 0x000fe80000100600 */
[----:B------:R0:W-:Y:S04]  /*14670*/  STL.S16 [R1+0x46c], R26 ;  /* 0x00046c1a01007387 */ /* 0x0001e80000100600 */
[----:B----4-:R-:W-:Y:S04]  /*14680*/  STL [R1+0x440], R89 ;  /* 0x0004405901007387 */ /* 0x010fe80000100800 */
[----:B------:R2:W-:Y:S01]  /*14690*/  STL [R1+0x434], R28 ;  /* 0x0004341c01007387 */ /* 0x0005e20000100800 */
[----:B0-----:R-:W-:-:S04]  /*146a0*/  IMAD.WIDE R26, R88, 0x2, R82 ;  /* 0x00000002581a7825 */ /* 0x001fc800078e0252 */
[----:B--2---:R-:W-:Y:S02]  /*146b0*/  IMAD.WIDE R28, R88, 0x2, R84 ;  /* 0x00000002581c7825 */ /* 0x004fe400078e0254 */
[----:B------:R-:W2:Y:S02]  /*146c0*/  LDL R88, [R1+0x470] ;  /* 0x0004700001587983 */ /* 0x000ea40000100800 */
[----:B-1----:R-:W-:Y:S02]  /*146d0*/  VIADD R89, R9, 0xffffffd8 ;  /* 0xffffffd809597836 */ /* 0x002fe40000000000 */
[----:B------:R-:W3:Y:S04]  /*146e0*/  LDL R9, [R1+0x46c] ;  /* 0x00046c0001097983 */ /* 0x000ee80000100800 */
[----:B--2---:R-:W2:Y:S01]  /*146f0*/  @!P5 LDG.E.U16 R88, desc[UR6][R26.64] ;  /* 0x000000061a58d981 */ /* 0x004ea2000c1e1500 */
[----:B------:R-:W-:-:S03]  /*14700*/  IMAD R86, R80, 0x25, RZ ;  /* 0x0000002550567824 */ /* 0x000fc600078e02ff */
[----:B------:R0:W-:Y:S04]  /*14710*/  STL.64 [R1+0x1c98], R26 ;  /* 0x001c981a01007387 */ /* 0x0001e80000100a00 */
[----:B------:R1:W-:Y:S01]  /*14720*/  STL.64 [R1+0x1c90], R28 ;  /* 0x001c901c01007387 */ /* 0x0003e20000100a00 */
[----:B------:R-:W-:Y:S01]  /*14730*/  PRMT R78, RZ, 0x7610, R78 ;  /* 0x00007610ff4e7816 */ /* 0x000fe2000000004e */
[C---:B------:R-:W-:Y:S02]  /*14740*/  IMAD.WIDE R90, R86.reuse, 0x2, R82 ;  /* 0x00000002565a7825 */ /* 0x040fe400078e0252 */
[----:B---3--:R-:W3:Y:S04]  /*14750*/  @!P5 LDG.E.U16 R9, desc[UR6][R28.64] ;  /* 0x000000061c09d981 */ /* 0x008ee8000c1e1500 */
[----:B0-----:R-:W4:Y:S01]  /*14760*/  LDL.LU.64 R26, [R1+0x41a8] ;  /* 0x0041a800011a7983 */ /* 0x001f220000300a00 */
[----:B------:R-:W-:Y:S01]  /*14770*/  PRMT R79, RZ, 0x7610, R79 ;  /* 0x00007610ff4f7816 */ /* 0x000fe2000000004f */
[----:B------:R-:W-:-:S05]  /*14780*/  IMAD.WIDE R86, R86, 0x2, R84 ;  /* 0x0000000256567825 */ /* 0x000fca00078e0254 */
[----:B------:R-:W4:Y:S04]  /*14790*/  @!P0 LDG.E.U16 R78, desc[UR6][R86.64] ;  /* 0x00000006564e8981 */ /* 0x000f28000c1e1500 */
[----:B------:R0:W4:Y:S04]  /*147a0*/  @!P0 LDG.E.U16 R79, desc[UR6][R90.64] ;  /* 0x000000065a4f8981 */ /* 0x000128000c1e1500 */
[----:B--2---:R2:W-:Y:S04]  /*147b0*/  @!P5 STL [R1+0x470], R88 ;  /* 0x000470580100d387 */ /* 0x0045e80000100800 */
[----:B-1----:R-:W4:Y:S01]  /*147c0*/  LDL.LU.64 R28, [R1+0x41a0] ;  /* 0x0041a000011c7983 */ /* 0x002f220000300a00 */
[----:B--2---:R-:W1:Y:S03]  /*147d0*/  LDC R88, c[0x0][0x3a0] ;  /* 0x0000e800ff587b82 */ /* 0x004e660000000800 */
[----:B---3--:R2:W-:Y:S04]  /*147e0*/  @!P5 STL [R1+0x46c], R9 ;  /* 0x00046c090100d387 */ /* 0x0085e80000100800 */
[----:B------:R0:W-:Y:S04]  /*147f0*/  STL.64 [R1+0x1c88], R90 ;  /* 0x001c885a01007387 */ /* 0x0001e80000100a00 */
[----:B------:R-:W-:Y:S01]  /*14800*/  STL.64 [R1+0x1c80], R86 ;  /* 0x001c805601007387 */ /* 0x000fe20000100a00 */
[----:B--2---:R-:W2:Y:S01]  /*14810*/  LDC R9, c[0x0][0x3a0] ;  /* 0x0000e800ff097b82 */ /* 0x004ea20000000800 */
[----:B-1----:R-:W-:-:S05]  /*14820*/  VIADD R88, R88, 0xffffffd4 ;  /* 0xffffffd458587836 */ /* 0x002fca0000000000 */
[----:B------:R-:W-:Y:S01]  /*14830*/  ISETP.GE.U32.AND P0, PT, R88, 0x7ffffed5, PT ;  /* 0x7ffffed55800780c */ /* 0x000fe20003f06070 */
[----:B------:R-:W-:Y:S02]  /*14840*/  IMAD R88, R80, 0x26, RZ ;  /* 0x0000002650587824 */ /* 0x000fe400078e02ff */
[----:B0-----:R-:W-:Y:S02]  /*14850*/  IMAD.MOV.U32 R91, RZ, RZ, R92 ;  /* 0x000000ffff5b7224 */ /* 0x001fe400078e005c */
[----:B------:R-:W-:Y:S02]  /*14860*/  IMAD.MOV.U32 R90, RZ, RZ, R30 ;  /* 0x000000ffff5a7224 */ /* 0x000fe400078e001e */
[----:B------:R-:W-:Y:S02]  /*14870*/  IMAD.MOV.U32 R92, RZ, RZ, R31 ;  /* 0x000000ffff5c7224 */ /* 0x000fe400078e001f */
[----:B------:R-:W-:Y:S01]  /*14880*/  IMAD.WIDE R30, R88, 0x2, R84 ;  /* 0x00000002581e7825 */ /* 0x000fe200078e0254 */
[----:B----4-:R-:W-:-:S02]  /*14890*/  PRMT R29, RZ, 0x7610, R29 ;  /* 0x00007610ff1d7816 */ /* 0x010fc4000000001d */
[----:B------:R-:W-:-:S03]  /*148a0*/  PRMT R28, RZ, 0x7610, R28 ;  /* 0x00007610ff1c7816 */ /* 0x000fc6000000001c */
[----:B------:R-:W-:Y:S04]  /*148b0*/  STL.S16 [R1+0x4d0], R29 ;  /* 0x0004d01d01007387 */ /* 0x000fe80000100600 */
[----:B------:R0:W-:Y:S04]  /*148c0*/  STL.S16 [R1+0x4cc], R28 ;  /* 0x0004cc1c01007387 */ /* 0x0001e80000100600 */
[----:B------:R1:W-:Y:S04]  /*148d0*/  STL [R1+0x49c], R78 ;  /* 0x00049c4e01007387 */ /* 0x0003e80000100800 */
[----:B------:R-:W-:Y:S01]  /*148e0*/  STL [R1+0x4a0], R79 ;  /* 0x0004a04f01007387 */ /* 0x000fe20000100800 */
[----:B0-----:R-:W-:-:S03]  /*148f0*/  IMAD.WIDE R28, R88, 0x2, R82 ;  /* 0x00000002581c7825 */ /* 0x001fc600078e0252 */
[----:B------:R-:W3:Y:S01]  /*14900*/  LDL R88, [R1+0x4d0] ;  /* 0x0004d00001587983 */ /* 0x000ee20000100800 */
[----:B------:R-:W-:Y:S02]  /*14910*/  ISETP.GE.U32.AND P5, PT, R89, 0x7ffffed9, PT ;  /* 0x7ffffed95900780c */ /* 0x000fe40003fa6070 */
[----:B--2---:R-:W-:Y:S02]  /*14920*/  IADD3 R89, PT, PT, R9, -0x2d, RZ ;  /* 0xffffffd309597810 */ /* 0x004fe40007ffe0ff */
[----:B------:R-:W2:Y:S04]  /*14930*/  LDL R9, [R1+0x4cc] ;  /* 0x0004cc0001097983 */ /* 0x000ea80000100800 */
[----:B---3--:R-:W3:Y:S01]  /*14940*/  @!P2 LDG.E.U16 R88, desc[UR6][R28.64] ;  /* 0x000000061c58a981 */ /* 0x008ee2000c1e1500 */
[----:B-1----:R-:W-:-:S03]  /*14950*/  IMAD R78, R80, 0x27, RZ ;  /* 0x00000027504e7824 */ /* 0x002fc600078e02ff */
[----:B------:R0:W-:Y:S04]  /*14960*/  STL.64 [R1+0x1c78], R28 ;  /* 0x001c781c01007387 */ /* 0x0001e80000100a00 */
[----:B------:R1:W-:Y:S01]  /*14970*/  STL.64 [R1+0x1c70], R30 ;  /* 0x001c701e01007387 */ /* 0x0003e20000100a00 */
[----:B------:R-:W-:Y:S01]  /*14980*/  PRMT R76, RZ, 0x7610, R76 ;  /* 0x00007610ff4c7816 */ /* 0x000fe2000000004c */
[C---:B------:R-:W-:Y:S02]  /*14990*/  IMAD.WIDE R86, R78.reuse, 0x2, R82 ;  /* 0x000000024e567825 */ /* 0x040fe400078e0252 */
[----:B--2---:R-:W2:Y:S04]  /*149a0*/  @!P2 LDG.E.U16 R9, desc[UR6][R30.64] ;  /* 0x000000061e09a981 */ /* 0x004ea8000c1e1500 */
[----:B0-----:R-:W4:Y:S01]  /*149b0*/  LDL.LU.64 R28, [R1+0x4198] ;  /* 0x00419800011c7983 */ /* 0x001f220000300a00 */
[----:B------:R-:W-:Y:S01]  /*149c0*/  PRMT R77, RZ, 0x7610, R77 ;  /* 0x00007610ff4d7816 */ /* 0x000fe2000000004d */
[----:B------:R-:W-:-:S05]  /*149d0*/  IMAD.WIDE R78, R78, 0x2, R84 ;  /* 0x000000024e4e7825 */ /* 0x000fca00078e0254 */
[----:B------:R-:W4:Y:S04]  /*149e0*/  @!P5 LDG.E.U16 R76, desc[UR6][R78.64] ;  /* 0x000000064e4cd981 */ /* 0x000f28000c1e1500 */
[----:B------:R0:W4:Y:S04]  /*149f0*/  @!P5 LDG.E.U16 R77, desc[UR6][R86.64] ;  /* 0x00000006564dd981 */ /* 0x000128000c1e1500 */
[----:B---3--:R3:W-:Y:S04]  /*14a00*/  @!P2 STL [R1+0x4d0], R88 ;  /* 0x0004d0580100a387 */ /* 0x0087e80000100800 */
[----:B-1----:R-:W4:Y:S01]  /*14a10*/  LDL.LU.64 R30, [R1+0x4190] ;  /* 0x00419000011e7983 */ /* 0x002f220000300a00 */
[----:B---3--:R-:W1:Y:S03]  /*14a20*/  LDC R88, c[0x0][0x3a0] ;  /* 0x0000e800ff587b82 */ /* 0x008e660000000800 */
[----:B--2---:R2:W-:Y:S01]  /*14a30*/  @!P2 STL [R1+0x4cc], R9 ;  /* 0x0004cc090100a387 */ /* 0x0045e20000100800 */
[----:B------:R-:W-:-:S03]  /*14a40*/  ISETP.GE.U32.AND P2, PT, R89, 0x7ffffed4, PT ;  /* 0x7ffffed45900780c */ /* 0x000fc60003f46070 */
[----:B------:R0:W-:Y:S01]  /*14a50*/  STL.64 [R1+0x1c68], R86 ;  /* 0x001c685601007387 */ /* 0x0001e20000100a00 */
[----:B------:R-:W-:-:S03]  /*14a60*/  IMAD.MOV.U32 R89, RZ, RZ, R92 ;  /* 0x000000ffff597224 */ /* 0x000fc600078e005c */
[----:B------:R-:W-:Y:S01]  /*14a70*/  STL.64 [R1+0x1c60], R78 ;  /* 0x001c604e01007387 */ /* 0x000fe20000100a00 */
[----:B------:R-:W-:Y:S01]  /*14a80*/  IMAD.MOV.U32 R92, RZ, RZ, R33 ;  /* 0x000000ffff5c7224 */ /* 0x000fe200078e0021 */
[----:B--2---:R-:W2:Y:S01]  /*14a90*/  LDC R9, c[0x0][0x3a0] ;  /* 0x0000e800ff097b82 */ /* 0x004ea20000000800 */
[----:B-1----:R-:W-:-:S05]  /*14aa0*/  VIADD R88, R88, 0xffffffd2 ;  /* 0xffffffd258587836 */ /* 0x002fca0000000000 */
[----:B------:R-:W-:Y:S01]  /*14ab0*/  ISETP.GE.U32.AND P5, PT, R88, 0x7ffffed3, PT ;  /* 0x7ffffed35800780c */ /* 0x000fe20003fa6070 */
[----:B------:R-:W-:Y:S02]  /*14ac0*/  IMAD R88, R80, 0x2b, RZ ;  /* 0x0000002b50587824 */ /* 0x000fe400078e02ff */
[----:B0-----:R-:W-:Y:S02]  /*14ad0*/  IMAD.MOV.U32 R87, RZ, RZ, R32 ;  /* 0x000000ffff577224 */ /* 0x001fe400078e0020 */
[----:B------:R-:W-:Y:S01]  /*14ae0*/  IMAD.WIDE R32, R88, 0x2, R84 ;  /* 0x0000000258207825 */ /* 0x000fe200078e0254 */
[----:B----4-:R-:W-:Y:S02]  /*14af0*/  PRMT R31, RZ, 0x7610, R31 ;  /* 0x00007610ff1f7816 */ /* 0x010fe4000000001f */
[----:B------:R-:W-:-:S03]  /*14b00*/  PRMT R30, RZ, 0x7610, R30 ;  /* 0x00007610ff1e7816 */ /* 0x000fc6000000001e */
[----:B------:R-:W-:Y:S04]  /*14b10*/  STL.S16 [R1+0x430], R31 ;  /* 0x0004301f01007387 */ /* 0x000fe80000100600 */
[----:B------:R0:W-:Y:S04]  /*14b20*/  STL.S16 [R1+0x42c], R30 ;  /* 0x00042c1e01007387 */ /* 0x0001e80000100600 */
[----:B------:R1:W-:Y:S04]  /*14b30*/  STL [R1+0x4fc], R76 ;  /* 0x0004fc4c01007387 */ /* 0x0003e80000100800 */
[----:B------:R-:W-:Y:S01]  /*14b40*/  STL [R1+0x500], R77 ;  /* 0x0005004d01007387 */ /* 0x000fe20000100800 */
[----:B0-----:R-:W-:-:S03]  /*14b50*/  IMAD.WIDE R30, R88, 0x2, R82 ;  /* 0x00000002581e7825 */ /* 0x001fc600078e0252 */
[----:B------:R-:W3:Y:S01]  /*14b60*/  LDL R88, [R1+0x430] ;  /* 0x0004300001587983 */ /* 0x000ee20000100800 */
[----:B--2---:R-:W-:-:S03]  /*14b70*/  VIADD R86, R9, 0xffffffd1 ;  /* 0xffffffd109567836 */ /* 0x004fc60000000000 */
[----:B------:R-:W2:Y:S04]  /*14b80*/  LDL R9, [R1+0x42c] ;  /* 0x00042c0001097983 */ /* 0x000ea80000100800 */
[----:B---3--:R-:W3:Y:S04]  /*14b90*/  @!P0 LDG.E.U16 R88, desc[UR6][R30.64] ;  /* 0x000000061e588981 */ /* 0x008ee8000c1e1500 */
[----:B--2---:R-:W2:Y:S01]  /*14ba0*/  @!P0 LDG.E.U16 R9, desc[UR6][R32.64] ;  /* 0x0000000620098981 */ /* 0x004ea2000c1e1500 */
[----:B-1----:R-:W-:-:S03]  /*14bb0*/  IMAD R76, R80, 0x2c, RZ ;  /* 0x0000002c504c7824 */ /* 0x002fc600078e02ff */
[----:B------:R0:W-:Y:S04]  /*14bc0*/  STL.64 [R1+0x1c28], R30 ;  /* 0x001c281e01007387 */ /* 0x0001e80000100a00 */
[----:B------:R1:W-:Y:S01]  /*14bd0*/  STL.64 [R1+0x1c20], R32 ;  /* 0x001c202001007387 */ /* 0x0003e20000100a00 */
[----:B------:R-:W-:Y:S01]  /*14be0*/  PRMT R74, RZ, 0x7610, R74 ;  /* 0x00007610ff4a7816 */ /* 0x000fe2000000004a */
[C---:B------:R-:W-:Y:S01]  /*14bf0*/  IMAD.WIDE R78, R76.reuse, 0x2, R82 ;  /* 0x000000024c4e7825 */ /* 0x040fe200078e0252 */
[----:B------:R-:W-:Y:S01]  /*14c00*/  PRMT R75, RZ, 0x7610, R75 ;  /* 0x00007610ff4b7816 */ /* 0x000fe2000000004b */
[----:B0-----:R-:W4:Y:S02]  /*14c10*/  LDL.LU.64 R30, [R1+0x4188] ;  /* 0x00418800011e7983 */ /* 0x001f240000300a00 */
[----:B------:R-:W-:-:S03]  /*14c20*/  IMAD.WIDE R76, R76, 0x2, R84 ;  /* 0x000000024c4c7825 */ /* 0x000fc600078e0254 */
[----:B------:R0:W4:Y:S04]  /*14c30*/  @!P2 LDG.E.U16 R75, desc[UR6][R78.64] ;  /* 0x000000064e4ba981 */ /* 0x000128000c1e1500 */
[----:B------:R-:W4:Y:S04]  /*14c40*/  @!P2 LDG.E.U16 R74, desc[UR6][R76.64] ;  /* 0x000000064c4aa981 */ /* 0x000f28000c1e1500 */
[----:B---3--:R3:W-:Y:S04]  /*14c50*/  @!P0 STL [R1+0x430], R88 ;  /* 0x0004305801008387 */ /* 0x0087e80000100800 */
[----:B-1----:R-:W4:Y:S01]  /*14c60*/  LDL.LU.64 R32, [R1+0x4180] ;  /* 0x0041800001207983 */ /* 0x002f220000300a00 */
[----:B---3--:R-:W1:Y:S03]  /*14c70*/  LDC R88, c[0x0][0x3a0] ;  /* 0x0000e800ff587b82 */ /* 0x008e660000000800 */
[----:B--2---:R2:W-:Y:S05]  /*14c80*/  @!P0 STL [R1+0x42c], R9 ;  /* 0x00042c0901008387 */ /* 0x0045ea0000100800 */
[----:B--2---:R-:W2:Y:S01]  /*14c90*/  LDC R9, c[0x0][0x3a0] ;  /* 0x0000e800ff097b82 */ /* 0x004ea20000000800 */
[----:B------:R0:W-:Y:S01]  /*14ca0*/  STL.64 [R1+0x1c18], R78 ;  /* 0x001c184e01007387 */ /* 0x0001e20000100a00 */
[----:B------:R-:W-:Y:S01]  /*14cb0*/  ISETP.GE.U32.AND P0, PT, R86, 0x7ffffed2, PT ;  /* 0x7ffffed25600780c */ /* 0x000fe20003f06070 */
[----:B------:R-:W-:-:S02]  /*14cc0*/  IMAD.MOV.U32 R86, RZ, RZ, R89 ;  /* 0x000000ffff567224 */ /* 0x000fc400078e0059 */
[----:B------:R-:W-:Y:S01]  /*14cd0*/  STL.64 [R1+0x1c10], R76 ;  /* 0x001c104c01007387 */ /* 0x000fe20000100a00 */
[----:B-1----:R-:W-:Y:S02]  /*14ce0*/  VIADD R88, R88, 0xffffffd0 ;  /* 0xffffffd058587836 */ /* 0x002fe40000000000 */
[----:B0-----:R-:W-:-:S03]  /*14cf0*/  IMAD.MOV.U32 R79, RZ, RZ, R87 ;  /* 0x000000ffff4f7224 */ /* 0x001fc600078e0057 */
[----:B------:R-:W-:Y:S01]  /*14d00*/  ISETP.GE.U32.AND P2, PT, R88, 0x7ffffed1, PT ;  /* 0x7ffffed15800780c */ /* 0x000fe20003f46070 */
[----:B------:R-:W-:Y:S02]  /*14d10*/  IMAD R88, R80, 0x2d, RZ ;  /* 0x0000002d50587824 */ /* 0x000fe400078e02ff */
[----:B------:R-:W-:Y:S02]  /*14d20*/  IMAD.MOV.U32 R87, RZ, RZ, R90 ;  /* 0x000000ffff577224 */ /* 0x000fe400078e005a */
[----:B------:R-:W-:Y:S02]  /*14d30*/  IMAD.MOV.U32 R89, RZ, RZ, R91 ;  /* 0x000000ffff597224 */ /* 0x000fe400078e005b */
[----:B------:R-:W-:Y:S02]  /*14d40*/  IMAD.MOV.U32 R90, RZ, RZ, R34 ;  /* 0x000000ffff5a7224 */ /* 0x000fe400078e0022 */
[----:B------:R-:W-:Y:S02]  /*14d50*/  IMAD.MOV.U32 R91, RZ, RZ, R35 ;  /* 0x000000ffff5b7224 */ /* 0x000fe400078e0023 */
[----:B------:R-:W-:-:S04]  /*14d60*/  IMAD.WIDE R34, R88, 0x2, R84 ;  /* 0x0000000258227825 */ /* 0x000fc800078e0254 */
[----:B--2---:R-:W-:Y:S01]  /*14d70*/  VIADD R78, R9, 0xffffffcb ;  /* 0xffffffcb094e7836 */ /* 0x004fe20000000000 */
[----:B----4-:R-:W-:Y:S02]  /*14d80*/  PRMT R33, RZ, 0x7610, R33 ;  /* 0x00007610ff217816 */ /* 0x010fe40000000021 */
[----:B------:R-:W-:-:S03]  /*14d90*/  PRMT R32, RZ, 0x7610, R32 ;  /* 0x00007610ff207816 */ /* 0x000fc60000000020 */
[----:B------:R-:W-:Y:S04]  /*14da0*/  STL.S16 [R1+0x498], R33 ;  /* 0x0004982101007387 */ /* 0x000fe80000100600 */
[----:B------:R0:W-:Y:S04]  /*14db0*/  STL.S16 [R1+0x494], R32 ;  /* 0x0004942001007387 */ /* 0x0001e80000100600 */
[----:B------:R1:W-:Y:S04]  /*14dc0*/  STL [R1+0x464], R74 ;  /* 0x0004644a01007387 */ /* 0x0003e80000100800 */
[----:B------:R2:W-:Y:S01]  /*14dd0*/  STL [R1+0x468], R75 ;  /* 0x0004684b01007387 */ /* 0x0005e20000100800 */
[----:B0-----:R-:W-:-:S03]  /*14de0*/  IMAD.WIDE R32, R88, 0x2, R82 ;  /* 0x0000000258207825 */ /* 0x001fc600078e0252 */
[----:B------:R-:W3:Y:S04]  /*14df0*/  LDL R88, [R1+0x498] ;  /* 0x0004980001587983 */ /* 0x000ee80000100800 */
[----:B------:R-:W4:Y:S01]  /*14e00*/  LDL R9, [R1+0x494] ;  /* 0x0004940001097983 */ /* 0x000f220000100800 */
[----:B-1----:R-:W-:Y:S01]  /*14e10*/  IMAD R74, R80, 0x2e, RZ ;  /* 0x0000002e504a7824 */ /* 0x002fe200078e02ff */
[----:B------:R-:W-:Y:S02]  /*14e20*/  PRMT R72, RZ, 0x7610, R72 ;  /* 0x00007610ff487816 */ /* 0x000fe40000000048 */
[----:B------:R-:W-:Y:S01]  /*14e30*/  PRMT R73, RZ, 0x7610, R73 ;  /* 0x00007610ff497816 */ /* 0x000fe20000000049 */
[----:B------:R-:W-:-:S04]  /*14e40*/  IMAD.WIDE R76, R74, 0x2, R82 ;  /* 0x000000024a4c7825 */ /* 0x000fc800078e0252 */
[----:B--2---:R-:W-:Y:S01]  /*14e50*/  IMAD.WIDE R74, R74, 0x2, R84 ;  /* 0x000000024a4a7825 */ /* 0x004fe200078e0254 */
[----:B------:R0:W2:Y:S04]  /*14e60*/  @!P0 LDG.E.U16 R73, desc[UR6][R76.64] ;  /* 0x000000064c498981 */ /* 0x0000a8000c1e1500 */
[----:B------:R1:W2:Y:S04]  /*14e70*/  @!P0 LDG.E.U16 R72, desc[UR6][R74.64] ;  /* 0x000000064a488981 */ /* 0x0002a8000c1e1500 */
[----:B---3--:R-:W3:Y:S04]  /*14e80*/  @!P5 LDG.E.U16 R88, desc[UR6][R32.64] ;  /* 0x000000062058d981 */ /* 0x008ee8000c1e1500 */
[----:B----4-:R-:W4:Y:S04]  /*14e90*/  @!P5 LDG.E.U16 R9, desc[UR6][R34.64] ;  /* 0x000000062209d981 */ /* 0x010f28000c1e1500 */
[----:B------:R0:W-:Y:S04]  /*14ea0*/  STL.64 [R1+0x1c08], R32 ;  /* 0x001c082001007387 */ /* 0x0001e80000100a00 */
[----:B------:R1:W-:Y:S04]  /*14eb0*/  STL.64 [R1+0x1c00], R34 ;  /* 0x001c002201007387 */ /* 0x0003e80000100a00 */
[----:B0-----:R-:W2:Y:S01]  /*14ec0*/  LDL.LU.64 R32, [R1+0x4178] ;  /* 0x0041780001207983 */ /* 0x001ea20000300a00 */
[----:B------:R-:W-:-:S03]  /*14ed0*/  PRMT R7, RZ, 0x7610, R7 ;  /* 0x00007610ff077816 */ /* 0x000fc60000000007 */
[----:B---3--:R0:W-:Y:S04]  /*14ee0*/  @!P5 STL [R1+0x498], R88 ;  /* 0x000498580100d387 */ /* 0x0081e80000100800 */
[----:B-1----:R-:W3:Y:S04]  /*14ef0*/  LDL.LU.64 R34, [R1+0x4170] ;  /* 0x0041700001227983 */ /* 0x002ee80000300a00 */
[----:B----4-:R1:W-:Y:S01]  /*14f00*/  @!P5 STL [R1+0x494], R9 ;  /* 0x000494090100d387 */ /* 0x0103e20000100800 */
[----:B0-----:R-:W0:Y:S03]  /*14f10*/  LDC R88, c[0x0][0x3a0] ;  /* 0x0000e800ff587b82 */ /* 0x001e260000000800 */
[----:B------:R4:W-:Y:S01]  /*14f20*/  STL.64 [R1+0x1bf8], R76 ;  /* 0x001bf84c01007387 */ /* 0x0009e20000100a00 */
[----:B------:R-:W-:-:S04]  /*14f30*/  PRMT R71, RZ, 0x7610, R71 ;  /* 0x00007610ff477816 */ /* 0x000fc80000000047 */
[----:B-1----:R-:W1:Y:S01]  /*14f40*/  LDC R9, c[0x0][0x3a0] ;  /* 0x0000e800ff097b82 */ /* 0x002e620000000800 */
[----:B----4-:R-:W-:Y:S02]  /*14f50*/  IMAD.MOV.U32 R77, RZ, RZ, R79 ;  /* 0x000000ffff4d7224 */ /* 0x010fe400078e004f */
[----:B------:R-:W-:Y:S02]  /*14f60*/  IMAD.MOV.U32 R79, RZ, RZ, R87 ;  /* 0x000000ffff4f7224 */ /* 0x000fe400078e0057 */
[----:B------:R-:W-:Y:S02]  /*14f70*/  IMAD.MOV.U32 R87, RZ, RZ, R90 ;  /* 0x000000ffff577224 */ /* 0x000fe400078e005a */
[----:B------:R-:W-:Y:S02]  /*14f80*/  IMAD.MOV.U32 R90, RZ, RZ, R92 ;  /* 0x000000ffff5a7224 */ /* 0x000fe400078e005c */
[----:B------:R-:W-:Y:S02]  /*14f90*/  IMAD.MOV.U32 R92, RZ, RZ, R38 ;  /* 0x000000ffff5c7224 */ /* 0x000fe400078e0026 */
[----:B------:R-:W-:-:S02]  /*14fa0*/  IMAD.MOV.U32 R38, RZ, RZ, R40 ;  /* 0x000000ffff267224 */ /* 0x000fc400078e0028 */
[----:B------:R-:W-:Y:S02]  /*14fb0*/  IMAD.MOV.U32 R40, RZ, RZ, R46 ;  /* 0x000000ffff287224 */ /* 0x000fe400078e002e */
[----:B------:R-:W-:Y:S01]  /*14fc0*/  IMAD R46, R80, 0x2f, RZ ;  /* 0x0000002f502e7824 */ /* 0x000fe200078e02ff */
[----:B------:R4:W-:Y:S03]  /*14fd0*/  STL.64 [R1+0x1bf0], R74 ;  /* 0x001bf04a01007387 */ /* 0x0009e60000100a00 */
[----:B----4-:R-:W-:-:S05]  /*14fe0*/  IMAD.WIDE R74, R46, 0x2, R82 ;  /* 0x000000022e4a7825 */ /* 0x010fca00078e0252 */
[----:B------:R-:W4:Y:S01]  /*14ff0*/  @!P2 LDG.E.U16 R7, desc[UR6][R74.64] ;  /* 0x000000064a07a981 */ /* 0x000f22000c1e1500 */
[----:B------:R-:W-:Y:S02]  /*15000*/  ISETP.GE.U32.AND P5, PT, R78, 0x7ffffecc, PT ;  /* 0x7ffffecc4e00780c */ /* 0x000fe40003fa6070 */
[----:B------:R-:W1:Y:S01]  /*15010*/  S2R R78, SR_TID.X ;  /* 0x00000000004e7919 */ /* 0x000e620000002100 */
[----:B0-----:R-:W-:-:S05]  /*15020*/  VIADD R88, R88, 0xffffffca ;  /* 0xffffffca58587836 */ /* 0x001fca0000000000 */
[----:B------:R-:W-:Y:S01]  /*15030*/  ISETP.GE.U32.AND P0, PT, R88, 0x7ffffecb, PT ;  /* 0x7ffffecb5800780c */ /* 0x000fe20003f06070 */
[----:B-1----:R-:W-:Y:S02]  /*15040*/  IMAD R88, R78, 0x100, R78 ;  /* 0x000001004e587824 */ /* 0x002fe400078e024e */
[----:B------:R-:W-:Y:S02]  /*15050*/  IMAD.MOV.U32 R78, RZ, RZ, R86 ;  /* 0x000000ffff4e7224 */ /* 0x000fe400078e0056 */
[----:B------:R-:W-:Y:S02]  /*15060*/  IMAD.MOV.U32 R86, RZ, RZ, R89 ;  /* 0x000000ffff567224 */ /* 0x000fe400078e0059 */
[----:B------:R-:W-:Y:S02]  /*15070*/  IMAD.MOV.U32 R89, RZ, RZ, R91 ;  /* 0x000000ffff597224 */ /* 0x000fe400078e005b */
[----:B------:R-:W-:Y:S02]  /*15080*/  IMAD.MOV.U32 R91, RZ, RZ, R37 ;  /* 0x000000ffff5b7224 */ /* 0x000fe400078e0025 */
[----:B------:R-:W-:-:S02]  /*15090*/  IMAD.MOV.U32 R37, RZ, RZ, R39 ;  /* 0x000000ffff257224 */ /* 0x000fc400078e0027 */
[----:B------:R-:W-:Y:S02]  /*150a0*/  IMAD.MOV.U32 R39, RZ, RZ, R41 ;  /* 0x000000ffff277224 */ /* 0x000fe400078e0029 */
[----:B------:R-:W-:Y:S02]  /*150b0*/  IMAD.MOV.U32 R41, RZ, RZ, R11 ;  /* 0x000000ffff297224 */ /* 0x000fe400078e000b */
[----:B------:R-:W3:Y:S04]  /*150c0*/  LDL.LU R11, [R1+0x190] ;  /* 0x00019000010b7983 */ /* 0x000ee80000300800 */
[----:B--2---:R-:W-:Y:S04]  /*150d0*/  STL [R1+0x4c4], R72 ;  /* 0x0004c44801007387 */ /* 0x004fe80000100800 */
[----:B------:R0:W-:Y:S02]  /*150e0*/  STL [R1+0x4c8], R73 ;  /* 0x0004c84901007387 */ /* 0x0001e40000100800 */
[----:B0-----:R-:W-:-:S05]  /*150f0*/  IMAD.WIDE R72, R46, 0x2, R84 ;  /* 0x000000022e487825 */ /* 0x001fca00078e0254 */
[----:B------:R-:W2:Y:S04]  /*15100*/  @!P2 LDG.E.U16 R71, desc[UR6][R72.64] ;  /* 0x000000064847a981 */ /* 0x000ea8000c1e1500 */
[----:B------:R-:W-:Y:S04]  /*15110*/  STL.64 [R1+0x1be8], R74 ;  /* 0x001be84a01007387 */ /* 0x000fe80000100a00 */
[----:B------:R-:W-:Y:S04]  /*15120*/  STL.64 [R1+0x1be0], R72 ;  /* 0x001be04801007387 */ /* 0x000fe80000100a00 */
[----:B------:R-:W2:Y:S04]  /*15130*/  LDL.LU R46, [R1+0x18c] ;  /* 0x00018c00012e7983 */ /* 0x000ea80000300800 */
[----:B----4-:R0:W-:Y:S04]  /*15140*/  STL [R1+0x4f8], R7 ;  /* 0x0004f80701007387 */ /* 0x0101e80000100800 */
[----:B0-----:R-:W4:Y:S01]  /*15150*/  LDL.LU R7, [R1+0x188] ;  /* 0x0001880001077983 */ /* 0x001f220000300800 */
[----:B------:R-:W-:-:S04]  /*15160*/  @!UP0 UIADD3 UR8, UPT, UPT, -UR8, 0x100000, URZ ;  /* 0x0010000008088890 */ /* 0x000fc8000fffe1ff */
[----:B------:R-:W-:Y:S02]  /*15170*/  @!UP0 USHF.L.U32 UR9, UR8, 0xb, URZ ;  /* 0x0000000b08098899 */ /* 0x000fe400080006ff */
[----:B------:R-:W-:Y:S01]  /*15180*/  @!UP0 USHF.L.U32 UR8, UR8, 0x1, URZ ;  /* 0x0000000108088899 */ /* 0x000fe200080006ff */
[----:B------:R-:W-:Y:S02]  /*15190*/  IMAD.SHL.U32 R88, R88, 0x2, RZ ;  /* 0x0000000258587824 */ /* 0x000fe400078e00ff */
[----:B------:R-:W-:Y:S01]  /*151a0*/  VIADD R9, R9, 0xffffffc9 ;  /* 0xffffffc909097836 */ /* 0x000fe20000000000 */
[----:B------:R-:W-:Y:S02]  /*151b0*/  VOTEU.ALL UP0, P1 ;  /* 0x0000000000ff7886 */ /* 0x000fe40000800000 */
[----:B------:R-:W-:Y:S02]  /*151c0*/  LOP3.LUT R88, R88, 0x807e, RZ, 0xc0, !PT ;  /* 0x0000807e58587812 */ /* 0x000fe400078ec0ff */
[----:B------:R-:W-:-:S02]  /*151d0*/  ISETP.GE.U32.AND P2, PT, R9, 0x7ffffeca, PT ;  /* 0x7ffffeca0900780c */ /* 0x000fc40003f46070 */
[----:B------:R-:W4:Y:S02]  /*151e0*/  LDL.LU R9, [R1+0x184] ;  /* 0x0001840001097983 */ /* 0x000f240000300800 */
[----:B------:R0:W1:Y:S02]  /*151f0*/  @!UP0 SYNCS.EXCH.64 URZ, [UR76+0x80008], UR8 ;  /* 0x080008084cff85b2 */ /* 0x0000640008000100 */
[----:B------:R-:W-:Y:S04]  /*15200*/  STS.U16 [R88+UR76+0x2400], R47 ;  /* 0x0024002f58007988 */ /* 0x000fe8000800044c */
[----:B------:R-:W-:Y:S04]  /*15210*/  STS.U16 [R88+UR76+0x1c00], R77 ;  /* 0x001c004d58007988 */ /* 0x000fe8000800044c */
[----:B------:R-:W-:Y:S04]  /*15220*/  STS.U16 [R88+UR76+0x11c00], R78 ;  /* 0x011c004e58007988 */ /* 0x000fe8000800044c */
[----:B------:R-:W-:Y:S04]  /*15230*/  STS.U16 [R88+UR76+0x1800], R79 ;  /* 0x0018004f58007988 */ /* 0x000fe8000800044c */
[----:B------:R-:W-:Y:S04]  /*15240*/  STS.U16 [R88+UR76+0x11800], R86 ;  /* 0x0118005658007988 */ /* 0x000fe8000800044c */
[----:B---3--:R-:W-:Y:S04]  /*15250*/  STS.U16 [R88+UR76+0x12400], R11 ;  /* 0x0124000b58007988 */ /* 0x008fe8000800044c */
[----:B------:R-:W-:Y:S04]  /*15260*/  STS.U16 [R88+UR76+0x1400], R87 ;  /* 0x0014005758007988 */ /* 0x000fe8000800044c */
[----:B------:R-:W-:Y:S04]  /*15270*/  STS.U16 [R88+UR76+0x11400], R89 ;  /* 0x0114005958007988 */ /* 0x000fe8000800044c */
[----:B--2---:R2:W-:Y:S04]  /*15280*/  STL [R1+0x4f4], R71 ;  /* 0x0004f44701007387 */ /* 0x0045e80000100800 */
[----:B--2---:R-:W2:Y:S04]  /*15290*/  LDL.LU R71, [R1+0x180] ;  /* 0x0001800001477983 */ /* 0x004ea80000300800 */
[----:B------:R-:W3:Y:S04]  /*152a0*/  LDL.LU R72, [R1+0x17c] ;  /* 0x00017c0001487983 */ /* 0x000ee80000300800 */
[----:B------:R-:W2:Y:S04]  /*152b0*/  LDL.LU R73, [R1+0x178] ;  /* 0x0001780001497983 */ /* 0x000ea80000300800 */
[----:B------:R-:W2:Y:S04]  /*152c0*/  LDL.LU R47, [R1+0x174] ;  /* 0x00017400012f7983 */ /* 0x000ea80000300800 */
[----:B------:R-:W3:Y:S04]  /*152d0*/  LDL.LU R11, [R1+0x170] ;  /* 0x00017000010b7983 */ /* 0x000ee80000300800 */
        /* <DEDUP_REMOVED lines=8> */
[----:B------:R0:W-:Y:S04]  /*15360*/  STS.U16 [R88+UR76+0x1000], R90 ;  /* 0x0010005a58007988 */ /* 0x0001e8000800044c */
[----:B------:R-:W3:Y:S04]  /*15370*/  LDL.LU R89, [R1+0x14c] ;  /* 0x00014c0001597983 */ /* 0x000ee80000300800 */
[----:B------:R1:W-:Y:S04]  /*15380*/  STS.U16 [R88+UR76+0x11000], R91 ;  /* 0x0110005b58007988 */ /* 0x0003e8000800044c */
[----:B0-----:R-:W3:Y:S04]  /*15390*/  LDL.LU R90, [R1+0x148] ;  /* 0x00014800015a7983 */ /* 0x001ee80000300800 */
[----:B------:R0:W-:Y:S04]  /*153a0*/  STS.U16 [R88+UR76+0xc00], R92 ;  /* 0x000c005c58007988 */ /* 0x0001e8000800044c */
[----:B-1----:R-:W3:Y:S04]  /*153b0*/  LDL.LU R91, [R1+0x144] ;  /* 0x00014400015b7983 */ /* 0x002ee80000300800 */
        /* <DEDUP_REMOVED lines=10> */
[----:B------:R0:W-:Y:S04]  /*15460*/  STS.U16 [R88+UR76], R42 ;  /* 0x0000002a58007988 */ /* 0x0001e8000800044c */
        /* <DEDUP_REMOVED lines=9> */
[----:B0-----:R-:W3:Y:S04]  /*15500*/  LDL.LU R46, [R1+0x118] ;  /* 0x00011800012e7983 */ /* 0x001ee80000300800 */
[----:B----4-:R0:W-:Y:S04]  /*15510*/  STS.U16 [R88+UR76+0x12800], R7 ;  /* 0x0128000758007988 */ /* 0x0101e8000800044c */
[----:B0-----:R-:W4:Y:S04]  /*15520*/  LDL.LU R7, [R1+0x114] ;  /* 0x0001140001077983 */ /* 0x001f280000300800 */
[----:B--2---:R0:W-:Y:S04]  /*15530*/  STS.U16 [R88+UR76+0x3400], R47 ;  /* 0x0034002f58007988 */ /* 0x0041e8000800044c */
[----:B---3--:R1:W-:Y:S04]  /*15540*/  STS.U16 [R88+UR76+0x13400], R11 ;  /* 0x0134000b58007988 */ /* 0x0083e8000800044c */
[----:B0-----:R-:W2:Y:S04]  /*15550*/  LDL.LU R47, [R1+0x110] ;  /* 0x00011000012f7983 */ /* 0x001ea80000300800 */
[----:B-1----:R-:W3:Y:S04]  /*15560*/  LDL.LU R11, [R1+0x10c] ;  /* 0x00010c00010b7983 */ /* 0x002ee80000300800 */
[----:B------:R0:W-:Y:S04]  /*15570*/  STS.U16 [R88+UR76+0x5000], R37 ;  /* 0x0050002558007988 */ /* 0x0001e8000800044c */
        /* <DEDUP_REMOVED lines=11> */
[----:B------:R0:W-:Y:S04]  /*15630*/  STS.U16 [R88+UR76+0x15800], R42 ;  /* 0x0158002a58007988 */ /* 0x0001e8000800044c */
[----:B------:R1:W-:Y:S04]  /*15640*/  STS.U16 [R88+UR76+0x5c00], R43 ;  /* 0x005c002b58007988 */ /* 0x0003e8000800044c */
[----:B------:R1:W-:Y:S04]  /*15650*/  STS.U16 [R88+UR76+0x15c00], R44 ;  /* 0x015c002c58007988 */ /* 0x0003e8000800044c */
[----:B0-----:R-:W4:Y:S04]  /*15660*/  LDL.LU R42, [R1+0xf0] ;  /* 0x0000f000012a7983 */ /* 0x001f280000300800 */
[----:B-1----:R-:W4:Y:S04]  /*15670*/  LDL.LU R43, [R1+0xec] ;  /* 0x0000ec00012b7983 */ /* 0x002f280000300800 */
[----:B------:R0:W-:Y:S04]  /*15680*/  STS.U16 [R88+UR76+0x6000], R45 ;  /* 0x0060002d58007988 */ /* 0x0001e8000800044c */
[----:B------:R-:W4:Y:S04]  /*15690*/  LDL.LU R44, [R1+0xe8] ;  /* 0x0000e800012c7983 */ /* 0x000f280000300800 */
[----:B------:R1:W-:Y:S04]  /*156a0*/  STS.U16 [R88+UR76+0x16000], R46 ;  /* 0x0160002e58007988 */ /* 0x0003e8000800044c */
[----:B0-----:R-:W4:Y:S04]  /*156b0*/  LDL.LU R45, [R1+0xe4] ;  /* 0x0000e400012d7983 */ /* 0x001f280000300800 */
[----:B------:R-:W-:Y:S04]  /*156c0*/  STS.U16 [R88+UR76+0x2c00], R9 ;  /* 0x002c000958007988 */ /* 0x000fe8000800044c */
[----:B-1----:R-:W4:Y:S04]  /*156d0*/  LDL.LU R46, [R1+0xd8] ;  /* 0x0000d800012e7983 */ /* 0x002f280000300800 */
[----:B------:R-:W-:Y:S04]  /*156e0*/  STS.U16 [R88+UR76+0x12c00], R71 ;  /* 0x012c004758007988 */ /* 0x000fe8000800044c */
[----:B------:R-:W-:Y:S04]  /*156f0*/  STS.U16 [R88+UR76+0x3000], R72 ;  /* 0x0030004858007988 */ /* 0x000fe8000800044c */
[----:B------:R-:W-:Y:S04]  /*15700*/  STS.U16 [R88+UR76+0x13000], R73 ;  /* 0x0130004958007988 */ /* 0x000fe8000800044c */
[----:B------:R-:W-:Y:S04]  /*15710*/  STS.U16 [R88+UR76+0x3800], R74 ;  /* 0x0038004a58007988 */ /* 0x000fe8000800044c */
[----:B------:R-:W-:Y:S04]  /*15720*/  STS.U16 [R88+UR76+0x13800], R75 ;  /* 0x0138004b58007988 */ /* 0x000fe8000800044c */
[----:B------:R-:W-:Y:S04]  /*15730*/  STS.U16 [R88+UR76+0x3c00], R76 ;  /* 0x003c004c58007988 */ /* 0x000fe8000800044c */
[----:B--2---:R0:W-:Y:S04]  /*15740*/  STS.U16 [R88+UR76+0x16400], R47 ;  /* 0x0164002f58007988 */ /* 0x0041e8000800044c */
[----:B---3--:R1:W-:Y:S04]  /*15750*/  STS.U16 [R88+UR76+0x6800], R11 ;  /* 0x0068000b58007988 */ /* 0x0083e8000800044c */
[----:B0-----:R-:W2:Y:S04]  /*15760*/  LDL.LU R47, [R1+0xd4] ;  /* 0x0000d400012f7983 */ /* 0x001ea80000300800 */
[----:B-1----:R-:W3:Y:S04]  /*15770*/  LDL.LU R11, [R1+0xe0] ;  /* 0x0000e000010b7983 */ /* 0x002ee80000300800 */
[----:B------:R-:W2:Y:S04]  /*15780*/  LDL.LU R9, [R1+0xdc] ;  /* 0x0000dc0001097983 */ /* 0x000ea80000300800 */
[----:B------:R-:W2:Y:S04]  /*15790*/  LDL.LU R71, [R1+0xc8] ;  /* 0x0000c80001477983 */ /* 0x000ea80000300800 */
[----:B------:R-:W2:Y:S04]  /*157a0*/  LDL.LU R72, [R1+0xc4] ;  /* 0x0000c40001487983 */ /* 0x000ea80000300800 */
[----:B------:R-:W2:Y:S04]  /*157b0*/  LDL.LU R73, [R1+0xd0] ;  /* 0x0000d00001497983 */ /* 0x000ea80000300800 */
[----:B------:R-:W2:Y:S04]  /*157c0*/  LDL.LU R74, [R1+0xcc] ;  /* 0x0000cc00014a7983 */ /* 0x000ea80000300800 */
[----:B------:R-:W2:Y:S04]  /*157d0*/  LDL.LU R75, [R1+0xb8] ;  /* 0x0000b800014b7983 */ /* 0x000ea80000300800 */
[----:B------:R0:W-:Y:S04]  /*157e0*/  STS.U16 [R88+UR76+0x13c00], R77 ;  /* 0x013c004d58007988 */ /* 0x0001e8000800044c */
[----:B------:R-:W2:Y:S04]  /*157f0*/  LDL.LU R76, [R1+0xb4] ;  /* 0x0000b400014c7983 */ /* 0x000ea80000300800 */
[----:B------:R1:W-:Y:S04]  /*15800*/  STS.U16 [R88+UR76+0x4000], R78 ;  /* 0x0040004e58007988 */ /* 0x0003e8000800044c */
[----:B0-----:R-:W2:Y:S04]  /*15810*/  LDL.LU R77, [R1+0xc0] ;  /* 0x0000c000014d7983 */ /* 0x001ea80000300800 */
[----:B------:R0:W-:Y:S04]  /*15820*/  STS.U16 [R88+UR76+0x14000], R79 ;  /* 0x0140004f58007988 */ /* 0x0001e8000800044c */
[----:B-1----:R-:W2:Y:S04]  /*15830*/  LDL.LU R78, [R1+0xbc] ;  /* 0x0000bc00014e7983 */ /* 0x002ea80000300800 */
        /* <DEDUP_REMOVED lines=22> */
[----:B-1----:R-:W2:Y:S04]  /*159a0*/  LDL.LU R41, [R1+0x4158] ;  /* 0x0041580001297983 */ /* 0x002ea80000300800 */
[----:B----4-:R0:W-:Y:S04]  /*159b0*/  STS.U16 [R88+UR76+0x7400], R7 ;  /* 0x0074000758007988 */ /* 0x0101e8000800044c */
[----:B0-----:R-:W4:Y:S04]  /*159c0*/  LDL.LU R7, [R1+0x4154] ;  /* 0x0041540001077983 */ /* 0x001f280000300800 */
[----:B------:R0:W-:Y:S04]  /*159d0*/  STS.U16 [R88+UR76+0x7800], R42 ;  /* 0x0078002a58007988 */ /* 0x0001e8000800044c */
[----:B------:R1:W-:Y:S04]  /*159e0*/  STS.U16 [R88+UR76+0x17800], R43 ;  /* 0x0178002b58007988 */ /* 0x0003e8000800044c */
[----:B0-----:R-:W2:Y:S04]  /*159f0*/  LDL.LU R42, [R1+0x4150] ;  /* 0x00415000012a7983 */ /* 0x001ea80000300800 */
[----:B-1----:R-:W3:Y:S04]  /*15a00*/  LDL.LU R43, [R1+0x414c] ;  /* 0x00414c00012b7983 */ /* 0x002ee80000300800 */
[----:B------:R0:W-:Y:S04]  /*15a10*/  STS.U16 [R88+UR76+0x7c00], R44 ;  /* 0x007c002c58007988 */ /* 0x0001e8000800044c */
[----:B------:R1:W-:Y:S04]  /*15a20*/  STS.U16 [R88+UR76+0x17c00], R45 ;  /* 0x017c002d58007988 */ /* 0x0003e8000800044c */
[----:B0-----:R-:W3:Y:S04]  /*15a30*/  LDL.LU R44, [R1+0x4148] ;  /* 0x00414800012c7983 */ /* 0x001ee80000300800 */
[----:B-1----:R-:W3:Y:S04]  /*15a40*/  LDL.LU R45, [R1+0x4144] ;  /* 0x00414400012d7983 */ /* 0x002ee80000300800 */
[----:B----4-:R0:W-:Y:S02]  /*15a50*/  STS.U16 [R88+UR76+0x17400], R7 ;  /* 0x0174000758007988 */ /* 0x0101e4000800044c */
[----:B0-----:R-:W-:-:S05]  /*15a60*/  LOP3.LUT R7, R88, 0x10, RZ, 0x3c, !PT ;  /* 0x0000001058077812 */ /* 0x001fca00078e3cff */
[----:B------:R0:W-:Y:S04]  /*15a70*/  STS.U16 [R7+UR76+0x1880], R46 ;  /* 0x0018802e07007988 */ /* 0x0001e8000800044c */
[----:B--2---:R1:W-:Y:S04]  /*15a80*/  STS.U16 [R7+UR76+0x11880], R47 ;  /* 0x0118802f07007988 */ /* 0x0043e8000800044c */
[----:B---3--:R2:W-:Y:S04]  /*15a90*/  STS.U16 [R7+UR76+0x1480], R11 ;  /* 0x0014800b07007988 */ /* 0x0085e8000800044c */
[----:B0-----:R-:W3:Y:S04]  /*15aa0*/  LDL.LU R46, [R1+0x4140] ;  /* 0x00414000012e7983 */ /* 0x001ee80000300800 */
[----:B-1----:R-:W3:Y:S04]  /*15ab0*/  LDL.LU R47, [R1+0x413c] ;  /* 0x00413c00012f7983 */ /* 0x002ee80000300800 */
[----:B--2---:R-:W2:Y:S04]  /*15ac0*/  LDL.LU R11, [R1+0x4138] ;  /* 0x00413800010b7983 */ /* 0x004ea80000300800 */
[----:B------:R-:W-:Y:S04]  /*15ad0*/  STS.U16 [R7+UR76+0x1080], R71 ;  /* 0x0010804707007988 */ /* 0x000fe8000800044c */
        /* <DEDUP_REMOVED lines=19> */
[----:B--2---:R0:W-:Y:S04]  /*15c10*/  STS.U16 [R7+UR76+0x12480], R11 ;  /* 0x0124800b07007988 */ /* 0x0041e8000800044c */
[----:B0-----:R-:W2:Y:S04]  /*15c20*/  LDL.LU R11, [R1+0x4134] ;  /* 0x00413400010b7983 */ /* 0x001ea80000300800 */
[----:B------:R-:W4:Y:S04]  /*15c30*/  LDL.LU R71, [R1+0x34] ;  /* 0x0000340001477983 */ /* 0x000f280000300800 */
[----:B------:R-:W2:Y:S04]  /*15c40*/  LDL.LU R72, [R1+0x30] ;  /* 0x0000300001487983 */ /* 0x000ea80000300800 */
        /* <DEDUP_REMOVED lines=14> */
[----:B---3--:R-:W-:Y:S04]  /*15d30*/  STL.64 [R1+0x3fc8], R46 ;  /* 0x003fc82e01007387 */ /* 0x008fe80000100a00 */
        /* <DEDUP_REMOVED lines=13> */
[----:B0-----:R-:W3:Y:S04]  /*15e10*/  LDL.LU R44, [R1+0x4] ;  /* 0x00000400012c7983 */ /* 0x001ee80000300800 */
[----:B------:R-:W3:Y:S04]  /*15e20*/  LDL.LU R45, [R1] ;  /* 0x00000000012d7983 */ /* 0x000ee80000300800 */
        /* <DEDUP_REMOVED lines=9> */
[----:B------:R-:W3:Y:S04]  /*15ec0*/  LDL.LU R43, [R1+0x8] ;  /* 0x00000800012b7983 */ /* 0x000ee80000300800 */
[----:B------:R-:W-:Y:S04]  /*15ed0*/  STS.U16 [R7+UR76+0x3480], R41 ;  /* 0x0034802907007988 */ /* 0x000fe8000800044c */
[----:B------:R0:W-:Y:S04]  /*15ee0*/  STL.64 [R1+0x3f70], R40 ;  /* 0x003f702801007387 */ /* 0x0001e80000100a00 */
[----:B0-----:R-:W3:Y:S04]  /*15ef0*/  LDL.LU R41, [R1+0x10] ;  /* 0x0000100001297983 */ /* 0x001ee80000300800 */
        /* <DEDUP_REMOVED lines=10> */
[----:B------:R-:W-:Y:S04]  /*15fa0*/  STS.U16 [R7+UR76+0x13880], R38 ;  /* 0x0138802607007988 */ /* 0x000fe8000800044c */
[----:B------:R0:W-:Y:S04]  /*15fb0*/  STL.64 [R1+0x40d8], R38 ;  /* 0x0040d82601007387 */ /* 0x0001e80000100a00 */
[----:B------:R1:W-:Y:S04]  /*15fc0*/  STS.U16 [R7+UR76+0x3880], R39 ;  /* 0x0038802707007988 */ /* 0x0003e8000800044c */
[----:B0-----:R-:W3:Y:S04]  /*15fd0*/  LDL.LU R38, [R1+0x18] ;  /* 0x0000180001267983 */ /* 0x001ee80000300800 */
[----:B-1----:R-:W3:Y:S04]  /*15fe0*/  LDL.LU R39, [R1+0x14] ;  /* 0x0000140001277983 */ /* 0x002ee80000300800 */
        /* <DEDUP_REMOVED lines=35> */
[----:B--2---:R-:W-:Y:S04]  /*16220*/  STL.64 [R1+0x3e60], R10 ;  /* 0x003e600a01007387 */ /* 0x004fe80000100a00 */
[----:B------:R-:W-:Y:S04]  /*16230*/  STL.64 [R1+0x3e98], R10 ;  /* 0x003e980a01007387 */ /* 0x000fe80000100a00 */
[----:B------:R0:W-:Y:S04]  /*16240*/  STS.U16 [R7+UR76+0x7080], R5 ;  /* 0x0070800507007988 */ /* 0x0001e8000800044c */
[----:B------:R1:W-:Y:S04]  /*16250*/  STS.U16 [R7+UR76+0x16c80], R6 ;  /* 0x016c800607007988 */ /* 0x0003e8000800044c */
[----:B------:R2:W-:Y:S04]  /*16260*/  STS.U16 [R7+UR76+0x7480], R3 ;  /* 0x0074800307007988 */ /* 0x0005e8000800044c */
[----:B0-----:R-:W3:Y:S01]  /*16270*/  LDL.LU R5, [R1+0x1c] ;  /* 0x00001c0001057983 */ /* 0x001ee20000300800 */
[----:B-1----:R-:W-:-:S03]  /*16280*/  LOP3.LUT R6, R88, 0x20, RZ, 0x3c, !PT ;  /* 0x0000002058067812 */ /* 0x002fc600078e3cff */
[----:B------:R0:W-:Y:S04]  /*16290*/  STS.U16 [R7+UR76+0x17480], R2 ;  /* 0x0174800207007988 */ /* 0x0001e8000800044c */
[----:B--2---:R-:W2:Y:S04]  /*162a0*/  LDL.LU R3, [R1+0x20] ;  /* 0x0000200001037983 */ /* 0x004ea80000300800 */
[----:B0-----:R-:W2:Y:S04]  /*162b0*/  LDL.LU R2, [R1+0x24] ;  /* 0x0000240001027983 */ /* 0x001ea80000300800 */
[----:B------:R-:W-:Y:S04]  /*162c0*/  STL [R1+0x3aec], R7 ;  /* 0x003aec0701007387 */ /* 0x000fe80000100800 */
[----:B------:R-:W-:Y:S04]  /*162d0*/  STL [R1+0x3de8], R7 ;  /* 0x003de80701007387 */ /* 0x000fe80000100800 */
        /* <DEDUP_REMOVED lines=33> */
[----:B------:R-:W-:Y:S04]  /*164f0*/  STL [R1+0x3dec], R7 ;  /* 0x003dec0701007387 */ /* 0x000fe80000100800 */
[----:B------:R-:W-:Y:S04]  /*16500*/  STL [R1+0x3df8], R7 ;  /* 0x003df80701007387 */ /* 0x000fe80000100800 */
[----:B----4-:R0:W-:Y:S04]  /*16510*/  STS.U16 [R6+UR76+0x1900], R71 ;  /* 0x0019004706007988 */ /* 0x0101e8000800044c */
[----:B------:R1:W-:Y:S04]  /*16520*/  STS.U16 [R6+UR76+0x11900], R72 ;  /* 0x0119004806007988 */ /* 0x0003e8000800044c */
[----:B------:R4:W-:Y:S04]  /*16530*/  STS.U16 [R6+UR76+0x1500], R73 ;  /* 0x0015004906007988 */ /* 0x0009e8000800044c */
[----:B0-----:R-:W2:Y:S04]  /*16540*/  LDL.LU R71, [R1+0x4130] ;  /* 0x0041300001477983 */ /* 0x001ea80000300800 */
[----:B-1----:R-:W2:Y:S04]  /*16550*/  LDL.LU R72, [R1+0x412c] ;  /* 0x00412c0001487983 */ /* 0x002ea80000300800 */
[----:B----4-:R-:W4:Y:S04]  /*16560*/  LDL.LU R73, [R1+0x4128] ;  /* 0x0041280001497983 */ /* 0x010f280000300800 */
[----:B------:R0:W-:Y:S04]  /*16570*/  STS.U16 [R6+UR76+0x11500], R74 ;  /* 0x0115004a06007988 */ /* 0x0001e8000800044c */
[----:B------:R1:W-:Y:S04]  /*16580*/  STS.U16 [R6+UR76+0x1100], R75 ;  /* 0x0011004b06007988 */ /* 0x0003e8000800044c */
[----:B------:R1:W-:Y:S04]  /*16590*/  STS.U16 [R6+UR76+0x11100], R76 ;  /* 0x0111004c06007988 */ /* 0x0003e8000800044c */
[----:B0-----:R-:W2:Y:S04]  /*165a0*/  LDL.LU R74, [R1+0x4124] ;  /* 0x00412400014a7983 */ /* 0x001ea80000300800 */
[----:B-1----:R-:W2:Y:S04]  /*165b0*/  LDL.LU R75, [R1+0x4120] ;  /* 0x00412000014b7983 */ /* 0x002ea80000300800 */
[----:B------:R-:W2:Y:S04]  /*165c0*/  LDL.LU R76, [R1+0x411c] ;  /* 0x00411c00014c7983 */ /* 0x000ea80000300800 */
        /* <DEDUP_REMOVED lines=18> */
[----:B---3--:R0:W-:Y:S04]  /*166f0*/  STS.U16 [R6+UR76+0x2d00], R42 ;  /* 0x002d002a06007988 */ /* 0x0081e8000800044c */
[----:B------:R1:W-:Y:S04]  /*16700*/  STS.U16 [R6+UR76+0x12d00], R43 ;  /* 0x012d002b06007988 */ /* 0x0003e8000800044c */
[----:B------:R3:W-:Y:S04]  /*16710*/  STS.U16 [R6+UR76+0x3100], R44 ;  /* 0x0031002c06007988 */ /* 0x0007e8000800044c */
[----:B0-----:R-:W2:Y:S04]  /*16720*/  LDL.LU R42, [R1+0x74] ;  /* 0x00007400012a7983 */ /* 0x001ea80000300800 */
[----:B-1----:R-:W2:Y:S04]  /*16730*/  LDL.LU R43, [R1+0x70] ;  /* 0x00007000012b7983 */ /* 0x002ea80000300800 */
[----:B------:R0:W-:Y:S04]  /*16740*/  STS.U16 [R6+UR76+0x13100], R45 ;  /* 0x0131002d06007988 */ /* 0x0001e8000800044c */
[----:B---3--:R-:W3:Y:S04]  /*16750*/  LDL.LU R44, [R1+0x6c] ;  /* 0x00006c00012c7983 */ /* 0x008ee80000300800 */
[----:B0-----:R-:W2:Y:S04]  /*16760*/  LDL.LU R45, [R1+0x68] ;  /* 0x00006800012d7983 */ /* 0x001ea80000300800 */
[----:B------:R-:W-:Y:S04]  /*16770*/  STL.64 [R1+0x3ea0], R66 ;  /* 0x003ea04201007387 */ /* 0x000fe80000100a00 */
[----:B------:R-:W-:Y:S04]  /*16780*/  STL [R1+0x3e2c], R88 ;  /* 0x003e2c5801007387 */ /* 0x000fe80000100800 */
[----:B--2---:R0:W-:Y:S04]  /*16790*/  STS.U16 [R6+UR76+0x17d00], R45 ;  /* 0x017d002d06007988 */ /* 0x0041e8000800044c */
[----:B0-----:R-:W2:Y:S04]  /*167a0*/  LDL.LU R45, [R1+0x9c] ;  /* 0x00009c00012d7983 */ /* 0x001ea80000300800 */
[----:B------:R0:W-:Y:S01]  /*167b0*/  STS.U16 [R6+UR76+0x2100], R2 ;  /* 0x0021000206007988 */ /* 0x0001e2000800044c */
[----:B------:R-:W-:-:S03]  /*167c0*/  PRMT R4, RZ, 0x7610, R4 ;  /* 0x00007610ff047816 */ /* 0x000fc60000000004 */
[----:B------:R1:W-:Y:S01]  /*167d0*/  STS.U16 [R6+UR76+0x2500], R5 ;  /* 0x0025000506007988 */ /* 0x0003e2000800044c */
[----:B------:R-:W-:Y:S01]  /*167e0*/  PRMT R40, RZ, 0x7610, R40 ;  /* 0x00007610ff287816 */ /* 0x000fe20000000028 */
[----:B0-----:R-:W-:Y:S02]  /*167f0*/  IMAD R2, R80, 0x34, RZ ;  /* 0x0000003450027824 */ /* 0x001fe400078e02ff */
[----:B------:R-:W-:Y:S01]  /*16800*/  STS.U16 [R6+UR76+0x12500], R38 ;  /* 0x0125002606007988 */ /* 0x000fe2000800044c */
[----:B-1----:R-:W-:-:S03]  /*16810*/  LOP3.LUT R5, R88, 0x30, RZ, 0x3c, !PT ;  /* 0x0000003058057812 */ /* 0x002fc600078e3cff */
[----:B------:R0:W-:Y:S04]  /*16820*/  STS.U16 [R6+UR76+0x2900], R39 ;  /* 0x0029002706007988 */ /* 0x0001e8000800044c */
[----:B------:R-:W-:Y:S04]  /*16830*/  STS.U16 [R6+UR76+0x7900], R42 ;  /* 0x0079002a06007988 */ /* 0x000fe8000800044c */
[----:B------:R1:W-:Y:S01]  /*16840*/  STS.U16 [R6+UR76+0x17900], R43 ;  /* 0x0179002b06007988 */ /* 0x0003e2000800044c */
[----:B0-----:R-:W-:-:S03]  /*16850*/  IMAD.WIDE R38, R2, 0x2, R84 ;  /* 0x0000000202267825 */ /* 0x001fc600078e0254 */
[----:B------:R0:W-:Y:S04]  /*16860*/  STS.U16 [R6+UR76+0x11d00], R9 ;  /* 0x011d000906007988 */ /* 0x0001e8000800044c */
[----:B------:R-:W-:Y:S01]  /*16870*/  STS.U16 [R6+UR76+0x12100], R3 ;  /* 0x0121000306007988 */ /* 0x000fe2000800044c */
[----:B-1----:R-:W-:-:S03]  /*16880*/  IMAD.WIDE R42, R2, 0x2, R82 ;  /* 0x00000002022a7825 */ /* 0x002fc600078e0252 */
[----:B------:R-:W-:Y:S01]  /*16890*/  STS.U16 [R6+UR76+0x12900], R41 ;  /* 0x0129002906007988 */ /* 0x000fe2000800044c */
[----:B0-----:R-:W0:Y:S03]  /*168a0*/  LDC R9, c[0x0][0x3a0] ;  /* 0x0000e800ff097b82 */ /* 0x001e260000000800 */
        /* <DEDUP_REMOVED lines=12> */
[----:B----4-:R-:W-:Y:S04]  /*16970*/  STS.U16 [R6+UR76+0x4d00], R73 ;  /* 0x004d004906007988 */ /* 0x010fe8000800044c */
        /* <DEDUP_REMOVED lines=24> */
[----:B------:R-:W-:Y:S04]  /*16b00*/  STS.U16 [R5+UR76+0x12180], R13 ;  /* 0x0121800d05007988 */ /* 0x000fe8000800044c */
[----:B------:R-:W-:Y:S04]  /*16b10*/  STS.U16 [R5+UR76+0x2580], R8 ;  /* 0x0025800805007988 */ /* 0x000fe8000800044c */
[----:B------:R-:W-:Y:S04]  /*16b20*/  STS.U16 [R5+UR76+0x12580], R0 ;  /* 0x0125800005007988 */ /* 0x000fe8000800044c */
[----:B------:R-:W-:Y:S04]  /*16b30*/  STS.U16 [R5+UR76+0x1980], R93 ;  /* 0x0019805d05007988 */ /* 0x000fe8000800044c */
[----:B--2---:R1:W-:Y:S04]  /*16b40*/  STS.U16 [R5+UR76+0x1d80], R45 ;  /* 0x001d802d05007988 */ /* 0x0043e8000800044c */
[----:B------:R-:W2:Y:S04]  /*16b50*/  @!P5 LDG.E.U16 R4, desc[UR6][R38.64] ;  /* 0x000000062604d981 */ /* 0x000ea8000c1e1500 */
[----:B------:R-:W3:Y:S04]  /*16b60*/  @!P5 LDG.E.U16 R40, desc[UR6][R42.64] ;  /* 0x000000062a28d981 */ /* 0x000ee8000c1e1500 */
[----:B------:R-:W-:Y:S04]  /*16b70*/  STL [R1+0x324c], R6 ;  /* 0x00324c0601007387 */ /* 0x000fe80000100800 */
        /* <DEDUP_REMOVED lines=117> */
[----:B------:R-:W-:Y:S01]  /*172d0*/  STL [R1+0x3ac0], R6 ;  /* 0x003ac00601007387 */ /* 0x000fe20000100800 */
[----:B-1----:R-:W-:-:S03]  /*172e0*/  IMAD R45, R80, 0x33, RZ ;  /* 0x00000033502d7824 */ /* 0x002fc600078e02ff */
[----:B------:R-:W-:Y:S04]  /*172f0*/  STL [R1+0x3ac4], R6 ;  /* 0x003ac40601007387 */ /* 0x000fe80000100800 */
[----:B------:R-:W-:Y:S01]  /*17300*/  STL [R1+0x3dfc], R6 ;  /* 0x003dfc0601007387 */ /* 0x000fe20000100800 */
[----:B0-----:R-:W-:-:S03]  /*17310*/  VIADD R2, R9, 0xffffffc3 ;  /* 0xffffffc309027836 */ /* 0x001fc60000000000 */
[----:B------:R-:W-:Y:S04]  /*17320*/  STL.64 [R1+0x3e48], R6 ;  /* 0x003e480601007387 */ /* 0x000fe80000100a00 */
[----:B------:R-:W-:Y:S01]  /*17330*/  STL.64 [R1+0x3e68], R6 ;  /* 0x003e680601007387 */ /* 0x000fe20000100a00 */
[----:B------:R-:W-:-:S03]  /*17340*/  IMAD.WIDE R44, R45, 0x2, R84 ;  /* 0x000000022d2c7825 */ /* 0x000fc600078e0254 */
[----:B------:R-:W-:Y:S04]  /*17350*/  STL.64 [R1+0x3e80], R6 ;  /* 0x003e800601007387 */ /* 0x000fe80000100a00 */
[----:B------:R-:W4:Y:S04]  /*17360*/  LDL.LU R81, [R1+0x40f4] ;  /* 0x0040f40001517983 */ /* 0x000f280000300800 */
[----:B------:R-:W4:Y:S01]  /*17370*/  LDL.LU R14, [R1+0x40f0] ;  /* 0x0040f000010e7983 */ /* 0x000f220000300800 */
[----:B------:R-:W-:-:S03]  /*17380*/  PRMT R58, RZ, 0x7610, R58 ;  /* 0x00007610ff3a7816 */ /* 0x000fc6000000003a */
[----:B------:R-:W4:Y:S01]  /*17390*/  LDL.LU R13, [R1+0x40ec] ;  /* 0x0040ec00010d7983 */ /* 0x000f220000300800 */
[----:B------:R-:W-:-:S03]  /*173a0*/  ISETP.GE.U32.AND P5, PT, R2, 0x7ffffec4, PT ;  /* 0x7ffffec40200780c */ /* 0x000fc60003fa6070 */
[----:B------:R-:W4:Y:S01]  /*173b0*/  LDL.LU R8, [R1+0x40e8] ;  /* 0x0040e80001087983 */ /* 0x000f220000300800 */
[----:B------:R-:W-:-:S03]  /*173c0*/  IMAD R2, R80, 0x35, RZ ;  /* 0x0000003550027824 */ /* 0x000fc600078e02ff */
[----:B------:R-:W4:Y:S01]  /*173d0*/  LDL.LU R0, [R1+0x40e4] ;  /* 0x0040e40001007983 */ /* 0x000f220000300800 */
[----:B------:R-:W-:-:S03]  /*173e0*/  VIADD R3, R9, 0xffffffc8 ;  /* 0xffffffc809037836 */ /* 0x000fc60000000000 */
[----:B------:R-:W4:Y:S04]  /*173f0*/  LDL.LU R93, [R1+0x40e0] ;  /* 0x0040e000015d7983 */ /* 0x000f280000300800 */
[----:B------:R-:W-:Y:S04]  /*17400*/  STL [R1+0x3e30], R5 ;  /* 0x003e300501007387 */ /* 0x000fe80000100800 */
[----:B------:R-:W-:Y:S04]  /*17410*/  STL.64 [R1+0x1ba0], R44 ;  /* 0x001ba02c01007387 */ /* 0x000fe80000100a00 */
[----:B------:R-:W-:Y:S04]  /*17420*/  STL.64 [R1+0x1b98], R42 ;  /* 0x001b982a01007387 */ /* 0x000fe80000100a00 */
[----:B------:R0:W-:Y:S04]  /*17430*/  STL.64 [R1+0x1b90], R38 ;  /* 0x001b902601007387 */ /* 0x0001e80000100a00 */
[----:B------:R1:W4:Y:S01]  /*17440*/  @!P3 LDG.E.U16 R58, desc[UR6][R44.64] ;  /* 0x000000062c3ab981 */ /* 0x000322000c1e1500 */
[----:B------:R-:W-:Y:S01]  /*17450*/  ISETP.GE.U32.AND P3, PT, R3, 0x7ffffec9, PT ;  /* 0x7ffffec90300780c */ /* 0x000fe20003f66070 */
[----:B------:R-:W-:-:S02]  /*17460*/  IMAD R3, R80, 0x36, RZ ;  /* 0x0000003650037824 */ /* 0x000fc400078e02ff */
[----:B--2---:R-:W-:Y:S01]  /*17470*/  STL [R1+0x5c], R4 ;  /* 0x00005c0401007387 */ /* 0x004fe20000100800 */
[C---:B0-----:R-:W-:Y:S01]  /*17480*/  IMAD.WIDE R38, R2.reuse, 0x2, R82 ;  /* 0x0000000202267825 */ /* 0x041fe200078e0252 */
[----:B------:R-:W-:Y:S02]  /*17490*/  PRMT R36, RZ, 0x7610, R36 ;  /* 0x00007610ff247816 */ /* 0x000fe40000000024 */
[----:B------:R-:W-:Y:S02]  /*174a0*/  PRMT R47, RZ, 0x7610, R47 ;  /* 0x00007610ff2f7816 */ /* 0x000fe4000000002f */
[----:B------:R-:W-:Y:S01]  /*174b0*/  STL.64 [R1+0x1b88], R38 ;  /* 0x001b882601007387 */ /* 0x000fe20000100a00 */
[----:B------:R-:W-:Y:S01]  /*174c0*/  PRMT R37, RZ, 0x7610, R37 ;  /* 0x00007610ff257816 */ /* 0x000fe20000000025 */
[----:B-1----:R-:W-:Y:S02]  /*174d0*/  IMAD.WIDE R44, R2, 0x2, R84 ;  /* 0x00000002022c7825 */ /* 0x002fe400078e0254 */
[----:B---3--:R0:W-:Y:S01]  /*174e0*/  STL [R1+0x60], R40 ;  /* 0x0000602801007387 */ /* 0x0081e20000100800 */
[----:B------:R-:W-:Y:S01]  /*174f0*/  PRMT R46, RZ, 0x7610, R46 ;  /* 0x00007610ff2e7816 */ /* 0x000fe2000000002e */
[----:B------:R-:W-:-:S02]  /*17500*/  IMAD.WIDE R42, R3, 0x2, R82 ;  /* 0x00000002032a7825 */ /* 0x000fc400078e0252 */
[----:B------:R1:W-:Y:S04]  /*17510*/  STL.64 [R1+0x1b80], R44 ;  /* 0x001b802c01007387 */ /* 0x0003e80000100a00 */
[----:B------:R-:W2:Y:S01]  /*17520*/  @!P0 LDG.E.U16 R47, desc[UR6][R38.64] ;  /* 0x00000006262f8981 */ /* 0x000ea2000c1e1500 */
[----:B0-----:R-:W-:-:S03]  /*17530*/  IMAD.WIDE R40, R3, 0x2, R84 ;  /* 0x0000000203287825 */ /* 0x001fc600078e0254 */
[----:B------:R0:W3:Y:S04]  /*17540*/  @!P2 LDG.E.U16 R37, desc[UR6][R42.64] ;  /* 0x000000062a25a981 */ /* 0x0000e8000c1e1500 */
[----:B------:R0:W2:Y:S04]  /*17550*/  @!P2 LDG.E.U16 R36, desc[UR6][R40.64] ;  /* 0x000000062824a981 */ /* 0x0000a8000c1e1500 */
[----:B------:R-:W3:Y:S04]  /*17560*/  LDL.LU.64 R38, [R1+0x40d8] ;  /* 0x0040d80001267983 */ /* 0x000ee80000300a00 */
[----:B------:R-:W4:Y:S04]  /*17570*/  @!P0 LDG.E.U16 R46, desc[UR6][R44.64] ;  /* 0x000000062c2e8981 */ /* 0x000f28000c1e1500 */
[----:B-1----:R-:W4:Y:S01]  /*17580*/  LDL.LU.64 R44, [R1+0x40d0] ;  /* 0x0040d000012c7983 */ /* 0x002f220000300a00 */
[----:B------:R-:W-:-:S02]  /*17590*/  VIADD R2, R9, 0xffffffc1 ;  /* 0xffffffc109027836 */ /* 0x000fc40000000000 */
[----:B------:R-:W-:Y:S01]  /*175a0*/  IMAD R3, R80, 0x3c, RZ ;  /* 0x0000003c50037824 */ /* 0x000fe200078e02ff */
[----:B------:R0:W-:Y:S02]  /*175b0*/  STL.64 [R1+0x1b78], R42 ;  /* 0x001b782a01007387 */ /* 0x0001e40000100a00 */
[----:B------:R-:W-:Y:S01]  /*175c0*/  ISETP.GE.U32.AND P2, PT, R2, 0x7ffffec2, PT ;  /* 0x7ffffec20200780c */ /* 0x000fe20003f46070 */
[----:B------:R-:W-:Y:S01]  /*175d0*/  IMAD R2, R80, 0x37, RZ ;  /* 0x0000003750027824 */ /* 0x000fe200078e02ff */
[----:B------:R1:W-:Y:S01]  /*175e0*/  STL.64 [R1+0x1b70], R40 ;  /* 0x001b702801007387 */ /* 0x0003e20000100a00 */
[----:B0-----:R-:W-:-:S04]  /*175f0*/  IMAD.WIDE R42, R3, 0x2, R82 ;  /* 0x00000002032a7825 */ /* 0x001fc800078e0252 */
[----:B-1----:R-:W-:Y:S01]  /*17600*/  IMAD.WIDE R40, R3, 0x2, R84 ;  /* 0x0000000203287825 */ /* 0x002fe200078e0254 */
[----:B--2---:R-:W-:Y:S04]  /*17610*/  STL [R1+0x328], R36 ;  /* 0x0003282401007387 */ /* 0x004fe80000100800 */
[----:B---3--:R0:W-:Y:S01]  /*17620*/  STL [R1+0x32c], R37 ;  /* 0x00032c2501007387 */ /* 0x0081e20000100800 */
[----:B------:R-:W-:Y:S02]  /*17630*/  PRMT R38, RZ, 0x7610, R38 ;  /* 0x00007610ff267816 */ /* 0x000fe40000000026 */
[----:B------:R-:W-:Y:S01]  /*17640*/  PRMT R39, RZ, 0x7610, R39 ;  /* 0x00007610ff277816 */ /* 0x000fe20000000027 */
[----:B----4-:R-:W-:Y:S04]  /*17650*/  STL [R1+0x12c], R46 ;  /* 0x00012c2e01007387 */ /* 0x010fe80000100800 */
[----:B------:R1:W-:Y:S01]  /*17660*/  STL [R1+0x130], R47 ;  /* 0x0001302f01007387 */ /* 0x0003e20000100800 */
[----:B0-----:R-:W-:-:S03]  /*17670*/  IMAD.WIDE R36, R2, 0x2, R82 ;  /* 0x0000000202247825 */ /* 0x001fc600078e0252 */
[----:B------:R-:W2:Y:S01]  /*17680*/  @!P5 LDG.E.U16 R38, desc[UR6][R40.64] ;  /* 0x000000062826d981 */ /* 0x000ea2000c1e1500 */
[----:B------:R-:W-:Y:S02]  /*17690*/  PRMT R45, RZ, 0x7610, R45 ;  /* 0x00007610ff2d7816 */ /* 0x000fe4000000002d */
[----:B------:R-:W-:Y:S01]  /*176a0*/  PRMT R44, RZ, 0x7610, R44 ;  /* 0x00007610ff2c7816 */ /* 0x000fe2000000002c */
[----:B------:R0:W3:Y:S01]  /*176b0*/  @!P5 LDG.E.U16 R39, desc[UR6][R42.64] ;  /* 0x000000062a27d981 */ /* 0x0000e2000c1e1500 */
[----:B-1----:R-:W-:-:S03]  /*176c0*/  IMAD.WIDE R46, R2, 0x2, R84 ;  /* 0x00000002022e7825 */ /* 0x002fc600078e0254 */
[----:B------:R1:W-:Y:S04]  /*176d0*/  STL.64 [R1+0x1b68], R36 ;  /* 0x001b682401007387 */ /* 0x0003e80000100a00 */
[----:B------:R4:W-:Y:S04]  /*176e0*/  STL.64 [R1+0x1b60], R46 ;  /* 0x001b602e01007387 */ /* 0x0009e80000100a00 */
[----:B------:R-:W3:Y:S04]  /*176f0*/  @!P3 LDG.E.U16 R45, desc[UR6][R36.64] ;  /* 0x00000006242db981 */ /* 0x000ee8000c1e1500 */
[----:B------:R-:W3:Y:S04]  /*17700*/  @!P3 LDG.E.U16 R44, desc[UR6][R46.64] ;  /* 0x000000062e2cb981 */ /* 0x000ee8000c1e1500 */
[----:B-1----:R-:W3:Y:S04]  /*17710*/  LDL.LU.64 R36, [R1+0x40c8] ;  /* 0x0040c80001247983 */ /* 0x002ee80000300a00 */
[----:B----4-:R-:W4:Y:S01]  /*17720*/  LDL.LU.64 R46, [R1+0x40c0] ;  /* 0x0040c000012e7983 */ /* 0x010f220000300a00 */
[----:B------:R-:W-:-:S02]  /*17730*/  VIADD R4, R9, 0xffffffc2 ;  /* 0xffffffc209047836 */ /* 0x000fc40000000000 */
[----:B------:R-:W-:Y:S01]  /*17740*/  VIADD R2, R9, 0xffffffbb ;  /* 0xffffffbb09027836 */ /* 0x000fe20000000000 */
[----:B------:R0:W-:Y:S02]  /*17750*/  STL.64 [R1+0x1b18], R42 ;  /* 0x001b182a01007387 */ /* 0x0001e40000100a00 */
[----:B------:R-:W-:Y:S01]  /*17760*/  ISETP.GE.U32.AND P0, PT, R4, 0x7ffffec3, PT ;  /* 0x7ffffec30400780c */ /* 0x000fe20003f06070 */
[----:B------:R-:W-:Y:S01]  /*17770*/  IMAD R3, R80, 0x3e, RZ ;  /* 0x0000003e50037824 */ /* 0x000fe200078e02ff */
[----:B------:R-:W-:Y:S01]  /*17780*/  ISETP.GE.U32.AND P5, PT, R2, 0x7ffffebc, PT ;  /* 0x7ffffebc0200780c */ /* 0x000fe20003fa6070 */
[----:B------:R1:W-:Y:S01]  /*17790*/  STL.64 [R1+0x1b10], R40 ;  /* 0x001b102801007387 */ /* 0x0003e20000100a00 */
[----:B------:R-:W-:Y:S02]  /*177a0*/  IMAD R2, R80, 0x3d, RZ ;  /* 0x0000003d50027824 */ /* 0x000fe400078e02ff */
[----:B0-----:R-:W-:-:S04]  /*177b0*/  IMAD.WIDE R42, R3, 0x2, R82 ;  /* 0x00000002032a7825 */ /* 0x001fc800078e0252 */
[----:B-1----:R-:W-:Y:S01]  /*177c0*/  IMAD.WIDE R40, R3, 0x2, R84 ;  /* 0x0000000203287825 */ /* 0x002fe200078e0254 */
[----:B--2---:R-:W-:Y:S04]  /*177d0*/  STL [R1+0x54], R38 ;  /* 0x0000542601007387 */ /* 0x004fe80000100800 */
[----:B---3--:R0:W-:Y:S02]  /*177e0*/  STL [R1+0x58], R39 ;  /* 0x0000582701007387 */ /* 0x0081e40000100800 */
[----:B0-----:R-:W-:Y:S02]  /*177f0*/  IMAD.WIDE R38, R2, 0x2, R82 ;  /* 0x0000000202267825 */ /* 0x001fe400078e0252 */
[----:B------:R-:W-:Y:S04]  /*17800*/  STL [R1+0x39c], R44 ;  /* 0x00039c2c01007387 */ /* 0x000fe80000100800 */
[----:B------:R0:W-:Y:S01]  /*17810*/  STL [R1+0x3a0], R45 ;  /* 0x0003a02d01007387 */ /* 0x0001e20000100800 */
[----:B------:R-:W-:-:S02]  /*17820*/  PRMT R36, RZ, 0x7610, R36 ;  /* 0x00007610ff247816 */ /* 0x000fc40000000024 */
[----:B------:R-:W-:Y:S02]  /*17830*/  PRMT R37, RZ, 0x7610, R37 ;  /* 0x00007610ff257816 */ /* 0x000fe40000000025 */
[----:B----4-:R-:W-:Y:S02]  /*17840*/  PRMT R47, RZ, 0x7610, R47 ;  /* 0x00007610ff2f7816 */ /* 0x010fe4000000002f */
[----:B------:R-:W-:Y:S01]  /*17850*/  PRMT R46, RZ, 0x7610, R46 ;  /* 0x00007610ff2e7816 */ /* 0x000fe2000000002e */
[----:B0-----:R-:W-:Y:S01]  /*17860*/  IMAD.WIDE R44, R2, 0x2, R84 ;  /* 0x00000002022c7825 */ /* 0x001fe200078e0254 */
[----:B------:R0:W-:Y:S04]  /*17870*/  STL.64 [R1+0x1b08], R38 ;  /* 0x001b082601007387 */ /* 0x0001e80000100a00 */
[----:B------:R-:W2:Y:S04]  /*17880*/  @!P2 LDG.E.U16 R36, desc[UR6][R40.64] ;  /* 0x000000062824a981 */ /* 0x000ea8000c1e1500 */
        /* <DEDUP_REMOVED lines=62> */
[C---:B------:R-:W-:Y:S01]  /*17c70*/  IADD3 R4, PT, PT, R9.reuse, -0x48, RZ ;  /* 0xffffffb809047810 */ /* 0x040fe20007ffe0ff */
[----:B------:R-:W-:-:S03]  /*17c80*/  VIADD R2, R9, 0xffffffb1 ;  /* 0xffffffb109027836 */ /* 0x000fc60000000000 */
[----:B------:R-:W-:Y:S01]  /*17c90*/  ISETP.GE.U32.AND P3, PT, R4, 0x7ffffeb9, PT ;  /* 0x7ffffeb90400780c */ /* 0x000fe20003f66070 */
[----:B------:R4:W-:Y:S01]  /*17ca0*/  STL.64 [R1+0x1a78], R42 ;  /* 0x001a782a01007387 */ /* 0x0009e20000100a00 */
[----:B------:R-:W-:Y:S01]  /*17cb0*/  ISETP.GE.U32.AND P2, PT, R2, 0x7ffffeb2, PT ;  /* 0x7ffffeb20200780c */ /* 0x000fe20003f46070 */
[C---:B------:R-:W-:Y:S02]  /*17cc0*/  IMAD R2, R80.reuse, 0x47, RZ ;  /* 0x0000004750027824 */ /* 0x040fe400078e02ff */
[----:B------:R0:W-:Y:S01]  /*17cd0*/  STL.64 [R1+0x1a70], R40 ;  /* 0x001a702801007387 */ /* 0x0001e20000100a00 */
        /* <DEDUP_REMOVED lines=9> */
[----:B------:R-:W-:Y:S02]  /*17d70*/  PRMT R45, RZ, 0x7610, R45 ;  /* 0x00007610ff2d7816 */ /* 0x000fe4000000002d */
[----:B------:R-:W-:Y:S01]  /*17d80*/  PRMT R44, RZ, 0x7610, R44 ;  /* 0x00007610ff2c7816 */ /* 0x000fe2000000002c */
[----:B-1----:R-:W-:Y:S01]  /*17d90*/  IMAD.WIDE R46, R2, 0x2, R84 ;  /* 0x00000002022e7825 */ /* 0x002fe200078e0254 */
[----:B------:R-:W-:Y:S01]  /*17da0*/  PRMT R39, RZ, 0x7610, R39 ;  /* 0x00007610ff277816 */ /* 0x000fe20000000027 */
[----:B------:R0:W-:Y:S04]  /*17db0*/  STL.64 [R1+0x1a68], R36 ;  /* 0x001a682401007387 */ /* 0x0001e80000100a00 */
[----:B------:R1:W-:Y:S04]  /*17dc0*/  STL.64 [R1+0x1a60], R46 ;  /* 0x001a602e01007387 */ /* 0x0003e80000100a00 */
[----:B------:R-:W2:Y:S04]  /*17dd0*/  @!P3 LDG.E.U16 R45, desc[UR6][R36.64] ;  /* 0x00000006242db981 */ /* 0x000ea8000c1e1500 */
[----:B------:R-:W3:Y:S04]  /*17de0*/  @!P3 LDG.E.U16 R44, desc[UR6][R46.64] ;  /* 0x000000062e2cb981 */ /* 0x000ee8000c1e1500 */
[----:B------:R-:W4:Y:S04]  /*17df0*/  @!P5 LDG.E.U16 R38, desc[UR6][R40.64] ;  /* 0x000000062826d981 */ /* 0x000f28000c1e1500 */
[----:B0-----:R-:W2:Y:S04]  /*17e00*/  LDL.LU.64 R36, [R1+0x4088] ;  /* 0x0040880001247983 */ /* 0x001ea80000300a00 */
[----:B-1----:R-:W2:Y:S04]  /*17e10*/  LDL.LU.64 R46, [R1+0x4080] ;  /* 0x00408000012e7983 */ /* 0x002ea80000300a00 */
[----:B------:R0:W3:Y:S01]  /*17e20*/  @!P5 LDG.E.U16 R39, desc[UR6][R42.64] ;  /* 0x000000062a27d981 */ /* 0x0000e2000c1e1500 */
[----:B------:R-:W-:-:S02]  /*17e30*/  VIADD R4, R9, 0xffffffb2 ;  /* 0xffffffb209047836 */ /* 0x000fc40000000000 */
[----:B------:R-:W-:-:S03]  /*17e40*/  VIADD R2, R9, 0xffffffac ;  /* 0xffffffac09027836 */ /* 0x000fc60000000000 */
[----:B------:R-:W-:Y:S02]  /*17e50*/  ISETP.GE.U32.AND P0, PT, R4, 0x7ffffeb3, PT ;  /* 0x7ffffeb30400780c */ /* 0x000fe40003f06070 */
[----:B------:R-:W-:Y:S01]  /*17e60*/  ISETP.GE.U32.AND P5, PT, R2, 0x7ffffead, PT ;  /* 0x7ffffead0200780c */ /* 0x000fe20003fa6070 */
[C---:B------:R-:W-:Y:S01]  /*17e70*/  IMAD R2, R80.reuse, 0x4d, RZ ;  /* 0x0000004d50027824 */ /* 0x040fe200078e02ff */
[----:B------:R0:W-:Y:S04]  /*17e80*/  STL.64 [R1+0x1a18], R42 ;  /* 0x001a182a01007387 */ /* 0x0001e80000100a00 */
[----:B------:R1:W-:Y:S01]  /*17e90*/  STL.64 [R1+0x1a10], R40 ;  /* 0x001a102801007387 */ /* 0x0003e20000100a00 */
[----:B------:R-:W-:Y:S02]  /*17ea0*/  IMAD R3, R80, 0x4e, RZ ;  /* 0x0000004e50037824 */ /* 0x000fe400078e02ff */
[----:B0-----:R-:W-:-:S04]  /*17eb0*/  IMAD.WIDE R42, R2, 0x2, R84 ;  /* 0x00000002022a7825 */ /* 0x001fc800078e0254 */
[----:B-1----:R-:W-:Y:S01]  /*17ec0*/  IMAD.WIDE R40, R3, 0x2, R84 ;  /* 0x0000000203287825 */ /* 0x002fe200078e0254 */
[----:B----4-:R-:W-:Y:S01]  /*17ed0*/  STL [R1+0x44], R38 ;  /* 0x0000442601007387 */ /* 0x010fe20000100800 */
[----:B--2---:R-:W-:Y:S02]  /*17ee0*/  PRMT R46, RZ, 0x7610, R46 ;  /* 0x00007610ff2e7816 */ /* 0x004fe4000000002e */
[----:B------:R-:W-:Y:S01]  /*17ef0*/  PRMT R47, RZ, 0x7610, R47 ;  /* 0x00007610ff2f7816 */ /* 0x000fe2000000002f */
[----:B---3--:R0:W-:Y:S01]  /*17f00*/  STL [R1+0x48], R39 ;  /* 0x0000482701007387 */ /* 0x0081e20000100800 */
[----:B------:R-:W-:-:S03]  /*17f10*/  PRMT R36, RZ, 0x7610, R36 ;  /* 0x00007610ff247816 */ /* 0x000fc60000000024 */
[----:B------:R-:W2:Y:S01]  /*17f20*/  @!P0 LDG.E.U16 R46, desc[UR6][R42.64] ;  /* 0x000000062a2e8981 */ /* 0x000ea2000c1e1500 */
[----:B0-----:R-:W-:-:S03]  /*17f30*/  IMAD.WIDE R38, R2, 0x2, R82 ;  /* 0x0000000202267825 */ /* 0x001fc600078e0252 */
[----:B------:R-:W-:Y:S01]  /*17f40*/  STL [R1+0x38c], R44 ;  /* 0x00038c2c01007387 */ /* 0x000fe20000100800 */
[----:B------:R-:W-:-:S03]  /*17f50*/  PRMT R37, RZ, 0x7610, R37 ;  /* 0x00007610ff257816 */ /* 0x000fc60000000025 */
[----:B------:R-:W3:Y:S04]  /*17f60*/  @!P0 LDG.E.U16 R47, desc[UR6][R38.64] ;  /* 0x00000006262f8981 */ /* 0x000ee8000c1e1500 */
[----:B------:R0:W-:Y:S04]  /*17f70*/  STL [R1+0x390], R45 ;  /* 0x0003902d01007387 */ /* 0x0001e80000100800 */
[----:B------:R1:W-:Y:S04]  /*17f80*/  STL.64 [R1+0x1a08], R38 ;  /* 0x001a082601007387 */ /* 0x0003e80000100a00 */
[----:B------:R-:W4:Y:S01]  /*17f90*/  @!P2 LDG.E.U16 R36, desc[UR6][R40.64] ;  /* 0x000000062824a981 */ /* 0x000f22000c1e1500 */
[----:B0-----:R-:W-:-:S03]  /*17fa0*/  IMAD.WIDE R44, R3, 0x2, R82 ;  /* 0x00000002032c7825 */ /* 0x001fc600078e0252 */
[----:B------:R0:W-:Y:S04]  /*17fb0*/  STL.64 [R1+0x1a00], R42 ;  /* 0x001a002a01007387 */ /* 0x0001e80000100a00 */
[----:B------:R0:W4:Y:S04]  /*17fc0*/  @!P2 LDG.E.U16 R37, desc[UR6][R44.64] ;  /* 0x000000062c25a981 */ /* 0x000128000c1e1500 */
[----:B-1----:R-:W4:Y:S04]  /*17fd0*/  LDL.LU.64 R38, [R1+0x4078] ;  /* 0x0040780001267983 */ /* 0x002f280000300a00 */
[----:B0-----:R-:W4:Y:S01]  /*17fe0*/  LDL.LU.64 R42, [R1+0x4070] ;  /* 0x00407000012a7983 */ /* 0x001f220000300a00 */
[----:B------:R-:W-:-:S02]  /*17ff0*/  VIADD R2, R9, 0xffffffaa ;  /* 0xffffffaa09027836 */ /* 0x000fc40000000000 */
[----:B------:R-:W-:Y:S01]  /*18000*/  VIADD R4, R9, 0xffffffb0 ;  /* 0xffffffb009047836 */ /* 0x000fe20000000000 */
[----:B------:R0:W-:Y:S02]  /*18010*/  STL.64 [R1+0x19f8], R44 ;  /* 0x0019f82c01007387 */ /* 0x0001e40000100a00 */
[----:B------:R-:W-:Y:S01]  /*18020*/  ISETP.GE.U32.AND P2, PT, R2, 0x7ffffeab, PT ;  /* 0x7ffffeab0200780c */ /* 0x000fe20003f46070 */
[----:B------:R-:W-:Y:S01]  /*18030*/  IMAD R2, R80, 0x4f, RZ ;  /* 0x0000004f50027824 */ /* 0x000fe200078e02ff */
[----:B------:R1:W-:Y:S01]  /*18040*/  STL.64 [R1+0x19f0], R40 ;  /* 0x0019f02801007387 */ /* 0x0003e20000100a00 */
[----:B------:R-:W-:Y:S01]  /*18050*/  ISETP.GE.U32.AND P3, PT, R4, 0x7ffffeb1, PT ;  /* 0x7ffffeb10400780c */ /* 0x000fe20003f66070 */
[----:B------:R-:W-:Y:S01]  /*18060*/  IMAD R3, R80, 0x53, RZ ;  /* 0x0000005350037824 */ /* 0x000fe200078e02ff */
[----:B------:R-:W-:Y:S02]  /*18070*/  PRMT R57, RZ, 0x7610, R57 ;  /* 0x00007610ff397816 */ /* 0x000fe40000000039 */
[----:B------:R-:W-:Y:S01]  /*18080*/  PRMT R56, RZ, 0x7610, R56 ;  /* 0x00007610ff387816 */ /* 0x000fe20000000038 */
[----:B0-----:R-:W-:-:S04]  /*18090*/  IMAD.WIDE R44, R2, 0x2, R84 ;  /* 0x00000002022c7825 */ /* 0x001fc800078e0254 */
[----:B-1----:R-:W-:-:S05]  /*180a0*/  IMAD.WIDE R40, R3, 0x2, R82 ;  /* 0x0000000203287825 */ /* 0x002fca00078e0252 */
[----:B------:R-:W4:Y:S04]  /*180b0*/  @!P5 LDG.E.U16 R57, desc[UR6][R40.64] ;  /* 0x000000062839d981 */ /* 0x000f28000c1e1500 */
[----:B--2---:R-:W-:Y:S04]  /*180c0*/  STL [R1+0x114], R46 ;  /* 0x0001142e01007387 */ /* 0x004fe80000100800 */
[----:B---3--:R0:W-:Y:S02]  /*180d0*/  STL [R1+0x118], R47 ;  /* 0x0001182f01007387 */ /* 0x0081e40000100800 */
[----:B0-----:R-:W-:-:S05]  /*180e0*/  IMAD.WIDE R46, R2, 0x2, R82 ;  /* 0x00000002022e7825 */ /* 0x001fca00078e0252 */
[----:B------:R-:W-:Y:S04]  /*180f0*/  STL.64 [R1+0x19e8], R46 ;  /* 0x0019e82e01007387 */ /* 0x000fe80000100a00 */
[----:B----4-:R-:W-:Y:S04]  /*18100*/  STL [R1+0x310], R36 ;  /* 0x0003102401007387 */ /* 0x010fe80000100800 */
[----:B------:R0:W-:Y:S01]  /*18110*/  STL [R1+0x314], R37 ;  /* 0x0003142501007387 */ /* 0x0001e20000100800 */
[----:B------:R-:W-:Y:S02]  /*18120*/  PRMT R43, RZ, 0x7610, R43 ;  /* 0x00007610ff2b7816 */ /* 0x000fe4000000002b */
[----:B------:R-:W-:Y:S01]  /*18130*/  PRMT R42, RZ, 0x7610, R42 ;  /* 0x00007610ff2a7816 */ /* 0x000fe2000000002a */
[----:B0-----:R-:W-:Y:S01]  /*18140*/  IMAD.WIDE R36, R3, 0x2, R84 ;  /* 0x0000000203247825 */ /* 0x001fe200078e0254 */
[----:B------:R0:W-:Y:S04]  /*18150*/  STL.64 [R1+0x19e0], R44 ;  /* 0x0019e02c01007387 */ /* 0x0001e80000100a00 */
[----:B------:R-:W2:Y:S04]  /*18160*/  @!P5 LDG.E.U16 R56, desc[UR6][R36.64] ;  /* 0x000000062438d981 */ /* 0x000ea8000c1e1500 */
[----:B------:R-:W3:Y:S04]  /*18170*/  @!P3 LDG.E.U16 R43, desc[UR6][R46.64] ;  /* 0x000000062e2bb981 */ /* 0x000ee8000c1e1500 */
[----:B------:R0:W4:Y:S04]  /*18180*/  @!P3 LDG.E.U16 R42, desc[UR6][R44.64] ;  /* 0x000000062c2ab981 */ /* 0x000128000c1e1500 */
[----:B------:R-:W3:Y:S01]  /*18190*/  LDL.LU.64 R46, [R1+0x4068] ;  /* 0x00406800012e7983 */ /* 0x000ee20000300a00 */
[----:B------:R-:W-:-:S02]  /*181a0*/  VIADD R4, R9, 0xffffffab ;  /* 0xffffffab09047836 */ /* 0x000fc40000000000 */
[----:B------:R-:W-:Y:S02]  /*181b0*/  VIADD R2, R9, 0xffffffa8 ;  /* 0xffffffa809027836 */ /* 0x000fe40000000000 */
[----:B------:R-:W-:Y:S01]  /*181c0*/  IMAD R3, R80, 0x55, RZ ;  /* 0x0000005550037824 */ /* 0x000fe200078e02ff */
[----:B------:R-:W-:Y:S01]  /*181d0*/  ISETP.GE.U32.AND P0, PT, R4, 0x7ffffeac, PT ;  /* 0x7ffffeac0400780c */ /* 0x000fe20003f06070 */
[----:B------:R1:W-:Y:S01]  /*181e0*/  STL.64 [R1+0x19a8], R40 ;  /* 0x0019a82801007387 */ /* 0x0003e20000100a00 */
[----:B------:R-:W-:Y:S01]  /*181f0*/  ISETP.GE.U32.AND P5, PT, R2, 0x7ffffea9, PT ;  /* 0x7ffffea90200780c */ /* 0x000fe20003fa6070 */
[----:B------:R-:W-:Y:S01]  /*18200*/  IMAD R2, R80, 0x54, RZ ;  /* 0x0000005450027824 */ /* 0x000fe200078e02ff */
[----:B------:R-:W-:Y:S01]  /*18210*/  PRMT R38, RZ, 0x7610, R38 ;  /* 0x00007610ff267816 */ /* 0x000fe20000000026 */
[----:B------:R1:W-:Y:S01]  /*18220*/  STL.64 [R1+0x19a0], R36 ;  /* 0x0019a02401007387 */ /* 0x0003e20000100a00 */
[----:B------:R-:W-:Y:S01]  /*18230*/  PRMT R39, RZ, 0x7610, R39 ;  /* 0x00007610ff277816 */ /* 0x000fe20000000027 */
[----:B0-----:R-:W-:-:S05]  /*18240*/  IMAD.WIDE R44, R3, 0x2, R82 ;  /* 0x00000002032c7825 */ /* 0x001fca00078e0252 */
[----:B------:R-:W3:Y:S01]  /*18250*/  @!P2 LDG.E.U16 R39, desc[UR6][R44.64] ;  /* 0x000000062c27a981 */ /* 0x000ee2000c1e1500 */
[----:B-1----:R-:W-:-:S04]  /*18260*/  IMAD.WIDE R40, R3, 0x2, R84 ;  /* 0x0000000203287825 */ /* 0x002fc800078e0254 */
[----:B------:R-:W-:Y:S01]  /*18270*/  IMAD.WIDE R36, R2, 0x2, R82 ;  /* 0x0000000202247825 */ /* 0x000fe200078e0252 */
[----:B------:R-:W3:Y:S04]  /*18280*/  @!P2 LDG.E.U16 R38, desc[UR6][R40.64] ;  /* 0x000000062826a981 */ /* 0x000ee8000c1e1500 */
[----:B--2---:R-:W-:Y:S04]  /*18290*/  STL.64 [R1+0x3e38], R56 ;  /* 0x003e383801007387 */ /* 0x004fe80000100a00 */
[----:B------:R-:W-:Y:S04]  /*182a0*/  STL.64 [R1+0x3e70], R56 ;  /* 0x003e703801007387 */ /* 0x000fe80000100a00 */
[----:B----4-:R-:W-:Y:S04]  /*182b0*/  STL [R1+0x384], R42 ;  /* 0x0003842a01007387 */ /* 0x010fe80000100800 */
[----:B---3--:R0:W-:Y:S01]  /*182c0*/  STL [R1+0x388], R43 ;  /* 0x0003882b01007387 */ /* 0x0081e20000100800 */
[----:B------:R-:W-:-:S02]  /*182d0*/  PRMT R47, RZ, 0x7610, R47 ;  /* 0x00007610ff2f7816 */ /* 0x000fc4000000002f */
[----:B------:R-:W-:Y:S01]  /*182e0*/  PRMT R46, RZ, 0x7610, R46 ;  /* 0x00007610ff2e7816 */ /* 0x000fe2000000002e */
[----:B------:R1:W-:Y:S04]  /*182f0*/  STL.64 [R1+0x1998], R36 ;  /* 0x0019982401007387 */ /* 0x0003e80000100a00 */
[----:B------:R-:W2:Y:S01]  /*18300*/  @!P0 LDG.E.U16 R47, desc[UR6][R36.64] ;  /* 0x00000006242f8981 */ /* 0x000ea2000c1e1500 */
[----:B0-----:R-:W-:-:S05]  /*18310*/  IMAD.WIDE R42, R2, 0x2, R84 ;  /* 0x00000002022a7825 */ /* 0x001fca00078e0254 */
[----:B------:R0:W-:Y:S04]  /*18320*/  STL.64 [R1+0x1990], R42 ;  /* 0x0019902a01007387 */ /* 0x0001e80000100a00 */
[----:B------:R-:W3:Y:S04]  /*18330*/  @!P0 LDG.E.U16 R46, desc[UR6][R42.64] ;  /* 0x000000062a2e8981 */ /* 0x000ee8000c1e1500 */
[----:B-1----:R-:W4:Y:S04]  /*18340*/  LDL.LU.64 R36, [R1+0x4060] ;  /* 0x0040600001247983 */ /* 0x002f280000300a00 */
[----:B0-----:R-:W4:Y:S01]  /*18350*/  LDL.LU.64 R42, [R1+0x4058] ;  /* 0x00405800012a7983 */ /* 0x001f220000300a00 */
[----:B------:R-:W-:-:S02]  /*18360*/  VIADD R4, R9, 0xffffffa9 ;  /* 0xffffffa909047836 */ /* 0x000fc40000000000 */
[----:B------:R-:W-:-:S03]  /*18370*/  VIADD R2, R9, 0xffffffa3 ;  /* 0xffffffa309027836 */ /* 0x000fc60000000000 */
[----:B------:R-:W-:Y:S01]  /*18380*/  ISETP.GE.U32.AND P3, PT, R4, 0x7ffffeaa, PT ;  /* 0x7ffffeaa0400780c */ /* 0x000fe20003f66070 */
[----:B------:R0:W-:Y:S01]  /*18390*/  STL.64 [R1+0x1988], R44 ;  /* 0x0019882c01007387 */ /* 0x0001e20000100a00 */
[----:B------:R-:W-:Y:S01]  /*183a0*/  ISETP.GE.U32.AND P2, PT, R2, 0x7ffffea4, PT ;  /* 0x7ffffea40200780c */ /* 0x000fe20003f46070 */
[C---:B------:R-:W-:Y:S02]  /*183b0*/  IMAD R2, R80.reuse, 0x56, RZ ;  /* 0x0000005650027824 */ /* 0x040fe400078e02ff */
[----:B------:R1:W-:Y:S01]  /*183c0*/  STL.64 [R1+0x1980], R40 ;  /* 0x0019802801007387 */ /* 0x0003e20000100a00 */
[----:B------:R-:W-:Y:S01]  /*183d0*/  PRMT R93, RZ, 0x7610, R93 ;  /* 0x00007610ff5d7816 */ /* 0x000fe2000000005d */
[----:B------:R-:W-:Y:S02]  /*183e0*/  IMAD R3, R80, 0x57, RZ ;  /* 0x0000005750037824 */ /* 0x000fe400078e02ff */
[----:B------:R-:W-:Y:S04]  /*183f0*/  STL [R1+0x10c], R38 ;  /* 0x00010c2601007387 */ /* 0x000fe80000100800 */
[----:B------:R1:W-:Y:S01]  /*18400*/  STL [R1+0x110], R39 ;  /* 0x0001102701007387 */ /* 0x0003e20000100800 */
[----:B------:R-:W-:Y:S01]  /*18410*/  PRMT R14, RZ, 0x7610, R14 ;  /* 0x00007610ff0e7816 */ /* 0x000fe2000000000e */
[----:B0-----:R-:W-:-:S04]  /*18420*/  IMAD.WIDE R44, R3, 0x2, R82 ;  /* 0x00000002032c7825 */ /* 0x001fc800078e0252 */
[----:B-1----:R-:W-:-:S04]  /*18430*/  IMAD.WIDE R40, R3, 0x2, R84 ;  /* 0x0000000203287825 */ /* 0x002fc800078e0254 */
[----:B------:R-:W-:Y:S01]  /*18440*/  IMAD.WIDE R38, R2, 0x2, R82 ;  /* 0x0000000202267825 */ /* 0x000fe200078e0252 */
[----:B------:R-:W4:Y:S04]  /*18450*/  @!P5 LDG.E.U16 R14, desc[UR6][R40.64] ;  /* 0x00000006280ed981 */ /* 0x000f28000c1e1500 */
[----:B------:R-:W4:Y:S04]  /*18460*/  @!P3 LDG.E.U16 R93, desc[UR6][R38.64] ;  /* 0x00000006265db981 */ /* 0x000f28000c1e1500 */
[----:B---3--:R-:W-:Y:S04]  /*18470*/  STL [R1+0x3c], R46 ;  /* 0x00003c2e01007387 */ /* 0x008fe80000100800 */
[----:B--2---:R0:W-:Y:S01]  /*18480*/  STL [R1+0x40], R47 ;  /* 0x0000402f01007387 */ /* 0x0041e20000100800 */
[----:B----4-:R-:W-:-:S02]  /*18490*/  PRMT R42, RZ, 0x7610, R42 ;  /* 0x00007610ff2a7816 */ /* 0x010fc4000000002a */
[----:B------:R-:W-:Y:S01]  /*184a0*/  PRMT R43, RZ, 0x7610, R43 ;  /* 0x00007610ff2b7816 */ /* 0x000fe2000000002b */
[----:B0-----:R-:W-:Y:S01]  /*184b0*/  IMAD.WIDE R46, R2, 0x2, R84 ;  /* 0x00000002022e7825 */ /* 0x001fe200078e0254 */
[----:B------:R0:W-:Y:S04]  /*184c0*/  STL.64 [R1+0x1978], R38 ;  /* 0x0019782601007387 */ /* 0x0001e80000100a00 */
[----:B------:R1:W-:Y:S04]  /*184d0*/  STL.64 [R1+0x1970], R46 ;  /* 0x0019702e01007387 */ /* 0x0003e80000100a00 */
[----:B------:R-:W2:Y:S04]  /*184e0*/  @!P5 LDG.E.U16 R42, desc[UR6][R44.64] ;  /* 0x000000062c2ad981 */ /* 0x000ea8000c1e1500 */
[----:B0-----:R-:W3:Y:S04]  /*184f0*/  LDL.LU.64 R38, [R1+0x4050] ;  /* 0x0040500001267983 */ /* 0x001ee80000300a00 */
[----:B------:R1:W4:Y:S01]  /*18500*/  @!P3 LDG.E.U16 R43, desc[UR6][R46.64] ;  /* 0x000000062e2bb981 */ /* 0x000322000c1e1500 */
[----:B------:R-:W-:-:S02]  /*18510*/  VIADD R4, R9, 0xffffffa4 ;  /* 0xffffffa409047836 */ /* 0x000fc40000000000 */
[----:B------:R-:W-:-:S03]  /*18520*/  VIADD R2, R9, 0xffffffa1 ;  /* 0xffffffa109027836 */ /* 0x000fc60000000000 */
[----:B------:R-:W-:Y:S02]  /*18530*/  ISETP.GE.U32.AND P0, PT, R4, 0x7ffffea5, PT ;  /* 0x7ffffea50400780c */ /* 0x000fe40003f06070 */
[----:B------:R-:W-:Y:S01]  /*18540*/  ISETP.GE.U32.AND P5, PT, R2, 0x7ffffea2, PT ;  /* 0x7ffffea20200780c */ /* 0x000fe20003fa6070 */
[C---:B------:R-:W-:Y:S01]  /*18550*/  IMAD R2, R80.reuse, 0x5b, RZ ;  /* 0x0000005b50027824 */ /* 0x040fe200078e02ff */
[----:B------:R-:W-:Y:S01]  /*18560*/  PRMT R55, RZ, 0x7610, R55 ;  /* 0x00007610ff377816 */ /* 0x000fe20000000037 */
[----:B------:R-:W-:Y:S01]  /*18570*/  IMAD R3, R80, 0x5c, RZ ;  /* 0x0000005c50037824 */ /* 0x000fe200078e02ff */
[----:B------:R0:W-:Y:S01]  /*18580*/  STL [R1+0x30c], R93 ;  /* 0x00030c5d01007387 */ /* 0x0001e20000100800 */
[----:B------:R-:W-:Y:S01]  /*18590*/  PRMT R54, RZ, 0x7610, R54 ;  /* 0x00007610ff367816 */ /* 0x000fe20000000036 */
[----:B-1----:R-:W-:-:S05]  /*185a0*/  IMAD.WIDE R46, R2, 0x2, R82 ;  /* 0x00000002022e7825 */ /* 0x002fca00078e0252 */
[----:B------:R-:W4:Y:S04]  /*185b0*/  @!P0 LDG.E.U16 R55, desc[UR6][R46.64] ;  /* 0x000000062e378981 */ /* 0x000f28000c1e1500 */
[----:B0-----:R-:W4:Y:S04]  /*185c0*/  LDL.LU R93, [R1+0x4048] ;  /* 0x00404800015d7983 */ /* 0x001f280000300800 */
[----:B------:R0:W-:Y:S04]  /*185d0*/  STL.64 [R1+0x1968], R44 ;  /* 0x0019682c01007387 */ /* 0x0001e80000100a00 */
[----:B------:R1:W-:Y:S04]  /*185e0*/  STL.64 [R1+0x1960], R40 ;  /* 0x0019602801007387 */ /* 0x0003e80000100a00 */
[----:B------:R-:W-:Y:S01]  /*185f0*/  STL [R1+0x3e04], R14 ;  /* 0x003e040e01007387 */ /* 0x000fe20000100800 */
[----:B0-----:R-:W-:-:S04]  /*18600*/  IMAD.WIDE R44, R2, 0x2, R84 ;  /* 0x00000002022c7825 */ /* 0x001fc800078e0254 */
[C---:B-1----:R-:W-:Y:S01]  /*18610*/  IMAD.WIDE R40, R3.reuse, 0x2, R84 ;  /* 0x0000000203287825 */ /* 0x042fe200078e0254 */
[----:B------:R-:W4:Y:S04]  /*18620*/  @!P0 LDG.E.U16 R54, desc[UR6][R44.64] ;  /* 0x000000062c368981 */ /* 0x000f28000c1e1500 */
[----:B--2---:R-:W-:Y:S01]  /*18630*/  STL [R1+0x380], R42 ;  /* 0x0003802a01007387 */ /* 0x004fe20000100800 */
[----:B---3--:R-:W-:Y:S02]  /*18640*/  PRMT R38, RZ, 0x7610, R38 ;  /* 0x00007610ff267816 */ /* 0x008fe40000000026 */
[----:B------:R-:W-:Y:S01]  /*18650*/  PRMT R39, RZ, 0x7610, R39 ;  /* 0x00007610ff277816 */ /* 0x000fe20000000027 */
[----:B----4-:R0:W-:Y:S04]  /*18660*/  STL [R1+0x308], R43 ;  /* 0x0003082b01007387 */ /* 0x0101e80000100800 */
[----:B------:R1:W-:Y:S04]  /*18670*/  STL.64 [R1+0x1928], R46 ;  /* 0x0019282e01007387 */ /* 0x0003e80000100a00 */
[----:B------:R-:W2:Y:S01]  /*18680*/  @!P2 LDG.E.U16 R38, desc[UR6][R40.64] ;  /* 0x000000062826a981 */ /* 0x000ea2000c1e1500 */
[----:B0-----:R-:W-:-:S03]  /*18690*/  IMAD.WIDE R42, R3, 0x2, R82 ;  /* 0x00000002032a7825 */ /* 0x001fc600078e0252 */
[----:B------:R-:W-:Y:S04]  /*186a0*/  STL.64 [R1+0x1920], R44 ;  /* 0x0019202c01007387 */ /* 0x000fe80000100a00 */
[----:B-1----:R-:W3:Y:S04]  /*186b0*/  LDL.LU.64 R46, [R1+0x4040] ;  /* 0x00404000012e7983 */ /* 0x002ee80000300a00 */
[----:B------:R0:W4:Y:S01]  /*186c0*/  @!P2 LDG.E.U16 R39, desc[UR6][R42.64] ;  /* 0x000000062a27a981 */ /* 0x000122000c1e1500 */
[C---:B------:R-:W-:Y:S02]  /*186d0*/  VIADD R4, R9.reuse, 0xffffffa2 ;  /* 0xffffffa209047836 */ /* 0x040fe40000000000 */
[----:B------:R-:W-:-:S03]  /*186e0*/  VIADD R2, R9, 0xffffff9c ;  /* 0xffffff9c09027836 */ /* 0x000fc60000000000 */
[----:B------:R-:W-:Y:S01]  /*186f0*/  ISETP.GE.U32.AND P3, PT, R4, 0x7ffffea3, PT ;  /* 0x7ffffea30400780c */ /* 0x000fe20003f66070 */
[----:B------:R0:W-:Y:S01]  /*18700*/  STL.64 [R1+0x1918], R42 ;  /* 0x0019182a01007387 */ /* 0x0001e20000100a00 */
[----:B------:R-:W-:Y:S01]  /*18710*/  ISETP.GE.U32.AND P2, PT, R2, 0x7ffffe9d, PT ;  /* 0x7ffffe9d0200780c */ /* 0x000fe20003f46070 */
[C---:B------:R-:W-:Y:S02]  /*18720*/  IMAD R2, R80.reuse, 0x5d, RZ ;  /* 0x0000005d50027824 */ /* 0x040fe400078e02ff */
[----:B------:R-:W-:Y:S01]  /*18730*/  IMAD R3, R80, 0x5e, RZ ;  /* 0x0000005e50037824 */ /* 0x000fe200078e02ff */
[----:B------:R-:W-:Y:S01]  /*18740*/  PRMT R36, RZ, 0x7610, R36 ;  /* 0x00007610ff247816 */ /* 0x000fe20000000024 */
[----:B0-----:R-:W-:Y:S01]  /*18750*/  IMAD.WIDE R42, R2, 0x2, R84 ;  /* 0x00000002022a7825 */ /* 0x001fe200078e0254 */
[----:B------:R-:W-:Y:S04]  /*18760*/  STL.64 [R1+0x3e40], R54 ;  /* 0x003e403601007387 */ /* 0x000fe80000100a00 */
[----:B------:R0:W-:Y:S04]  /*18770*/  STL.64 [R1+0x1910], R40 ;  /* 0x0019102801007387 */ /* 0x0001e80000100a00 */
[----:B------:R-:W-:Y:S01]  /*18780*/  STL.64 [R1+0x3e88], R54 ;  /* 0x003e883601007387 */ /* 0x000fe20000100a00 */
[----:B------:R-:W-:Y:S01]  /*18790*/  PRMT R37, RZ, 0x7610, R37 ;  /* 0x00007610ff257816 */ /* 0x000fe20000000025 */
[----:B------:R-:W-:-:S05]  /*187a0*/  IMAD.WIDE R44, R3, 0x2, R82 ;  /* 0x00000002032c7825 */ /* 0x000fca00078e0252 */
[----:B------:R1:W4:Y:S01]  /*187b0*/  @!P5 LDG.E.U16 R37, desc[UR6][R44.64] ;  /* 0x000000062c25d981 */ /* 0x000322000c1e1500 */
[----:B0-----:R-:W-:-:S05]  /*187c0*/  IMAD.WIDE R40, R3, 0x2, R84 ;  /* 0x0000000203287825 */ /* 0x001fca00078e0254 */
[----:B------:R0:W4:Y:S04]  /*187d0*/  @!P5 LDG.E.U16 R36, desc[UR6][R40.64] ;  /* 0x000000062824d981 */ /* 0x000128000c1e1500 */
[----:B--2---:R-:W-:Y:S01]  /*187e0*/  STL [R1+0x34], R38 ;  /* 0x0000342601007387 */ /* 0x004fe20000100800 */
[----:B---3--:R-:W-:Y:S02]  /*187f0*/  PRMT R46, RZ, 0x7610, R46 ;  /* 0x00007610ff2e7816 */ /* 0x008fe4000000002e */
[----:B------:R-:W-:Y:S01]  /*18800*/  PRMT R47, RZ, 0x7610, R47 ;  /* 0x00007610ff2f7816 */ /* 0x000fe2000000002f */
[----:B----4-:R2:W-:Y:S04]  /*18810*/  STL [R1+0x38], R39 ;  /* 0x0000382701007387 */ /* 0x0105e80000100800 */
[----:B------:R-:W3:Y:S01]  /*18820*/  @!P3 LDG.E.U16 R46, desc[UR6][R42.64] ;  /* 0x000000062a2eb981 */ /* 0x000ee2000c1e1500 */
[----:B--2---:R-:W-:-:S05]  /*18830*/  IMAD.WIDE R38, R2, 0x2, R82 ;  /* 0x0000000202267825 */ /* 0x004fca00078e0252 */
[----:B------:R-:W2:Y:S04]  /*18840*/  @!P3 LDG.E.U16 R47, desc[UR6][R38.64] ;  /* 0x00000006262fb981 */ /* 0x000ea8000c1e1500 */
[----:B------:R4:W-:Y:S04]  /*18850*/  STL.64 [R1+0x1908], R38 ;  /* 0x0019082601007387 */ /* 0x0009e80000100a00 */
[----:B------:R0:W-:Y:S04]  /*18860*/  STL.64 [R1+0x1900], R42 ;  /* 0x0019002a01007387 */ /* 0x0001e80000100a00 */
[----:B----4-:R-:W4:Y:S04]  /*18870*/  LDL.LU.64 R38, [R1+0x4038] ;  /* 0x0040380001267983 */ /* 0x010f280000300a00 */
        /* <DEDUP_REMOVED lines=11> */
[----:B-1----:R-:W-:-:S04]  /*18930*/  IMAD.WIDE R44, R2, 0x2, R84 ;  /* 0x00000002022c7825 */ /* 0x002fc800078e0254 */
[----:B0-----:R-:W-:-:S05]  /*18940*/  IMAD.WIDE R40, R3, 0x2, R82 ;  /* 0x0000000203287825 */ /* 0x001fca00078e0252 */
[----:B------:R-:W4:Y:S04]  /*18950*/  @!P2 LDG.E.U16 R53, desc[UR6][R40.64] ;  /* 0x000000062835a981 */ /* 0x000f28000c1e1500 */
[----:B---3--:R-:W-:Y:S04]  /*18960*/  STL [R1+0x104], R46 ;  /* 0x0001042e01007387 */ /* 0x008fe80000100800 */
[----:B--2---:R0:W-:Y:S02]  /*18970*/  STL [R1+0x108], R47 ;  /* 0x0001082f01007387 */ /* 0x0041e40000100800 */
[----:B0-----:R-:W-:-:S05]  /*18980*/  IMAD.WIDE R46, R2, 0x2, R82 ;  /* 0x00000002022e7825 */ /* 0x001fca00078e0252 */
[----:B------:R-:W-:Y:S04]  /*18990*/  STL.64 [R1+0x18e8], R46 ;  /* 0x0018e82e01007387 */ /* 0x000fe80000100a00 */
[----:B------:R-:W-:Y:S01]  /*189a0*/  STL [R1+0x1d8], R36 ;  /* 0x0001d82401007387 */ /* 0x000fe20000100800 */
[----:B----4-:R-:W-:-:S03]  /*189b0*/  PRMT R43, RZ, 0x7610, R43 ;  /* 0x00007610ff2b7816 */ /* 0x010fc6000000002b */
[----:B------:R0:W-:Y:S01]  /*189c0*/  STL [R1+0x1dc], R37 ;  /* 0x0001dc2501007387 */ /* 0x0001e20000100800 */
[----:B------:R-:W-:-:S03]  /*189d0*/  PRMT R42, RZ, 0x7610, R42 ;  /* 0x00007610ff2a7816 */ /* 0x000fc6000000002a */
[----:B------:R-:W2:Y:S01]  /*189e0*/  @!P0 LDG.E.U16 R43, desc[UR6][R46.64] ;  /* 0x000000062e2b8981 */ /* 0x000ea2000c1e1500 */
[----:B0-----:R-:W-:-:S03]  /*189f0*/  IMAD.WIDE R36, R3, 0x2, R84 ;  /* 0x0000000203247825 */ /* 0x001fc600078e0254 */
[----:B------:R0:W-:Y:S04]  /*18a00*/  STL.64 [R1+0x18e0], R44 ;  /* 0x0018e02c01007387 */ /* 0x0001e80000100a00 */
[----:B------:R-:W3:Y:S04]  /*18a10*/  @!P2 LDG.E.U16 R52, desc[UR6][R36.64] ;  /* 0x000000062434a981 */ /* 0x000ee8000c1e1500 */
[----:B------:R0:W4:Y:S04]  /*18a20*/  @!P0 LDG.E.U16 R42, desc[UR6][R44.64] ;  /* 0x000000062c2a8981 */ /* 0x000128000c1e1500 */
[----:B------:R-:W2:Y:S01]  /*18a30*/  LDL.LU.64 R46, [R1+0x4028] ;  /* 0x00402800012e7983 */ /* 0x000ea20000300a00 */
        /* <DEDUP_REMOVED lines=11> */
[----:B------:R-:W2:Y:S01]  /*18af0*/  @!P5 LDG.E.U16 R39, desc[UR6][R44.64] ;  /* 0x000000062c27d981 */ /* 0x000ea2000c1e1500 */
[----:B-1----:R-:W-:-:S04]  /*18b00*/  IMAD.WIDE R40, R3, 0x2, R84 ;  /* 0x0000000203287825 */ /* 0x002fc800078e0254 */
[----:B------:R-:W-:Y:S01]  /*18b10*/  IMAD.WIDE R36, R2, 0x2, R82 ;  /* 0x0000000202247825 */ /* 0x000fe200078e0252 */
[----:B------:R-:W2:Y:S04]  /*18b20*/  @!P5 LDG.E.U16 R38, desc[UR6][R40.64] ;  /* 0x000000062826d981 */ /* 0x000ea8000c1e1500 */
[----:B---3--:R-:W-:Y:S04]  /*18b30*/  STL.64 [R1+0x3e50], R52 ;  /* 0x003e503401007387 */ /* 0x008fe80000100a00 */
[----:B------:R-:W-:Y:S04]  /*18b40*/  STL.64 [R1+0x3e78], R52 ;  /* 0x003e783401007387 */ /* 0x000fe80000100a00 */
[----:B----4-:R-:W-:Y:S01]  /*18b50*/  STL [R1+0x374], R42 ;  /* 0x0003742a01007387 */ /* 0x010fe20000100800 */
[----:B--2---:R-:W-:-:S02]  /*18b60*/  PRMT R47, RZ, 0x7610, R47 ;  /* 0x00007610ff2f7816 */ /* 0x004fc4000000002f */
[----:B------:R-:W-:Y:S01]  /*18b70*/  PRMT R46, RZ, 0x7610, R46 ;  /* 0x00007610ff2e7816 */ /* 0x000fe2000000002e */
[----:B------:R0:W-:Y:S04]  /*18b80*/  STL [R1+0x378], R43 ;  /* 0x0003782b01007387 */ /* 0x0001e80000100800 */
[----:B------:R1:W-:Y:S04]  /*18b90*/  STL.64 [R1+0x1898], R36 ;  /* 0x0018982401007387 */ /* 0x0003e80000100a00 */
[----:B------:R-:W2:Y:S01]  /*18ba0*/  @!P3 LDG.E.U16 R47, desc[UR6][R36.64] ;  /* 0x00000006242fb981 */ /* 0x000ea2000c1e1500 */
[----:B0-----:R-:W-:-:S05]  /*18bb0*/  IMAD.WIDE R42, R2, 0x2, R84 ;  /* 0x00000002022a7825 */ /* 0x001fca00078e0254 */
[----:B------:R0:W-:Y:S04]  /*18bc0*/  STL.64 [R1+0x1890], R42 ;  /* 0x0018902a01007387 */ /* 0x0001e80000100a00 */
[----:B-1----:R-:W3:Y:S04]  /*18bd0*/  LDL.LU.64 R36, [R1+0x4020] ;  /* 0x0040200001247983 */ /* 0x002ee80000300a00 */
[----:B------:R-:W4:Y:S04]  /*18be0*/  @!P3 LDG.E.U16 R46, desc[UR6][R42.64] ;  /* 0x000000062a2eb981 */ /* 0x000f28000c1e1500 */
[----:B0-----:R-:W3:Y:S01]  /*18bf0*/  LDL.LU.64 R42, [R1+0x4018] ;  /* 0x00401800012a7983 */ /* 0x001ee20000300a00 */
        /* <DEDUP_REMOVED lines=15> */
[----:B------:R-:W3:Y:S04]  /*18cf0*/  @!P2 LDG.E.U16 R14, desc[UR6][R40.64] ;  /* 0x00000006280ea981 */ /* 0x000ee8000c1e1500 */
[----:B------:R-:W3:Y:S04]  /*18d00*/  @!P0 LDG.E.U16 R93, desc[UR6][R38.64] ;  /* 0x00000006265d8981 */ /* 0x000ee8000c1e1500 */
[----:B----4-:R-:W-:Y:S04]  /*18d10*/  STL [R1+0x2c], R46 ;  /* 0x00002c2e01007387 */ /* 0x010fe80000100800 */
[----:B--2---:R0:W-:Y:S01]  /*18d20*/  STL [R1+0x30], R47 ;  /* 0x0000302f01007387 */ /* 0x0041e20000100800 */
[----:B---3--:R-:W-:-:S02]  /*18d30*/  PRMT R42, RZ, 0x7610, R42 ;  /* 0x00007610ff2a7816 */ /* 0x008fc4000000002a */
[----:B------:R-:W-:Y:S01]  /*18d40*/  PRMT R43, RZ, 0x7610, R43 ;  /* 0x00007610ff2b7816 */ /* 0x000fe2000000002b */
[----:B0-----:R-:W-:-:S03]  /*18d50*/  IMAD.WIDE R46, R2, 0x2, R84 ;  /* 0x00000002022e7825 */ /* 0x001fc600078e0254 */
[----:B------:R-:W2:Y:S04]  /*18d60*/  @!P2 LDG.E.U16 R42, desc[UR6][R44.64] ;  /* 0x000000062c2aa981 */ /* 0x000ea8000c1e1500 */
[----:B------:R0:W3:Y:S01]  /*18d70*/  @!P0 LDG.E.U16 R43, desc[UR6][R46.64] ;  /* 0x000000062e2b8981 */ /* 0x0000e2000c1e1500 */
[C---:B------:R-:W-:Y:S02]  /*18d80*/  VIADD R4, R9.reuse, 0xffffff94 ;  /* 0xffffff9409047836 */ /* 0x040fe40000000000 */
[----:B------:R-:W-:Y:S01]  /*18d90*/  VIADD R2, R9, 0xffffff91 ;  /* 0xffffff9109027836 */ /* 0x000fe20000000000 */
[----:B------:R1:W-:Y:S02]  /*18da0*/  STL.64 [R1+0x1878], R38 ;  /* 0x0018782601007387 */ /* 0x0003e40000100a00 */
[----:B------:R-:W-:-:S02]  /*18db0*/  ISETP.GE.U32.AND P3, PT, R4, 0x7ffffe95, PT ;  /* 0x7ffffe950400780c */ /* 0x000fc40003f66070 */
[----:B------:R0:W-:Y:S01]  /*18dc0*/  STL.64 [R1+0x1870], R46 ;  /* 0x0018702e01007387 */ /* 0x0001e20000100a00 */
[----:B------:R-:W-:Y:S01]  /*18dd0*/  ISETP.GE.U32.AND P2, PT, R2, 0x7ffffe92, PT ;  /* 0x7ffffe920200780c */ /* 0x000fe20003f46070 */
[C---:B------:R-:W-:Y:S02]  /*18de0*/  IMAD R2, R80.reuse, 0x6b, RZ ;  /* 0x0000006b50027824 */ /* 0x040fe400078e02ff */
[----:B------:R-:W-:Y:S01]  /*18df0*/  IMAD R3, R80, 0x6c, RZ ;  /* 0x0000006c50037824 */ /* 0x000fe200078e02ff */
[----:B-1----:R-:W4:Y:S01]  /*18e00*/  LDL.LU.64 R38, [R1+0x4010] ;  /* 0x0040100001267983 */ /* 0x002f220000300a00 */
[----:B------:R-:W-:Y:S02]  /*18e10*/  PRMT R51, RZ, 0x7610, R51 ;  /* 0x00007610ff337816 */ /* 0x000fe40000000033 */
[----:B------:R-:W-:Y:S01]  /*18e20*/  PRMT R36, RZ, 0x7610, R36 ;  /* 0x00007610ff247816 */ /* 0x000fe20000000024 */
[----:B0-----:R-:W-:Y:S01]  /*18e30*/  IMAD.WIDE R46, R2, 0x2, R82 ;  /* 0x00000002022e7825 */ /* 0x001fe200078e0252 */
[----:B------:R0:W-:Y:S01]  /*18e40*/  STL [R1+0x1d4], R93 ;  /* 0x0001d45d01007387 */ /* 0x0001e20000100800 */
[----:B------:R-:W-:-:S03]  /*18e50*/  PRMT R37, RZ, 0x7610, R37 ;  /* 0x00007610ff257816 */ /* 0x000fc60000000025 */
[----:B------:R-:W4:Y:S04]  /*18e60*/  @!P3 LDG.E.U16 R51, desc[UR6][R46.64] ;  /* 0x000000062e33b981 */ /* 0x000f28000c1e1500 */
[----:B0-----:R-:W4:Y:S04]  /*18e70*/  LDL.LU R93, [R1+0x4008] ;  /* 0x00400800015d7983 */ /* 0x001f280000300800 */
[----:B------:R0:W-:Y:S04]  /*18e80*/  STL.64 [R1+0x1868], R44 ;  /* 0x0018682c01007387 */ /* 0x0001e80000100a00 */
[----:B------:R1:W-:Y:S04]  /*18e90*/  STL.64 [R1+0x1860], R40 ;  /* 0x0018602801007387 */ /* 0x0003e80000100a00 */
[----:B------:R-:W-:Y:S01]  /*18ea0*/  STL [R1+0x3e08], R14 ;  /* 0x003e080e01007387 */ /* 0x000fe20000100800 */
[----:B0-----:R-:W-:-:S04]  /*18eb0*/  IMAD.WIDE R44, R2, 0x2, R84 ;  /* 0x00000002022c7825 */ /* 0x001fc800078e0254 */
[----:B-1----:R-:W-:-:S05]  /*18ec0*/  IMAD.WIDE R40, R3, 0x2, R84 ;  /* 0x0000000203287825 */ /* 0x002fca00078e0254 */
[----:B------:R-:W4:Y:S04]  /*18ed0*/  @!P5 LDG.E.U16 R36, desc[UR6][R40.64] ;  /* 0x000000062824d981 */ /* 0x000f28000c1e1500 */
[----:B--2---:R-:W-:Y:S04]  /*18ee0*/  STL [R1+0x370], R42 ;  /* 0x0003702a01007387 */ /* 0x004fe80000100800 */
[----:B---3--:R0:W-:Y:S04]  /*18ef0*/  STL [R1+0x1d0], R43 ;  /* 0x0001d02b01007387 */ /* 0x0081e80000100800 */
[----:B------:R1:W-:Y:S01]  /*18f00*/  STL.64 [R1+0x1828], R46 ;  /* 0x0018282e01007387 */ /* 0x0003e20000100a00 */
[----:B0-----:R-:W-:-:S03]  /*18f10*/  IMAD.WIDE R42, R3, 0x2, R82 ;  /* 0x00000002032a7825 */ /* 0x001fc600078e0252 */
[----:B------:R-:W-:Y:S04]  /*18f20*/  STL.64 [R1+0x1820], R44 ;  /* 0x0018202c01007387 */ /* 0x000fe80000100a00 */
[----:B------:R0:W2:Y:S04]  /*18f30*/  @!P5 LDG.E.U16 R37, desc[UR6][R42.64] ;  /* 0x000000062a25d981 */ /* 0x0000a8000c1e1500 */
[----:B-1----:R-:W3:Y:S01]  /*18f40*/  LDL.LU.64 R46, [R1+0x4000] ;  /* 0x00400000012e7983 */ /* 0x002ee20000300a00 */
[C---:B------:R-:W-:Y:S02]  /*18f50*/  VIADD R4, R9.reuse, 0xffffff92 ;  /* 0xffffff9209047836 */ /* 0x040fe40000000000 */
[----:B------:R-:W-:-:S03]  /*18f60*/  VIADD R2, R9, 0xffffff8c ;  /* 0xffffff8c09027836 */ /* 0x000fc60000000000 */
[----:B------:R-:W-:Y:S02]  /*18f70*/  ISETP.GE.U32.AND P0, PT, R4, 0x7ffffe93, PT ;  /* 0x7ffffe930400780c */ /* 0x000fe40003f06070 */
[----:B------:R-:W-:Y:S01]  /*18f80*/  ISETP.GE.U32.AND P5, PT, R2, 0x7ffffe8d, PT ;  /* 0x7ffffe8d0200780c */ /* 0x000fe20003fa6070 */
[C---:B------:R-:W-:Y:S01]  /*18f90*/  IMAD R2, R80.reuse, 0x6d, RZ ;  /* 0x0000006d50027824 */ /* 0x040fe200078e02ff */
[----:B------:R0:W-:Y:S04]  /*18fa0*/  STL.64 [R1+0x1818], R42 ;  /* 0x0018182a01007387 */ /* 0x0001e80000100a00 */
[----:B------:R1:W-:Y:S01]  /*18fb0*/  STL.64 [R1+0x1810], R40 ;  /* 0x0018102801007387 */ /* 0x0003e20000100a00 */
[----:B------:R-:W-:Y:S01]  /*18fc0*/  PRMT R50, RZ, 0x7610, R50 ;  /* 0x00007610ff327816 */ /* 0x000fe20000000032 */
[----:B------:R-:W-:Y:S01]  /*18fd0*/  IMAD R3, R80, 0x6e, RZ ;  /* 0x0000006e50037824 */ /* 0x000fe200078e02ff */
[----:B----4-:R-:W-:-:S02]  /*18fe0*/  PRMT R38, RZ, 0x7610, R38 ;  /* 0x00007610ff267816 */ /* 0x010fc40000000026 */
[----:B------:R-:W-:Y:S02]  /*18ff0*/  PRMT R39, RZ, 0x7610, R39 ;  /* 0x00007610ff277816 */ /* 0x000fe40000000027 */
[----:B------:R4:W3:Y:S01]  /*19000*/  @!P3 LDG.E.U16 R50, desc[UR6][R44.64] ;  /* 0x000000062c32b981 */ /* 0x0008e2000c1e1500 */
[----:B0-----:R-:W-:-:S04]  /*19010*/  IMAD.WIDE R42, R2, 0x2, R84 ;  /* 0x00000002022a7825 */ /* 0x001fc800078e0254 */
[C---:B-1----:R-:W-:Y:S01]  /*19020*/  IMAD.WIDE R40, R3.reuse, 0x2, R84 ;  /* 0x0000000203287825 */ /* 0x042fe200078e0254 */
[----:B------:R-:W-:Y:S03]  /*19030*/  STL [R1+0x24], R36 ;  /* 0x0000242401007387 */ /* 0x000fe60000100800 */
[----:B----4-:R-:W-:Y:S01]  /*19040*/  IMAD.WIDE R44, R3, 0x2, R82 ;  /* 0x00000002032c7825 */ /* 0x010fe200078e0252 */
[----:B------:R-:W4:Y:S04]  /*19050*/  @!P2 LDG.E.U16 R38, desc[UR6][R40.64] ;  /* 0x000000062826a981 */ /* 0x000f28000c1e1500 */
[----:B------:R0:W4:Y:S04]  /*19060*/  @!P2 LDG.E.U16 R39, desc[UR6][R44.64] ;  /* 0x000000062c27a981 */ /* 0x000128000c1e1500 */
[----:B--2---:R1:W-:Y:S01]  /*19070*/  STL [R1+0x28], R37 ;  /* 0x0000282501007387 */ /* 0x0043e20000100800 */
[----:B---3--:R-:W-:-:S02]  /*19080*/  PRMT R46, RZ, 0x7610, R46 ;  /* 0x00007610ff2e7816 */ /* 0x008fc4000000002e */
[----:B------:R-:W-:Y:S01]  /*19090*/  PRMT R47, RZ, 0x7610, R47 ;  /* 0x00007610ff2f7816 */ /* 0x000fe2000000002f */
[----:B-1----:R-:W-:-:S03]  /*190a0*/  IMAD.WIDE R36, R2, 0x2, R82 ;  /* 0x0000000202247825 */ /* 0x002fc600078e0252 */
[----:B------:R-:W2:Y:S04]  /*190b0*/  @!P0 LDG.E.U16 R46, desc[UR6][R42.64] ;  /* 0x000000062a2e8981 */ /* 0x000ea8000c1e1500 */
[----:B------:R1:W-:Y:S04]  /*190c0*/  STL.64 [R1+0x1808], R36 ;  /* 0x0018082401007387 */ /* 0x0003e80000100a00 */
[----:B------:R-:W3:Y:S04]  /*190d0*/  @!P0 LDG.E.U16 R47, desc[UR6][R36.64] ;  /* 0x00000006242f8981 */ /* 0x000ee8000c1e1500 */
[----:B------:R0:W-:Y:S04]  /*190e0*/  STL.64 [R1+0x1800], R42 ;  /* 0x0018002a01007387 */ /* 0x0001e80000100a00 */
[----:B-1----:R-:W4:Y:S04]  /*190f0*/  LDL.LU.64 R36, [R1+0x3ff8] ;  /* 0x003ff80001247983 */ /* 0x002f280000300a00 */
[----:B0-----:R-:W4:Y:S01]  /*19100*/  LDL.LU.64 R42, [R1+0x3ff0] ;  /* 0x003ff000012a7983 */ /* 0x001f220000300a00 */
[----:B------:R-:W-:-:S02]  /*19110*/  VIADD R4, R9, 0xffffff90 ;  /* 0xffffff9009047836 */ /* 0x000fc40000000000 */
[----:B------:R-:W-:Y:S01]  /*19120*/  VIADD R2, R9, 0xffffff8a ;  /* 0xffffff8a09027836 */ /* 0x000fe20000000000 */
[----:B------:R0:W-:Y:S02]  /*19130*/  STL.64 [R1+0x17f8], R44 ;  /* 0x0017f82c01007387 */ /* 0x0001e40000100a00 */
[----:B------:R-:W-:Y:S02]  /*19140*/  ISETP.GE.U32.AND P3, PT, R4, 0x7ffffe91, PT ;  /* 0x7ffffe910400780c */ /* 0x000fe40003f66070 */
[----:B------:R-:W-:Y:S01]  /*19150*/  ISETP.GE.U32.AND P2, PT, R2, 0x7ffffe8b, PT ;  /* 0x7ffffe8b0200780c */ /* 0x000fe20003f46070 */
[----:B------:R-:W-:Y:S01]  /*19160*/  IMAD R2, R80, 0x6f, RZ ;  /* 0x0000006f50027824 */ /* 0x000fe200078e02ff */
[----:B------:R-:W-:Y:S03]  /*19170*/  STL.64 [R1+0x17f0], R40 ;  /* 0x0017f02801007387 */ /* 0x000fe60000100a00 */
[C---:B0-----:R-:W-:Y:S01]  /*19180*/  IMAD.WIDE R44, R2.reuse, 0x2, R84 ;  /* 0x00000002022c7825 */ /* 0x041fe200078e0254 */
[----:B--2---:R-:W-:Y:S04]  /*19190*/  STL [R1+0xf4], R46 ;  /* 0x0000f42e01007387 */ /* 0x004fe80000100800 */
[----:B---3--:R0:W-:Y:S02]  /*191a0*/  STL [R1+0xf8], R47 ;  /* 0x0000f82f01007387 */ /* 0x0081e40000100800 */
[----:B0-----:R-:W-:Y:S01]  /*191b0*/  IMAD.WIDE R46, R2, 0x2, R82 ;  /* 0x00000002022e7825 */ /* 0x001fe200078e0252 */
[----:B----4-:R-:W-:-:S02]  /*191c0*/  PRMT R43, RZ, 0x7610, R43 ;  /* 0x00007610ff2b7816 */ /* 0x010fc4000000002b */
[----:B------:R-:W-:Y:S02]  /*191d0*/  PRMT R42, RZ, 0x7610, R42 ;  /* 0x00007610ff2a7816 */ /* 0x000fe4000000002a */
[----:B------:R0:W-:Y:S04]  /*191e0*/  STL.64 [R1+0x17e8], R46 ;  /* 0x0017e82e01007387 */ /* 0x0001e80000100a00 */
[----:B------:R-:W-:Y:S04]  /*191f0*/  STL [R1+0x1c8], R38 ;  /* 0x0001c82601007387 */ /* 0x000fe80000100800 */
[----:B------:R1:W-:Y:S04]  /*19200*/  STL [R1+0x1cc], R39 ;  /* 0x0001cc2701007387 */ /* 0x0003e80000100800 */
[----:B------:R2:W-:Y:S04]  /*19210*/  STL.64 [R1+0x17e0], R44 ;  /* 0x0017e02c01007387 */ /* 0x0005e80000100a00 */
[----:B------:R-:W3:Y:S04]  /*19220*/  @!P3 LDG.E.U16 R43, desc[UR6][R46.64] ;  /* 0x000000062e2bb981 */ /* 0x000ee8000c1e1500 */
[----:B------:R2:W4:Y:S04]  /*19230*/  @!P3 LDG.E.U16 R42, desc[UR6][R44.64] ;  /* 0x000000062c2ab981 */ /* 0x000528000c1e1500 */
[----:B0-----:R-:W3:Y:S01]  /*19240*/  LDL.LU.64 R46, [R1+0x3fe8] ;  /* 0x003fe800012e7983 */ /* 0x001ee20000300a00 */
[----:B------:R-:W-:Y:S01]  /*19250*/  IMAD R3, R80, 0x73, RZ ;  /* 0x0000007350037824 */ /* 0x000fe200078e02ff */
[----:B------:R-:W-:Y:S01]  /*19260*/  PRMT R49, RZ, 0x7610, R49 ;  /* 0x00007610ff317816 */ /* 0x000fe20000000031 */
[----:B------:R-:W-:Y:S01]  /*19270*/  VIADD R4, R9, 0xffffff8b ;  /* 0xffffff8b09047836 */ /* 0x000fe20000000000 */
[----:B------:R-:W-:Y:S01]  /*19280*/  PRMT R48, RZ, 0x7610, R48 ;  /* 0x00007610ff307816 */ /* 0x000fe20000000030 */
[----:B------:R-:W-:-:S04]  /*19290*/  IMAD.WIDE R40, R3, 0x2, R82 ;  /* 0x0000000203287825 */ /* 0x000fc800078e0252 */
[----:B-1----:R-:W-:Y:S01]  /*192a0*/  IMAD.WIDE R38, R3, 0x2, R84 ;  /* 0x0000000203267825 */ /* 0x002fe200078e0254 */
[----:B------:R-:W-:Y:S01]  /*192b0*/  ISETP.GE.U32.AND P0, PT, R4, 0x7ffffe8c, PT ;  /* 0x7ffffe8c0400780c */ /* 0x000fe20003f06070 */
[----:B------:R0:W3:Y:S02]  /*192c0*/  @!P5 LDG.E.U16 R49, desc[UR6][R40.64] ;  /* 0x000000062831d981 */ /* 0x0000e4000c1e1500 */
[----:B------:R-:W-:Y:S02]  /*192d0*/  VIADD R2, R9, 0xffffff88 ;  /* 0xffffff8809027836 */ /* 0x000fe40000000000 */
[----:B------:R1:W3:Y:S01]  /*192e0*/  @!P5 LDG.E.U16 R48, desc[UR6][R38.64] ;  /* 0x000000062630d981 */ /* 0x0002e2000c1e1500 */
[----:B------:R-:W-:Y:S02]  /*192f0*/  IMAD R3, R80, 0x75, RZ ;  /* 0x0000007550037824 */ /* 0x000fe400078e02ff */
[----:B------:R-:W-:Y:S01]  /*19300*/  ISETP.GE.U32.AND P5, PT, R2, 0x7ffffe89, PT ;  /* 0x7ffffe890200780c */ /* 0x000fe20003fa6070 */
[----:B------:R-:W-:Y:S01]  /*19310*/  IMAD R2, R80, 0x74, RZ ;  /* 0x0000007450027824 */ /* 0x000fe200078e02ff */
[----:B------:R0:W-:Y:S01]  /*19320*/  STL.64 [R1+0x17a8], R40 ;  /* 0x0017a82801007387 */ /* 0x0001e20000100a00 */
[----:B------:R-:W-:-:S03]  /*19330*/  PRMT R36, RZ, 0x7610, R36 ;  /* 0x00007610ff247816 */ /* 0x000fc60000000024 */
[----:B------:R1:W-:Y:S01]  /*19340*/  STL.64 [R1+0x17a0], R38 ;  /* 0x0017a02601007387 */ /* 0x0003e20000100a00 */
[----:B------:R-:W-:Y:S01]  /*19350*/  PRMT R37, RZ, 0x7610, R37 ;  /* 0x00007610ff257816 */ /* 0x000fe20000000025 */
[----:B--2---:R-:W-:-:S04]  /*19360*/  IMAD.WIDE R44, R2, 0x2, R84 ;  /* 0x00000002022c7825 */ /* 0x004fc800078e0254 */
[----:B0-----:R-:W-:-:S04]  /*19370*/  IMAD.WIDE R40, R3, 0x2, R84 ;  /* 0x0000000203287825 */ /* 0x001fc800078e0254 */
[----:B-1----:R-:W-:Y:S01]  /*19380*/  IMAD.WIDE R38, R2, 0x2, R82 ;  /* 0x0000000202267825 */ /* 0x002fe200078e0252 */
[----:B------:R-:W2:Y:S04]  /*19390*/  @!P2 LDG.E.U16 R36, desc[UR6][R40.64] ;  /* 0x000000062824a981 */ /* 0x000ea8000c1e1500 */
[----:B----4-:R-:W-:Y:S04]  /*193a0*/  STL [R1+0x364], R42 ;  /* 0x0003642a01007387 */ /* 0x010fe80000100800 */
[----:B---3--:R0:W-:Y:S01]  /*193b0*/  STL [R1+0x368], R43 ;  /* 0x0003682b01007387 */ /* 0x0081e20000100800 */
[----:B------:R-:W-:-:S02]  /*193c0*/  PRMT R47, RZ, 0x7610, R47 ;  /* 0x00007610ff2f7816 */ /* 0x000fc4000000002f */
[----:B------:R-:W-:Y:S01]  /*193d0*/  PRMT R46, RZ, 0x7610, R46 ;  /* 0x00007610ff2e7816 */ /* 0x000fe2000000002e */
[----:B------:R1:W-:Y:S01]  /*193e0*/  STL.64 [R1+0x1798], R38 ;  /* 0x0017982601007387 */ /* 0x0003e20000100a00 */
[----:B0-----:R-:W-:-:S03]  /*193f0*/  IMAD.WIDE R42, R3, 0x2, R82 ;  /* 0x00000002032a7825 */ /* 0x001fc600078e0252 */
        /* <DEDUP_REMOVED lines=9> */
[----:B------:R-:W-:Y:S02]  /*19490*/  ISETP.GE.U32.AND P3, PT, R4, 0x7ffffe8a, PT ;  /* 0x7ffffe8a0400780c */ /* 0x000fe40003f66070 */
[----:B------:R-:W-:Y:S01]  /*194a0*/  ISETP.GE.U32.AND P2, PT, R2, 0x7ffffe84, PT ;  /* 0x7ffffe840200780c */ /* 0x000fe20003f46070 */
[----:B------:R0:W-:Y:S01]  /*194b0*/  STL.64 [R1+0x1780], R40 ;  /* 0x0017802801007387 */ /* 0x0001e20000100a00 */
[----:B------:R-:W-:-:S03]  /*194c0*/  IMAD R2, R80, 0x76, RZ ;  /* 0x0000007650027824 */ /* 0x000fc600078e02ff */
[----:B--2---:R-:W-:Y:S01]  /*194d0*/  STL [R1+0xec], R36 ;  /* 0x0000ec2401007387 */ /* 0x004fe20000100800 */
[----:B------:R-:W-:-:S04]  /*194e0*/  IMAD R3, R80, 0x77, RZ ;  /* 0x0000007750037824 */ /* 0x000fc800078e02ff */
[----:B----4-:R-:W-:-:S04]  /*194f0*/  IMAD.WIDE R42, R3, 0x2, R82 ;  /* 0x00000002032a7825 */ /* 0x010fc800078e0252 */
[----:B0-----:R-:W-:Y:S01]  /*19500*/  IMAD.WIDE R40, R3, 0x2, R84 ;  /* 0x0000000203287825 */ /* 0x001fe200078e0254 */
        /* <DEDUP_REMOVED lines=13> */
[----:B------:R-:W4:Y:S04]  /*195e0*/  @!P5 LDG.E.U16 R38, desc[UR6][R40.64] ;  /* 0x000000062826d981 */ /* 0x000f28000c1e1500 */
[----:B0-----:R-:W4:Y:S04]  /*195f0*/  LDL.LU.64 R36, [R1+0x3fd0] ;  /* 0x003fd00001247983 */ /* 0x001f280000300a00 */
[----:B-1----:R-:W4:Y:S04]  /*19600*/  LDL.LU.64 R46, [R1+0x3fc8] ;  /* 0x003fc800012e7983 */ /* 0x002f280000300a00 */
[----:B------:R0:W4:Y:S01]  /*19610*/  @!P5 LDG.E.U16 R39, desc[UR6][R42.64] ;  /* 0x000000062a27d981 */ /* 0x000122000c1e1500 */
        /* <DEDUP_REMOVED lines=10> */
[----:B---3--:R-:W-:Y:S04]  /*196c0*/  STL [R1+0x1c0], R44 ;  /* 0x0001c02c01007387 */ /* 0x008fe80000100800 */
[----:B--2---:R0:W-:Y:S04]  /*196d0*/  STL [R1+0x1c4], R45 ;  /* 0x0001c42d01007387 */ /* 0x0041e80000100800 */
[----:B------:R-:W-:Y:S01]  /*196e0*/  STL.64 [R1+0x1728], R42 ;  /* 0x0017282a01007387 */ /* 0x000fe20000100a00 */
[----:B----4-:R-:W-:Y:S01]  /*196f0*/  PRMT R47, RZ, 0x7610, R47 ;  /* 0x00007610ff2f7816 */ /* 0x010fe2000000002f */
[----:B0-----:R-:W-:-:S02]  /*19700*/  IMAD.WIDE R44, R2, 0x2, R84 ;  /* 0x00000002022c7825 */ /* 0x001fc400078e0254 */
[----:B------:R-:W-:Y:S01]  /*19710*/  STL [R1+0x35c], R38 ;  /* 0x00035c2601007387 */ /* 0x000fe20000100800 */
[----:B------:R-:W-:-:S03]  /*19720*/  PRMT R36, RZ, 0x7610, R36 ;  /* 0x00007610ff247816 */ /* 0x000fc60000000024 */
[----:B------:R0:W-:Y:S01]  /*19730*/  STL [R1+0x360], R39 ;  /* 0x0003602701007387 */ /* 0x0001e20000100800 */
[----:B------:R-:W-:-:S03]  /*19740*/  PRMT R37, RZ, 0x7610, R37 ;  /* 0x00007610ff257816 */ /* 0x000fc60000000025 */
[----:B------:R1:W-:Y:S04]  /*19750*/  STL.64 [R1+0x1720], R44 ;  /* 0x0017202c01007387 */ /* 0x0003e80000100a00 */
[----:B------:R-:W2:Y:S01]  /*19760*/  @!P0 LDG.E.U16 R47, desc[UR6][R42.64] ;  /* 0x000000062a2f8981 */ /* 0x000ea2000c1e1500 */
[----:B0-----:R-:W-:-:S03]  /*19770*/  IMAD.WIDE R38, R3, 0x2, R84 ;  /* 0x0000000203267825 */ /* 0x001fc600078e0254 */
[----:B------:R-:W3:Y:S04]  /*19780*/  @!P2 LDG.E.U16 R37, desc[UR6][R40.64] ;  /* 0x000000062825a981 */ /* 0x000ee8000c1e1500 */
[----:B------:R-:W4:Y:S04]  /*19790*/  @!P2 LDG.E.U16 R36, desc[UR6][R38.64] ;  /* 0x000000062624a981 */ /* 0x000f28000c1e1500 */
[----:B------:R-:W2:Y:S01]  /*197a0*/  LDL.LU.64 R42, [R1+0x3fc0] ;  /* 0x003fc000012a7983 */ /* 0x000ea20000300a00 */
[C---:B------:R-:W-:Y:S02]  /*197b0*/  VIADD R4, R9.reuse, 0xffffff82 ;  /* 0xffffff8209047836 */ /* 0x040fe40000000000 */
[----:B------:R-:W-:Y:S01]  /*197c0*/  VIADD R2, R9, 0xffffff7c ;  /* 0xffffff7c09027836 */ /* 0x000fe20000000000 */
[----:B------:R-:W-:-:S02]  /*197d0*/  PRMT R46, RZ, 0x7610, R46 ;  /* 0x00007610ff2e7816 */ /* 0x000fc4000000002e */
[----:B------:R-:W-:Y:S02]  /*197e0*/  ISETP.GE.U32.AND P3, PT, R4, 0x7ffffe83, PT ;  /* 0x7ffffe830400780c */ /* 0x000fe40003f66070 */
[----:B------:R-:W-:Y:S01]  /*197f0*/  ISETP.GE.U32.AND P2, PT, R2, 0x7ffffe7d, PT ;  /* 0x7ffffe7d0200780c */ /* 0x000fe20003f46070 */
[C---:B------:R-:W-:Y:S01]  /*19800*/  IMAD R2, R80.reuse, 0x7d, RZ ;  /* 0x0000007d50027824 */ /* 0x040fe200078e02ff */
[----:B------:R-:W-:Y:S04]  /*19810*/  STL.64 [R1+0x1718], R40 ;  /* 0x0017182801007387 */ /* 0x000fe80000100a00 */
[----:B------:R1:W3:Y:S04]  /*19820*/  @!P0 LDG.E.U16 R46, desc[UR6][R44.64] ;  /* 0x000000062c2e8981 */ /* 0x0002e8000c1e1500 */
[----:B------:R0:W-:Y:S01]  /*19830*/  STL.64 [R1+0x1710], R38 ;  /* 0x0017102601007387 */ /* 0x0001e20000100a00 */
[----:B------:R-:W-:-:S02]  /*19840*/  IMAD R3, R80, 0x7e, RZ ;  /* 0x0000007e50037824 */ /* 0x000fc400078e02ff */
[----:B-1----:R-:W-:-:S04]  /*19850*/  IMAD.WIDE R44, R2, 0x2, R84 ;  /* 0x00000002022c7825 */ /* 0x002fc800078e0254 */
[----:B0-----:R-:W-:Y:S01]  /*19860*/  IMAD.WIDE R38, R2, 0x2, R82 ;  /* 0x0000000202267825 */ /* 0x001fe200078e0252 */
[----:B------:R-:W-:-:S04]  /*19870*/  PRMT R32, RZ, 0x7610, R32 ;  /* 0x00007610ff207816 */ /* 0x000fc80000000020 */
[----:B------:R0:W-:Y:S01]  /*19880*/  STL.64 [R1+0x1708], R38 ;  /* 0x0017082601007387 */ /* 0x0001e20000100a00 */
[----:B------:R-:W-:Y:S01]  /*19890*/  PRMT R33, RZ, 0x7610, R33 ;  /* 0x00007610ff217816 */ /* 0x000fe20000000021 */
[----:B------:R-:W-:-:S05]  /*198a0*/  IMAD.WIDE R40, R3, 0x2, R82 ;  /* 0x0000000203287825 */ /* 0x000fca00078e0252 */
[----:B------:R1:W3:Y:S01]  /*198b0*/  @!P5 LDG.E.U16 R33, desc[UR6][R40.64] ;  /* 0x000000062821d981 */ /* 0x0002e2000c1e1500 */
[----:B--2---:R-:W-:Y:S02]  /*198c0*/  PRMT R42, RZ, 0x7610, R42 ;  /* 0x00007610ff2a7816 */ /* 0x004fe4000000002a */
[----:B------:R-:W-:Y:S01]  /*198d0*/  PRMT R43, RZ, 0x7610, R43 ;  /* 0x00007610ff2b7816 */ /* 0x000fe2000000002b */
[----:B----4-:R-:W-:Y:S04]  /*198e0*/  STL [R1+0x14], R36 ;  /* 0x0000142401007387 */ /* 0x010fe80000100800 */
[----:B------:R-:W2:Y:S04]  /*198f0*/  @!P3 LDG.E.U16 R42, desc[UR6][R44.64] ;  /* 0x000000062c2ab981 */ /* 0x000ea8000c1e1500 */
[----:B------:R-:W4:Y:S04]  /*19900*/  @!P3 LDG.E.U16 R43, desc[UR6][R38.64] ;  /* 0x00000006262bb981 */ /* 0x000f28000c1e1500 */
[----:B---3--:R3:W-:Y:S04]  /*19910*/  STL [R1+0x18], R37 ;  /* 0x0000182501007387 */ /* 0x0087e80000100800 */
[----:B------:R1:W-:Y:S04]  /*19920*/  STL.64 [R1+0x1700], R44 ;  /* 0x0017002c01007387 */ /* 0x0003e80000100a00 */
[----:B0-----:R-:W4:Y:S01]  /*19930*/  LDL.LU.64 R38, [R1+0x3fb8] ;  /* 0x003fb80001267983 */ /* 0x001f220000300a00 */
[----:B---3--:R-:W-:-:S05]  /*19940*/  IMAD.WIDE R36, R3, 0x2, R84 ;  /* 0x0000000203247825 */ /* 0x008fca00078e0254 */
[----:B------:R-:W3:Y:S01]  /*19950*/  @!P5 LDG.E.U16 R32, desc[UR6][R36.64] ;  /* 0x000000062420d981 */ /* 0x000ee2000c1e1500 */
[C---:B------:R-:W-:Y:S02]  /*19960*/  VIADD R4, R9.reuse, 0xffffff80 ;  /* 0xffffff8009047836 */ /* 0x040fe40000000000 */
[----:B------:R-:W-:Y:S01]  /*19970*/  VIADD R2, R9, 0xffffff7a ;  /* 0xffffff7a09027836 */ /* 0x000fe20000000000 */
[----:B-1----:R-:W3:Y:S02]  /*19980*/  LDL.LU.64 R44, [R1+0x3fb0] ;  /* 0x003fb000012c7983 */ /* 0x002ee40000300a00 */
[----:B------:R-:W-:Y:S02]  /*19990*/  ISETP.GE.U32.AND P0, PT, R4, 0x7ffffe81, PT ;  /* 0x7ffffe810400780c */ /* 0x000fe40003f06070 */
[----:B------:R-:W-:Y:S01]  /*199a0*/  ISETP.GE.U32.AND P5, PT, R2, 0x7ffffe7b, PT ;  /* 0x7ffffe7b0200780c */ /* 0x000fe20003fa6070 */
[----:B------:R0:W-:Y:S01]  /*199b0*/  STL.64 [R1+0x16f8], R40 ;  /* 0x0016f82801007387 */ /* 0x0001e20000100a00 */
[----:B------:R-:W-:-:S03]  /*199c0*/  IMAD R2, R80, 0x7f, RZ ;  /* 0x0000007f50027824 */ /* 0x000fc600078e02ff */
[----:B------:R-:W-:Y:S01]  /*199d0*/  STL.64 [R1+0x16f0], R36 ;  /* 0x0016f02401007387 */ /* 0x000fe20000100a00 */
[----:B0-----:R-:W-:-:S03]  /*199e0*/  IMAD.WIDE R40, R2, 0x2, R84 ;  /* 0x0000000202287825 */ /* 0x001fc600078e0254 */
[----:B--2---:R-:W-:Y:S04]  /*199f0*/  STL [R1+0xe4], R42 ;  /* 0x0000e42a01007387 */ /* 0x004fe80000100800 */
[----:B----4-:R0:W-:Y:S02]  /*19a00*/  STL [R1+0xe8], R43 ;  /* 0x0000e82b01007387 */ /* 0x0101e40000100800 */
[----:B0-----:R-:W-:Y:S01]  /*19a10*/  IMAD.WIDE R42, R2, 0x2, R82 ;  /* 0x00000002022a7825 */ /* 0x001fe200078e0252 */
[----:B------:R-:W-:-:S04]  /*19a20*/  PRMT R39, RZ, 0x7610, R39 ;  /* 0x00007610ff277816 */ /* 0x000fc80000000027 */
[----:B------:R0:W-:Y:S04]  /*19a30*/  STL.64 [R1+0x16e8], R42 ;  /* 0x0016e82a01007387 */ /* 0x0001e80000100a00 */
[----:B---3--:R-:W-:Y:S01]  /*19a40*/  STL [R1+0x1b8], R32 ;  /* 0x0001b82001007387 */ /* 0x008fe20000100800 */
[----:B------:R-:W-:-:S03]  /*19a50*/  PRMT R38, RZ, 0x7610, R38 ;  /* 0x00007610ff267816 */ /* 0x000fc60000000026 */
[----:B------:R1:W-:Y:S04]  /*19a60*/  STL [R1+0x1bc], R33 ;  /* 0x0001bc2101007387 */ /* 0x0003e80000100800 */
[----:B------:R-:W-:Y:S04]  /*19a70*/  STL.64 [R1+0x16e0], R40 ;  /* 0x0016e02801007387 */ /* 0x000fe80000100a00 */
[----:B------:R-:W2:Y:S04]  /*19a80*/  @!P0 LDG.E.U16 R39, desc[UR6][R42.64] ;  /* 0x000000062a278981 */ /* 0x000ea8000c1e1500 */
[----:B------:R-:W3:Y:S04]  /*19a90*/  @!P0 LDG.E.U16 R38, desc[UR6][R40.64] ;  /* 0x0000000628268981 */ /* 0x000ee8000c1e1500 */
[----:B0-----:R-:W4:Y:S01]  /*19aa0*/  LDL.LU.64 R42, [R1+0x3fa8] ;  /* 0x003fa800012a7983 */ /* 0x001f220000300a00 */
[----:B------:R-:W-:Y:S01]  /*19ab0*/  IMAD R3, R80, 0x83, RZ ;  /* 0x0000008350037824 */ /* 0x000fe200078e02ff */
[----:B------:R-:W-:Y:S01]  /*19ac0*/  PRMT R45, RZ, 0x7610, R45 ;  /* 0x00007610ff2d7816 */ /* 0x000fe2000000002d */
[----:B------:R-:W-:Y:S01]  /*19ad0*/  VIADD R4, R9, 0xffffff7b ;  /* 0xffffff7b09047836 */ /* 0x000fe20000000000 */
[----:B------:R-:W-:Y:S01]  /*19ae0*/  PRMT R44, RZ, 0x7610, R44 ;  /* 0x00007610ff2c7816 */ /* 0x000fe2000000002c */
[----:B------:R-:W-:-:S04]  /*19af0*/  IMAD.WIDE R36, R3, 0x2, R82 ;  /* 0x0000000203247825 */ /* 0x000fc800078e0252 */
[----:B-1----:R-:W-:Y:S01]  /*19b00*/  IMAD.WIDE R32, R3, 0x2, R84 ;  /* 0x0000000203207825 */ /* 0x002fe200078e0254 */
[----:B------:R-:W-:Y:S01]  /*19b10*/  ISETP.GE.U32.AND P3, PT, R4, 0x7ffffe7c, PT ;  /* 0x7ffffe7c0400780c */ /* 0x000fe20003f66070 */
[----:B------:R0:W2:Y:S02]  /*19b20*/  @!P2 LDG.E.U16 R45, desc[UR6][R36.64] ;  /* 0x00000006242da981 */ /* 0x0000a4000c1e1500 */
[----:B------:R-:W-:Y:S02]  /*19b30*/  VIADD R2, R9, 0xffffff78 ;  /* 0xffffff7809027836 */ /* 0x000fe40000000000 */
[----:B------:R1:W2:Y:S03]  /*19b40*/  @!P2 LDG.E.U16 R44, desc[UR6][R32.64] ;  /* 0x00000006202ca981 */ /* 0x0002a6000c1e1500 */
[----:B------:R-:W-:Y:S01]  /*19b50*/  ISETP.GE.U32.AND P2, PT, R2, 0x7ffffe79, PT ;  /* 0x7ffffe790200780c */ /* 0x000fe20003f46070 */
[C---:B------:R-:W-:Y:S01]  /*19b60*/  IMAD R2, R80.reuse, 0x84, RZ ;  /* 0x0000008450027824 */ /* 0x040fe200078e02ff */
[----:B------:R0:W-:Y:S04]  /*19b70*/  STL.64 [R1+0x16a8], R36 ;  /* 0x0016a82401007387 */ /* 0x0001e80000100a00 */
[----:B------:R1:W-:Y:S01]  /*19b80*/  STL.64 [R1+0x16a0], R32 ;  /* 0x0016a02001007387 */ /* 0x0003e20000100a00 */
[----:B------:R-:W-:-:S02]  /*19b90*/  IMAD R3, R80, 0x85, RZ ;  /* 0x0000008550037824 */ /* 0x000fc400078e02ff */
[----:B0-----:R-:W-:-:S04]  /*19ba0*/  IMAD.WIDE R36, R2, 0x2, R84 ;  /* 0x0000000202247825 */ /* 0x001fc800078e0254 */
[----:B-1----:R-:W-:Y:S01]  /*19bb0*/  IMAD.WIDE R32, R2, 0x2, R82 ;  /* 0x0000000202207825 */ /* 0x002fe200078e0252 */
[----:B------:R-:W-:-:S04]  /*19bc0*/  PRMT R34, RZ, 0x7610, R34 ;  /* 0x00007610ff227816 */ /* 0x000fc80000000022 */
[----:B------:R0:W-:Y:S01]  /*19bd0*/  STL.64 [R1+0x1698], R32 ;  /* 0x0016982001007387 */ /* 0x0001e20000100a00 */
[----:B------:R-:W-:Y:S01]  /*19be0*/  PRMT R35, RZ, 0x7610, R35 ;  /* 0x00007610ff237816 */ /* 0x000fe20000000023 */
[----:B------:R-:W-:-:S05]  /*19bf0*/  IMAD.WIDE R40, R3, 0x2, R82 ;  /* 0x0000000203287825 */ /* 0x000fca00078e0252 */
[----:B------:R1:W2:Y:S01]  /*19c00*/  @!P5 LDG.E.U16 R35, desc[UR6][R40.64] ;  /* 0x000000062823d981 */ /* 0x0002a2000c1e1500 */
[----:B----4-:R-:W-:Y:S02]  /*19c10*/  PRMT R42, RZ, 0x7610, R42 ;  /* 0x00007610ff2a7816 */ /* 0x010fe4000000002a */
[----:B------:R-:W-:Y:S01]  /*19c20*/  PRMT R43, RZ, 0x7610, R43 ;  /* 0x00007610ff2b7816 */ /* 0x000fe2000000002b */
[----:B---3--:R-:W-:Y:S04]  /*19c30*/  STL [R1+0x354], R38 ;  /* 0x0003542601007387 */ /* 0x008fe80000100800 */
[----:B------:R-:W3:Y:S04]  /*19c40*/  @!P3 LDG.E.U16 R42, desc[UR6][R36.64] ;  /* 0x00000006242ab981 */ /* 0x000ee8000c1e1500 */
[----:B------:R-:W4:Y:S04]  /*19c50*/  @!P3 LDG.E.U16 R43, desc[UR6][R32.64] ;  /* 0x00000006202bb981 */ /* 0x000f28000c1e1500 */
[----:B--2---:R2:W-:Y:S04]  /*19c60*/  STL [R1+0x358], R39 ;  /* 0x0003582701007387 */ /* 0x0045e80000100800 */
[----:B------:R1:W-:Y:S04]  /*19c70*/  STL.64 [R1+0x1690], R36 ;  /* 0x0016902401007387 */ /* 0x0003e80000100a00 */
[----:B0-----:R-:W4:Y:S01]  /*19c80*/  LDL.LU.64 R32, [R1+0x3fa0] ;  /* 0x003fa00001207983 */ /* 0x001f220000300a00 */
[----:B--2---:R-:W-:-:S05]  /*19c90*/  IMAD.WIDE R38, R3, 0x2, R84 ;  /* 0x0000000203267825 */ /* 0x004fca00078e0254 */
[----:B------:R0:W2:Y:S04]  /*19ca0*/  @!P5 LDG.E.U16 R34, desc[UR6][R38.64] ;  /* 0x000000062622d981 */ /* 0x0000a8000c1e1500 */
[----:B-1----:R-:W2:Y:S01]  /*19cb0*/  LDL.LU.64 R36, [R1+0x3f98] ;  /* 0x003f980001247983 */ /* 0x002ea20000300a00 */
[C---:B------:R-:W-:Y:S02]  /*19cc0*/  VIADD R2, R9.reuse, 0xffffff73 ;  /* 0xffffff7309027836 */ /* 0x040fe40000000000 */
[----:B------:R-:W-:Y:S01]  /*19cd0*/  VIADD R4, R9, 0xffffff79 ;  /* 0xffffff7909047836 */ /* 0x000fe20000000000 */
[----:B------:R1:W-:Y:S02]  /*19ce0*/  STL.64 [R1+0x1688], R40 ;  /* 0x0016882801007387 */ /* 0x0003e40000100a00 */
[----:B------:R-:W-:Y:S01]  /*19cf0*/  ISETP.GE.U32.AND P5, PT, R2, 0x7ffffe74, PT ;  /* 0x7ffffe740200780c */ /* 0x000fe20003fa6070 */
[----:B------:R-:W-:Y:S01]  /*19d00*/  IMAD R2, R80, 0x86, RZ ;  /* 0x0000008650027824 */ /* 0x000fe200078e02ff */
[----:B------:R-:W-:Y:S01]  /*19d10*/  ISETP.GE.U32.AND P0, PT, R4, 0x7ffffe7a, PT ;  /* 0x7ffffe7a0400780c */ /* 0x000fe20003f06070 */
[----:B------:R0:W-:Y:S01]  /*19d20*/  STL.64 [R1+0x1680], R38 ;  /* 0x0016802601007387 */ /* 0x0001e20000100a00 */
[----:B------:R-:W-:Y:S01]  /*19d30*/  PRMT R0, RZ, 0x7610, R0 ;  /* 0x00007610ff007816 */ /* 0x000fe20000000000 */
[----:B------:R-:W-:Y:S01]  /*19d40*/  IMAD R3, R80, 0x87, RZ ;  /* 0x0000008750037824 */ /* 0x000fe200078e02ff */
[----:B------:R-:W-:Y:S01]  /*19d50*/  PRMT R14, RZ, 0x7610, R14 ;  /* 0x00007610ff0e7816 */ /* 0x000fe2000000000e */
[----:B-1----:R-:W-:-:S04]  /*19d60*/  IMAD.WIDE R40, R2, 0x2, R84 ;  /* 0x0000000202287825 */ /* 0x002fc800078e0254 */
[--C-:B0-----:R-:W-:Y:S01]  /*19d70*/  IMAD.WIDE R38, R3, 0x2, R82.reuse ;  /* 0x0000000203267825 */ /* 0x101fe200078e0252 */
[----:B---3--:R-:W-:Y:S04]  /*19d80*/  STL [R1+0xc], R42 ;  /* 0x00000c2a01007387 */ /* 0x008fe80000100800 */
[----:B----4-:R0:W-:Y:S02]  /*19d90*/  STL [R1+0x10], R43 ;  /* 0x0000102b01007387 */ /* 0x0101e40000100800 */
[----:B0-----:R-:W-:-:S05]  /*19da0*/  IMAD.WIDE R42, R2, 0x2, R82 ;  /* 0x00000002022a7825 */ /* 0x001fca00078e0252 */
[----:B------:R-:W-:Y:S04]  /*19db0*/  STL.64 [R1+0x1678], R42 ;  /* 0x0016782a01007387 */ /* 0x000fe80000100a00 */
[----:B--2---:R-:W-:Y:S04]  /*19dc0*/  STL [R1+0xdc], R34 ;  /* 0x0000dc2201007387 */ /* 0x004fe80000100800 */
[----:B------:R0:W-:Y:S01]  /*19dd0*/  STL [R1+0xe0], R35 ;  /* 0x0000e02301007387 */ /* 0x0001e20000100800 */
[----:B------:R-:W-:Y:S02]  /*19de0*/  PRMT R36, RZ, 0x7610, R36 ;  /* 0x00007610ff247816 */ /* 0x000fe40000000024 */
[----:B------:R-:W-:Y:S01]  /*19df0*/  PRMT R37, RZ, 0x7610, R37 ;  /* 0x00007610ff257816 */ /* 0x000fe20000000025 */
[----:B------:R-:W2:Y:S04]  /*19e00*/  @!P0 LDG.E.U16 R0, desc[UR6][R42.64] ;  /* 0x000000062a008981 */ /* 0x000ea8000c1e1500 */
[----:B------:R-:W3:Y:S01]  /*19e10*/  @!P2 LDG.E.U16 R36, desc[UR6][R38.64] ;  /* 0x000000062624a981 */ /* 0x000ee2000c1e1500 */
[----:B0-----:R-:W-:-:S03]  /*19e20*/  IMAD.WIDE R34, R3, 0x2, R84 ;  /* 0x0000000203227825 */ /* 0x001fc600078e0254 */
[----:B------:R0:W-:Y:S04]  /*19e30*/  STL.64 [R1+0x1670], R40 ;  /* 0x0016702801007387 */ /* 0x0001e80000100a00 */
[----:B------:R-:W4:Y:S04]  /*19e40*/  @!P2 LDG.E.U16 R14, desc[UR6][R34.64] ;  /* 0x00000006220ea981 */ /* 0x000f28000c1e1500 */
[----:B------:R0:W3:Y:S04]  /*19e50*/  @!P0 LDG.E.U16 R37, desc[UR6][R40.64] ;  /* 0x0000000628258981 */ /* 0x0000e8000c1e1500 */
[----:B------:R-:W3:Y:S01]  /*19e60*/  LDL.LU.64 R42, [R1+0x3f90] ;  /* 0x003f9000012a7983 */ /* 0x000ee20000300a00 */
[C---:B------:R-:W-:Y:S01]  /*19e70*/  IADD3 R4, PT, PT, R9.reuse, -0x8c, RZ ;  /* 0xffffff7409047810 */ /* 0x040fe20007ffe0ff */
[----:B------:R-:W-:-:S03]  /*19e80*/  VIADD R2, R9, 0xffffff71 ;  /* 0xffffff7109027836 */ /* 0x000fc60000000000 */
[----:B------:R-:W-:Y:S01]  /*19e90*/  ISETP.GE.U32.AND P3, PT, R4, 0x7ffffe75, PT ;  /* 0x7ffffe750400780c */ /* 0x000fe20003f66070 */
[----:B------:R-:W-:Y:S01]  /*19ea0*/  IMAD R3, R80, 0x8c, RZ ;  /* 0x0000008c50037824 */ /* 0x000fe200078e02ff */
[----:B------:R-:W-:Y:S01]  /*19eb0*/  ISETP.GE.U32.AND P2, PT, R2, 0x7ffffe72, PT ;  /* 0x7ffffe720200780c */ /* 0x000fe20003f46070 */
[----:B------:R-:W-:Y:S01]  /*19ec0*/  IMAD R2, R80, 0x8b, RZ ;  /* 0x0000008b50027824 */ /* 0x000fe200078e02ff */
[----:B------:R-:W-:Y:S02]  /*19ed0*/  PRMT R32, RZ, 0x7610, R32 ;  /* 0x00007610ff207816 */ /* 0x000fe40000000020 */
[----:B------:R-:W-:Y:S01]  /*19ee0*/  PRMT R33, RZ, 0x7610, R33 ;  /* 0x00007610ff217816 */ /* 0x000fe20000000021 */
[----:B0-----:R-:W-:Y:S01]  /*19ef0*/  IMAD.WIDE R40, R2, 0x2, R84 ;  /* 0x0000000202287825 */ /* 0x001fe200078e0254 */
[----:B--2---:R0:W-:Y:S04]  /*19f00*/  STL [R1+0x1b4], R0 ;  /* 0x0001b40001007387 */ /* 0x0041e80000100800 */
[----:B0-----:R-:W2:Y:S04]  /*19f10*/  LDL.LU R0, [R1+0x3f88] ;  /* 0x003f880001007983 */ /* 0x001ea80000300800 */
[----:B------:R0:W-:Y:S04]  /*19f20*/  STL.64 [R1+0x1668], R38 ;  /* 0x0016682601007387 */ /* 0x0001e80000100a00 */
[----:B------:R1:W-:Y:S04]  /*19f30*/  STL.64 [R1+0x1660], R34 ;  /* 0x0016602201007387 */ /* 0x0003e80000100a00 */
[----:B----4-:R-:W-:Y:S01]  /*19f40*/  STL [R1+0x3e0c], R14 ;  /* 0x003e0c0e01007387 */ /* 0x010fe20000100800 */
[----:B---3--:R-:W-:-:S03]  /*19f50*/  PRMT R43, RZ, 0x7610, R43 ;  /* 0x00007610ff2b7816 */ /* 0x008fc6000000002b */
[----:B------:R-:W-:Y:S01]  /*19f60*/  STL [R1+0x350], R36 ;  /* 0x0003502401007387 */ /* 0x000fe20000100800 */
[----:B0-----:R-:W-:-:S03]  /*19f70*/  IMAD.WIDE R38, R2, 0x2, R82 ;  /* 0x0000000202267825 */ /* 0x001fc600078e0252 */
[----:B------:R0:W-:Y:S01]  /*19f80*/  STL [R1+0x1b0], R37 ;  /* 0x0001b02501007387 */ /* 0x0001e20000100800 */
[----:B-1----:R-:W-:-:S03]  /*19f90*/  IMAD.WIDE R34, R3, 0x2, R84 ;  /* 0x0000000203227825 */ /* 0x002fc600078e0254 */
[----:B------:R1:W-:Y:S04]  /*19fa0*/  STL.64 [R1+0x1628], R38 ;  /* 0x0016282601007387 */ /* 0x0003e80000100a00 */
[----:B------:R-:W3:Y:S01]  /*19fb0*/  @!P5 LDG.E.U16 R32, desc[UR6][R34.64] ;  /* 0x000000062220d981 */ /* 0x000ee2000c1e1500 */
[----:B0-----:R-:W-:-:S03]  /*19fc0*/  IMAD.WIDE R36, R3, 0x2, R82 ;  /* 0x0000000203247825 */ /* 0x001fc600078e0252 */
[----:B------:R-:W-:Y:S04]  /*19fd0*/  STL.64 [R1+0x1620], R40 ;  /* 0x0016202801007387 */ /* 0x000fe80000100a00 */
[----:B------:R0:W4:Y:S04]  /*19fe0*/  @!P5 LDG.E.U16 R33, desc[UR6][R36.64] ;  /* 0x000000062421d981 */ /* 0x000128000c1e1500 */
[----:B------:R-:W2:Y:S04]  /*19ff0*/  @!P3 LDG.E.U16 R43, desc[UR6][R38.64] ;  /* 0x00000006262bb981 */ /* 0x000ea8000c1e1500 */
[----:B-1----:R-:W2:Y:S01]  /*1a000*/  LDL.LU.64 R38, [R1+0x3f80] ;  /* 0x003f800001267983 */ /* 0x002ea20000300a00 */
[----:B------:R-:W-:-:S02]  /*1a010*/  VIADD R2, R9, 0xffffff6c ;  /* 0xffffff6c09027836 */ /* 0x000fc40000000000 */
[----:B------:R-:W-:-:S03]  /*1a020*/  VIADD R4, R9, 0xffffff72 ;  /* 0xffffff7209047836 */ /* 0x000fc60000000000 */
[----:B------:R-:W-:Y:S01]  /*1a030*/  ISETP.GE.U32.AND P5, PT, R2, 0x7ffffe6d, PT ;  /* 0x7ffffe6d0200780c */ /* 0x000fe20003fa6070 */
[----:B------:R-:W-:Y:S01]  /*1a040*/  IMAD R2, R80, 0x8d, RZ ;  /* 0x0000008d50027824 */ /* 0x000fe200078e02ff */
[----:B------:R0:W-:Y:S01]  /*1a050*/  STL.64 [R1+0x1618], R36 ;  /* 0x0016182401007387 */ /* 0x0001e20000100a00 */
[----:B------:R-:W-:Y:S01]  /*1a060*/  ISETP.GE.U32.AND P0, PT, R4, 0x7ffffe73, PT ;  /* 0x7ffffe730400780c */ /* 0x000fe20003f06070 */
[----:B------:R-:W-:Y:S01]  /*1a070*/  IMAD R3, R80, 0x8e, RZ ;  /* 0x0000008e50037824 */ /* 0x000fe200078e02ff */
[----:B------:R-:W-:Y:S01]  /*1a080*/  PRMT R42, RZ, 0x7610, R42 ;  /* 0x00007610ff2a7816 */ /* 0x000fe2000000002a */
[----:B------:R1:W-:Y:S01]  /*1a090*/  STL.64 [R1+0x1610], R34 ;  /* 0x0016102201007387 */ /* 0x0003e20000100a00 */
[----:B------:R-:W-:Y:S02]  /*1a0a0*/  PRMT R30, RZ, 0x7610, R30 ;  /* 0x00007610ff1e7816 */ /* 0x000fe4000000001e */
[----:B------:R-:W-:Y:S02]  /*1a0b0*/  PRMT R31, RZ, 0x7610, R31 ;  /* 0x00007610ff1f7816 */ /* 0x000fe4000000001f */
[----:B------:R1:W2:Y:S01]  /*1a0c0*/  @!P3 LDG.E.U16 R42, desc[UR6][R40.64] ;  /* 0x00000006282ab981 */ /* 0x0002a2000c1e1500 */
[----:B0-----:R-:W-:-:S05]  /*1a0d0*/  IMAD.WIDE R36, R2, 0x2, R82 ;  /* 0x0000000202247825 */ /* 0x001fca00078e0252 */
[----:B------:R-:W-:Y:S01]  /*1a0e0*/  STL.64 [R1+0x1608], R36 ;  /* 0x0016082401007387 */ /* 0x000fe20000100a00 */
[----:B-1----:R-:W-:-:S04]  /*1a0f0*/  IMAD.WIDE R34, R3, 0x2, R82 ;  /* 0x0000000203227825 */ /* 0x002fc800078e0252 */
[--C-:B------:R-:W-:Y:S01]  /*1a100*/  IMAD.WIDE R40, R2, 0x2, R84.reuse ;  /* 0x0000000202287825 */ /* 0x100fe200078e0254 */
[----:B------:R-:W2:Y:S04]  /*1a110*/  @!P2 LDG.E.U16 R31, desc[UR6][R34.64] ;  /* 0x00000006221fa981 */ /* 0x000ea8000c1e1500 */
[----:B---3--:R-:W-:Y:S04]  /*1a120*/  STL [R1+0x4], R32 ;  /* 0x0000042001007387 */ /* 0x008fe80000100800 */
[----:B----4-:R0:W-:Y:S02]  /*1a130*/  STL [R1+0x8], R33 ;  /* 0x0000082101007387 */ /* 0x0101e40000100800 */
[----:B0-----:R-:W-:Y:S01]  /*1a140*/  IMAD.WIDE R32, R3, 0x2, R84 ;  /* 0x0000000203207825 */ /* 0x001fe200078e0254 */
[----:B--2---:R-:W-:-:S04]  /*1a150*/  PRMT R39, RZ, 0x7610, R39 ;  /* 0x00007610ff277816 */ /* 0x004fc80000000027 */
[----:B------:R-:W2:Y:S01]  /*1a160*/  @!P2 LDG.E.U16 R30, desc[UR6][R32.64] ;  /* 0x00000006201ea981 */ /* 0x000ea2000c1e1500 */
[----:B------:R-:W-:-:S03]  /*1a170*/  PRMT R38, RZ, 0x7610, R38 ;  /* 0x00007610ff267816 */ /* 0x000fc60000000026 */
[----:B------:R0:W-:Y:S04]  /*1a180*/  STL.64 [R1+0x1600], R40 ;  /* 0x0016002801007387 */ /* 0x0001e80000100a00 */
[----:B------:R-:W3:Y:S04]  /*1a190*/  @!P0 LDG.E.U16 R39, desc[UR6][R36.64] ;  /* 0x0000000624278981 */ /* 0x000ee8000c1e1500 */
[----:B------:R-:W4:Y:S04]  /*1a1a0*/  @!P0 LDG.E.U16 R38, desc[UR6][R40.64] ;  /* 0x0000000628268981 */ /* 0x000f28000c1e1500 */
[----:B------:R-:W3:Y:S01]  /*1a1b0*/  LDL.LU.64 R36, [R1+0x3f78] ;  /* 0x003f780001247983 */ /* 0x000ee20000300a00 */
[----:B------:R-:W-:-:S02]  /*1a1c0*/  VIADD R4, R9, 0xffffff70 ;  /* 0xffffff7009047836 */ /* 0x000fc40000000000 */
[----:B------:R-:W-:Y:S01]  /*1a1d0*/  VIADD R2, R9, 0xffffff6a ;  /* 0xffffff6a09027836 */ /* 0x000fe20000000000 */
[----:B0-----:R-:W3:Y:S02]  /*1a1e0*/  LDL.LU.64 R40, [R1+0x3f70] ;  /* 0x003f700001287983 */ /* 0x001ee40000300a00 */
[----:B------:R-:W-:Y:S02]  /*1a1f0*/  ISETP.GE.U32.AND P3, PT, R4, 0x7ffffe71, PT ;  /* 0x7ffffe710400780c */ /* 0x000fe40003f66070 */
[----:B------:R-:W-:Y:S01]  /*1a200*/  STL.64 [R1+0x15f8], R34 ;  /* 0x0015f82201007387 */ /* 0x000fe20000100a00 */
[----:B------:R-:W-:Y:S01]  /*1a210*/  ISETP.GE.U32.AND P2, PT, R2, 0x7ffffe6b, PT ;  /* 0x7ffffe6b0200780c */ /* 0x000fe20003f46070 */
[----:B------:R-:W-:Y:S02]  /*1a220*/  IMAD R2, R80, 0x8f, RZ ;  /* 0x0000008f50027824 */ /* 0x000fe400078e02ff */
[----:B------:R-:W-:Y:S04]  /*1a230*/  STL.64 [R1+0x15f0], R32 ;  /* 0x0015f02001007387 */ /* 0x000fe80000100a00 */
[----:B--2---:R-:W-:Y:S04]  /*1a240*/  STL [R1+0x1a8], R30 ;  /* 0x0001a81e01007387 */ /* 0x004fe80000100800 */
[----:B------:R0:W-:Y:S04]  /*1a250*/  STL [R1+0x1ac], R31 ;  /* 0x0001ac1f01007387 */ /* 0x0001e80000100800 */
[----:B----4-:R-:W-:Y:S01]  /*1a260*/  STL [R1+0xd4], R38 ;  /* 0x0000d42601007387 */ /* 0x010fe20000100800 */
[----:B0-----:R-:W-:-:S03]  /*1a270*/  IMAD.WIDE R30, R2, 0x2, R82 ;  /* 0x00000002021e7825 */ /* 0x001fc600078e0252 */
[----:B---3--:R0:W-:Y:S01]  /*1a280*/  STL [R1+0xd8], R39 ;  /* 0x0000d82701007387 */ /* 0x0081e20000100800 */
[----:B------:R-:W-:Y:S02]  /*1a290*/  PRMT R36, RZ, 0x7610, R36 ;  /* 0x00007610ff247816 */ /* 0x000fe40000000024 */
[----:B------:R-:W-:Y:S01]  /*1a2a0*/  PRMT R37, RZ, 0x7610, R37 ;  /* 0x00007610ff257816 */ /* 0x000fe20000000025 */
[----:B0-----:R-:W-:-:S05]  /*1a2b0*/  IMAD.WIDE R38, R2, 0x2, R84 ;  /* 0x0000000202267825 */ /* 0x001fca00078e0254 */
[----:B------:R-:W2:Y:S04]  /*1a2c0*/  @!P3 LDG.E.U16 R37, desc[UR6][R30.64] ;  /* 0x000000061e25b981 */ /* 0x000ea8000c1e1500 */
[----:B------:R0:W3:Y:S04]  /*1a2d0*/  @!P3 LDG.E.U16 R36, desc[UR6][R38.64] ;  /* 0x000000062624b981 */ /* 0x0000e8000c1e1500 */
[----:B------:R1:W-:Y:S04]  /*1a2e0*/  STL.64 [R1+0x15e8], R30 ;  /* 0x0015e81e01007387 */ /* 0x0003e80000100a00 */
[----:B------:R0:W-:Y:S04]  /*1a2f0*/  STL.64 [R1+0x15e0], R38 ;  /* 0x0015e02601007387 */ /* 0x0001e80000100a00 */
[----:B-1----:R-:W4:Y:S01]  /*1a300*/  LDL.LU.64 R30, [R1+0x3f68] ;  /* 0x003f6800011e7983 */ /* 0x002f220000300a00 */
[----:B------:R-:W-:Y:S01]  /*1a310*/  IMAD R3, R80, 0x93, RZ ;  /* 0x0000009350037824 */ /* 0x000fe200078e02ff */
[----:B------:R-:W-:Y:S01]  /*1a320*/  PRMT R41, RZ, 0x7610, R41 ;  /* 0x00007610ff297816 */ /* 0x000fe20000000029 */
[----:B------:R-:W-:Y:S01]  /*1a330*/  VIADD R4, R9, 0xffffff6b ;  /* 0xffffff6b09047836 */ /* 0x000fe20000000000 */
[----:B------:R-:W-:Y:S01]  /*1a340*/  PRMT R40, RZ, 0x7610, R40 ;  /* 0x00007610ff287816 */ /* 0x000fe20000000028 */
[----:B------:R-:W-:-:S04]  /*1a350*/  IMAD.WIDE R34, R3, 0x2, R82 ;  /* 0x0000000203227825 */ /* 0x000fc800078e0252 */
[----:B------:R-:W-:Y:S01]  /*1a360*/  IMAD.WIDE R32, R3, 0x2, R84 ;  /* 0x0000000203207825 */ /* 0x000fe200078e0254 */
[----:B------:R-:W-:Y:S01]  /*1a370*/  ISETP.GE.U32.AND P0, PT, R4, 0x7ffffe6c, PT ;  /* 0x7ffffe6c0400780c */ /* 0x000fe20003f06070 */
[----:B------:R1:W4:Y:S02]  /*1a380*/  @!P5 LDG.E.U16 R41, desc[UR6][R34.64] ;  /* 0x000000062229d981 */ /* 0x000324000c1e1500 */
[----:B------:R-:W-:Y:S02]  /*1a390*/  VIADD R2, R9, 0xffffff68 ;  /* 0xffffff6809027836 */ /* 0x000fe40000000000 */
[----:B------:R0:W4:Y:S03]  /*1a3a0*/  @!P5 LDG.E.U16 R40, desc[UR6][R32.64] ;  /* 0x000000062028d981 */ /* 0x000126000c1e1500 */
[----:B------:R-:W-:Y:S01]  /*1a3b0*/  ISETP.GE.U32.AND P5, PT, R2, 0x7ffffe69, PT ;  /* 0x7ffffe690200780c */ /* 0x000fe20003fa6070 */
[----:B------:R1:W-:Y:S01]  /*1a3c0*/  STL.64 [R1+0x15a8], R34 ;  /* 0x0015a82201007387 */ /* 0x0003e20000100a00 */
[----:B------:R-:W-:Y:S01]  /*1a3d0*/  IMAD R2, R80, 0x94, RZ ;  /* 0x0000009450027824 */ /* 0x000fe200078e02ff */
[----:B------:R-:W-:-:S02]  /*1a3e0*/  PRMT R8, RZ, 0x7610, R8 ;  /* 0x00007610ff087816 */ /* 0x000fc40000000008 */
[----:B------:R1:W-:Y:S01]  /*1a3f0*/  STL.64 [R1+0x15a0], R32 ;  /* 0x0015a02001007387 */ /* 0x0003e20000100a00 */
[----:B------:R-:W-:Y:S01]  /*1a400*/  PRMT R92, RZ, 0x7610, R92 ;  /* 0x00007610ff5c7816 */ /* 0x000fe2000000005c */
[----:B0-----:R-:W-:-:S04]  /*1a410*/  IMAD.WIDE R38, R2, 0x2, R84 ;  /* 0x0000000202267825 */ /* 0x001fc800078e0254 */
[----:B------:R-:W-:Y:S01]  /*1a420*/  IMAD R3, R80, 0x95, RZ ;  /* 0x0000009550037824 */ /* 0x000fe200078e02ff */
[----:B------:R0:W4:Y:S03]  /*1a430*/  @!P0 LDG.E.U16 R92, desc[UR6][R38.64] ;  /* 0x00000006265c8981 */ /* 0x000126000c1e1500 */
[----:B-1----:R-:W-:-:S04]  /*1a440*/  IMAD.WIDE R34, R3, 0x2, R82 ;  /* 0x0000000203227825 */ /* 0x002fc800078e0252 */
[----:B------:R-:W-:Y:S01]  /*1a450*/  IMAD.WIDE R32, R3, 0x2, R84 ;  /* 0x0000000203207825 */ /* 0x000fe200078e0254 */
[----:B---3--:R-:W-:Y:S04]  /*1a460*/  STL [R1+0x344], R36 ;  /* 0x0003442401007387 */ /* 0x008fe80000100800 */
[----:B--2---:R1:W-:Y:S02]  /*1a470*/  STL [R1+0x348], R37 ;  /* 0x0003482501007387 */ /* 0x0043e40000100800 */
[----:B-1----:R-:W-:-:S05]  /*1a480*/  IMAD.WIDE R36, R2, 0x2, R82 ;  /* 0x0000000202247825 */ /* 0x002fca00078e0252 */
[----:B------:R-:W2:Y:S01]  /*1a490*/  @!P0 LDG.E.U16 R8, desc[UR6][R36.64] ;  /* 0x0000000624088981 */ /* 0x000ea2000c1e1500 */
[----:B----4-:R-:W-:-:S03]  /*1a4a0*/  PRMT R30, RZ, 0x7610, R30 ;  /* 0x00007610ff1e7816 */ /* 0x010fc6000000001e */
[----:B------:R1:W-:Y:S01]  /*1a4b0*/  STL.64 [R1+0x1598], R36 ;  /* 0x0015982401007387 */ /* 0x0003e20000100a00 */
[----:B------:R-:W-:-:S03]  /*1a4c0*/  PRMT R31, RZ, 0x7610, R31 ;  /* 0x00007610ff1f7816 */ /* 0x000fc6000000001f */
[----:B------:R0:W-:Y:S04]  /*1a4d0*/  STL.64 [R1+0x1590], R38 ;  /* 0x0015902601007387 */ /* 0x0001e80000100a00 */
[----:B------:R3:W4:Y:S04]  /*1a4e0*/  @!P2 LDG.E.U16 R30, desc[UR6][R32.64] ;  /* 0x00000006201ea981 */ /* 0x000728000c1e1500 */
[----:B-1----:R-:W3:Y:S04]  /*1a4f0*/  LDL.LU.64 R36, [R1+0x3f60] ;  /* 0x003f600001247983 */ /* 0x002ee80000300a00 */
[----:B------:R1:W4:Y:S01]  /*1a500*/  @!P2 LDG.E.U16 R31, desc[UR6][R34.64] ;  /* 0x00000006221fa981 */ /* 0x000322000c1e1500 */
[----:B------:R-:W-:-:S02]  /*1a510*/  VIADD R4, R9, 0xffffff69 ;  /* 0xffffff6909047836 */ /* 0x000fc40000000000 */
[----:B------:R-:W-:-:S03]  /*1a520*/  VIADD R2, R9, 0xffffff63 ;  /* 0xffffff6309027836 */ /* 0x000fc60000000000 */
[----:B------:R-:W-:Y:S02]  /*1a530*/  ISETP.GE.U32.AND P3, PT, R4, 0x7ffffe6a, PT ;  /* 0x7ffffe6a0400780c */ /* 0x000fe40003f66070 */
[----:B------:R-:W-:Y:S01]  /*1a540*/  ISETP.GE.U32.AND P2, PT, R2, 0x7ffffe64, PT ;  /* 0x7ffffe640200780c */ /* 0x000fe20003f46070 */
[----:B------:R-:W-:-:S04]  /*1a550*/  IMAD R2, R80, 0x96, RZ ;  /* 0x0000009650027824 */ /* 0x000fc800078e02ff */
[----:B0-----:R-:W-:Y:S01]  /*1a560*/  IMAD.WIDE R38, R2, 0x2, R84 ;  /* 0x0000000202267825 */ /* 0x001fe200078e0254 */
[----:B------:R-:W-:-:S03]  /*1a570*/  PRMT R28, RZ, 0x7610, R28 ;  /* 0x00007610ff1c7816 */ /* 0x000fc6000000001c */
[----:B------:R-:W-:Y:S01]  /*1a580*/  IMAD R3, R80, 0x97, RZ ;  /* 0x0000009750037824 */ /* 0x000fe200078e02ff */
[----:B------:R-:W-:Y:S01]  /*1a590*/  PRMT R29, RZ, 0x7610, R29 ;  /* 0x00007610ff1d7816 */ /* 0x000fe2000000001d */
[----:B--2---:R0:W-:Y:S04]  /*1a5a0*/  STL [R1], R8 ;  /* 0x0000000801007387 */ /* 0x0041e80000100800 */
[----:B0-----:R-:W2:Y:S04]  /*1a5b0*/  LDL.LU R8, [R1+0x3f58] ;  /* 0x003f580001087983 */ /* 0x001ea80000300800 */
[----:B------:R-:W-:Y:S01]  /*1a5c0*/  STL.64 [R1+0x1588], R34 ;  /* 0x0015882201007387 */ /* 0x000fe20000100a00 */
[----:B---3--:R-:W-:-:S03]  /*1a5d0*/  PRMT R36, RZ, 0x7610, R36 ;  /* 0x00007610ff247816 */ /* 0x008fc60000000024 */
[----:B------:R-:W-:Y:S01]  /*1a5e0*/  STL [R1+0x3e20], R92 ;  /* 0x003e205c01007387 */ /* 0x000fe20000100800 */
[----:B------:R-:W-:-:S03]  /*1a5f0*/  PRMT R37, RZ, 0x7610, R37 ;  /* 0x00007610ff257816 */ /* 0x000fc60000000025 */
[----:B------:R0:W-:Y:S04]  /*1a600*/  STL.64 [R1+0x1580], R32 ;  /* 0x0015802001007387 */ /* 0x0001e80000100a00 */
[----:B------:R-:W3:Y:S01]  /*1a610*/  @!P3 LDG.E.U16 R36, desc[UR6][R38.64] ;  /* 0x000000062624b981 */ /* 0x000ee2000c1e1500 */
[----:B0-----:R-:W-:-:S05]  /*1a620*/  IMAD.WIDE R32, R2, 0x2, R82 ;  /* 0x0000000202207825 */ /* 0x001fca00078e0252 */
[----:B------:R-:W-:Y:S01]  /*1a630*/  STL.64 [R1+0x1578], R32 ;  /* 0x0015782001007387 */ /* 0x000fe20000100a00 */
[----:B-1----:R-:W-:-:S03]  /*1a640*/  IMAD.WIDE R34, R3, 0x2, R82 ;  /* 0x0000000203227825 */ /* 0x002fc600078e0252 */
[----:B----4-:R-:W-:Y:S04]  /*1a650*/  STL [R1+0xcc], R30 ;  /* 0x0000cc1e01007387 */ /* 0x010fe80000100800 */
[----:B------:R-:W4:Y:S04]  /*1a660*/  @!P3 LDG.E.U16 R37, desc[UR6][R32.64] ;  /* 0x000000062025b981 */ /* 0x000f28000c1e1500 */
[----:B------:R0:W-:Y:S04]  /*1a670*/  STL [R1+0xd0], R31 ;  /* 0x0000d01f01007387 */ /* 0x0001e80000100800 */
[----:B------:R1:W2:Y:S01]  /*1a680*/  @!P5 LDG.E.U16 R29, desc[UR6][R34.64] ;  /* 0x00000006221dd981 */ /* 0x0002a2000c1e1500 */
[----:B0-----:R-:W-:-:S03]  /*1a690*/  IMAD.WIDE R30, R3, 0x2, R84 ;  /* 0x00000002031e7825 */ /* 0x001fc600078e0254 */
[----:B------:R0:W-:Y:S04]  /*1a6a0*/  STL.64 [R1+0x1570], R38 ;  /* 0x0015702601007387 */ /* 0x0001e80000100a00 */
[----:B------:R1:W2:Y:S04]  /*1a6b0*/  @!P5 LDG.E.U16 R28, desc[UR6][R30.64] ;  /* 0x000000061e1cd981 */ /* 0x0002a8000c1e1500 */
[----:B------:R-:W2:Y:S04]  /*1a6c0*/  LDL.LU.64 R32, [R1+0x3f50] ;  /* 0x003f500001207983 */ /* 0x000ea80000300a00 */
[----:B0-----:R-:W2:Y:S01]  /*1a6d0*/  LDL.LU.64 R38, [R1+0x3f48] ;  /* 0x003f480001267983 */ /* 0x001ea20000300a00 */
[----:B------:R-:W-:-:S03]  /*1a6e0*/  VIADD R2, R9, 0xffffff61 ;  /* 0xffffff6109027836 */ /* 0x000fc60000000000 */
[----:B------:R1:W-:Y:S02]  /*1a6f0*/  STL.64 [R1+0x1568], R34 ;  /* 0x0015682201007387 */ /* 0x0003e40000100a00 */
[----:B------:R-:W-:Y:S01]  /*1a700*/  ISETP.GE.U32.AND P5, PT, R2, 0x7ffffe62, PT ;  /* 0x7ffffe620200780c */ /* 0x000fe20003fa6070 */
[C---:B------:R-:W-:Y:S01]  /*1a710*/  IMAD R2, R80.reuse, 0x9b, RZ ;  /* 0x0000009b50027824 */ /* 0x040fe200078e02ff */
[----:B------:R0:W-:Y:S01]  /*1a720*/  STL.64 [R1+0x1560], R30 ;  /* 0x0015601e01007387 */ /* 0x0001e20000100a00 */
[C---:B------:R-:W-:Y:S02]  /*1a730*/  VIADD R4, R9.reuse, 0xffffff64 ;  /* 0xffffff6409047836 */ /* 0x040fe40000000000 */
[----:B------:R-:W-:Y:S01]  /*1a740*/  IMAD R3, R80, 0x9c, RZ ;  /* 0x0000009c50037824 */ /* 0x000fe200078e02ff */
[----:B------:R-:W-:Y:S02]  /*1a750*/  PRMT R91, RZ, 0x7610, R91 ;  /* 0x00007610ff5b7816 */ /* 0x000fe4000000005b */
[----:B------:R-:W-:Y:S01]  /*1a760*/  ISETP.GE.U32.AND P0, PT, R4, 0x7ffffe65, PT ;  /* 0x7ffffe650400780c */ /* 0x000fe20003f06070 */
[----:B------:R-:W-:Y:S01]  /*1a770*/  VIADD R4, R9, 0xffffff62 ;  /* 0xffffff6209047836 */ /* 0x000fe20000000000 */
[----:B------:R-:W-:Y:S01]  /*1a780*/  PRMT R90, RZ, 0x7610, R90 ;  /* 0x00007610ff5a7816 */ /* 0x000fe2000000005a */
[----:B-1----:R-:W-:-:S04]  /*1a790*/  IMAD.WIDE R34, R2, 0x2, R84 ;  /* 0x0000000202227825 */ /* 0x002fc800078e0254 */
[----:B0-----:R-:W-:Y:S01]  /*1a7a0*/  IMAD.WIDE R30, R3, 0x2, R82 ;  /* 0x00000002031e7825 */ /* 0x001fe200078e0252 */
[----:B------:R-:W-:-:S04]  /*1a7b0*/  ISETP.GE.U32.AND P3, PT, R4, 0x7ffffe63, PT ;  /* 0x7ffffe630400780c */ /* 0x000fc80003f66070 */
[----:B------:R0:W2:Y:S01]  /*1a7c0*/  @!P2 LDG.E.U16 R91, desc[UR6][R30.64] ;  /* 0x000000061e5ba981 */ /* 0x0000a2000c1e1500 */
[----:B------:R-:W-:Y:S02]  /*1a7d0*/  PRMT R13, RZ, 0x7610, R13 ;  /* 0x00007610ff0d7816 */ /* 0x000fe4000000000d */
[----:B------:R-:W-:Y:S02]  /*1a7e0*/  PRMT R26, RZ, 0x7610, R26 ;  /* 0x00007610ff1a7816 */ /* 0x000fe4000000001a */
[----:B------:R-:W-:Y:S01]  /*1a7f0*/  PRMT R27, RZ, 0x7610, R27 ;  /* 0x00007610ff1b7816 */ /* 0x000fe2000000001b */
[----:B---3--:R-:W-:Y:S04]  /*1a800*/  STL [R1+0x1a0], R36 ;  /* 0x0001a02401007387 */ /* 0x008fe80000100800 */
[----:B----4-:R1:W-:Y:S02]  /*1a810*/  STL [R1+0x1a4], R37 ;  /* 0x0001a42501007387 */ /* 0x0103e40000100800 */
[----:B-1----:R-:W-:-:S05]  /*1a820*/  IMAD.WIDE R36, R2, 0x2, R82 ;  /* 0x0000000202247825 */ /* 0x002fca00078e0252 */
[----:B------:R-:W-:Y:S01]  /*1a830*/  STL.64 [R1+0x1528], R36 ;  /* 0x0015282401007387 */ /* 0x000fe20000100a00 */
[----:B------:R-:W-:-:S03]  /*1a840*/  VIADD R2, R9, 0xffffff5c ;  /* 0xffffff5c09027836 */ /* 0x000fc60000000000 */
[----:B--2---:R-:W-:Y:S04]  /*1a850*/  STL [R1+0x33c], R28 ;  /* 0x00033c1c01007387 */ /* 0x004fe80000100800 */
[----:B------:R1:W-:Y:S01]  /*1a860*/  STL [R1+0x340], R29 ;  /* 0x0003401d01007387 */ /* 0x0003e20000100800 */
[----:B------:R-:W-:Y:S01]  /*1a870*/  PRMT R38, RZ, 0x7610, R38 ;  /* 0x00007610ff267816 */ /* 0x000fe20000000026 */
[----:B-1----:R-:W-:Y:S02]  /*1a880*/  IMAD.WIDE R28, R3, 0x2, R84 ;  /* 0x00000002031c7825 */ /* 0x002fe400078e0254 */
[----:B------:R-:W-:Y:S02]  /*1a890*/  STL.64 [R1+0x1520], R34 ;  /* 0x0015202201007387 */ /* 0x000fe40000100a00 */
[----:B------:R-:W-:-:S02]  /*1a8a0*/  IMAD R3, R80, 0x9e, RZ ;  /* 0x0000009e50037824 */ /* 0x000fc400078e02ff */
[----:B------:R1:W2:Y:S01]  /*1a8b0*/  @!P2 LDG.E.U16 R90, desc[UR6][R28.64] ;  /* 0x000000061c5aa981 */ /* 0x0002a2000c1e1500 */
[----:B------:R-:W-:Y:S01]  /*1a8c0*/  ISETP.GE.U32.AND P2, PT, R2, 0x7ffffe5d, PT ;  /* 0x7ffffe5d0200780c */ /* 0x000fe20003f46070 */
[----:B------:R-:W-:Y:S02]  /*1a8d0*/  IMAD R2, R80, 0x9d, RZ ;  /* 0x0000009d50027824 */ /* 0x000fe400078e02ff */
[----:B------:R0:W-:Y:S04]  /*1a8e0*/  STL.64 [R1+0x1518], R30 ;  /* 0x0015181e01007387 */ /* 0x0001e80000100a00 */
[----:B------:R1:W-:Y:S04]  /*1a8f0*/  STL.64 [R1+0x1510], R28 ;  /* 0x0015101c01007387 */ /* 0x0003e80000100a00 */
[----:B------:R3:W4:Y:S01]  /*1a900*/  @!P0 LDG.E.U16 R38, desc[UR6][R34.64] ;  /* 0x0000000622268981 */ /* 0x000722000c1e1500 */
[----:B0-----:R-:W-:-:S04]  /*1a910*/  IMAD.WIDE R30, R3, 0x2, R82 ;  /* 0x00000002031e7825 */ /* 0x001fc800078e0252 */
[--C-:B-1----:R-:W-:Y:S01]  /*1a920*/  IMAD.WIDE R28, R3, 0x2, R84.reuse ;  /* 0x00000002031c7825 */ /* 0x102fe200078e0254 */
[----:B------:R-:W4:Y:S03]  /*1a930*/  @!P5 LDG.E.U16 R13, desc[UR6][R30.64] ;  /* 0x000000061e0dd981 */ /* 0x000f26000c1e1500 */
[----:B---3--:R-:W-:Y:S01]  /*1a940*/  IMAD.WIDE R34, R2, 0x2, R84 ;  /* 0x0000000202227825 */ /* 0x008fe200078e0254 */
[----:B------:R-:W3:Y:S04]  /*1a950*/  @!P5 LDG.E.U16 R26, desc[UR6][R28.64] ;  /* 0x000000061c1ad981 */ /* 0x000ee8000c1e1500 */
[----:B------:R-:W3:Y:S01]  /*1a960*/  @!P3 LDG.E.U16 R27, desc[UR6][R34.64] ;  /* 0x00000006221bb981 */ /* 0x000ee2000c1e1500 */
[----:B------:R-:W-:Y:S01]  /*1a970*/  PRMT R39, RZ, 0x7610, R39 ;  /* 0x00007610ff277816 */ /* 0x000fe20000000027 */
[----:B------:R-:W-:Y:S01]  /*1a980*/  VIADD R4, R9, 0xffffff60 ;  /* 0xffffff6009047836 */ /* 0x000fe20000000000 */
[----:B------:R-:W-:-:S04]  /*1a990*/  PRMT R53, RZ, 0x7610, R53 ;  /* 0x00007610ff357816 */ /* 0x000fc80000000035 */
[----:B------:R0:W3:Y:S01]  /*1a9a0*/  @!P0 LDG.E.U16 R39, desc[UR6][R36.64] ;  /* 0x0000000624278981 */ /* 0x0000e2000c1e1500 */
[----:B------:R-:W-:-:S03]  /*1a9b0*/  ISETP.GE.U32.AND P0, PT, R4, 0x7ffffe61, PT ;  /* 0x7ffffe610400780c */ /* 0x000fc60003f06070 */
[----:B------:R-:W-:Y:S01]  /*1a9c0*/  STL [R1+0x3e24], R91 ;  /* 0x003e245b01007387 */ /* 0x000fe20000100800 */
[----:B0-----:R-:W-:-:S04]  /*1a9d0*/  IMAD.WIDE R36, R2, 0x2, R82 ;  /* 0x0000000202247825 */ /* 0x001fc800078e0252 */
[----:B------:R-:W-:Y:S01]  /*1a9e0*/  VIADD R2, R9, 0xffffff5a ;  /* 0xffffff5a09027836 */ /* 0x000fe20000000000 */
[----:B------:R-:W3:Y:S04]  /*1a9f0*/  @!P3 LDG.E.U16 R53, desc[UR6][R36.64] ;  /* 0x000000062435b981 */ /* 0x000ee8000c1e1500 */
[----:B------:R-:W-:Y:S01]  /*1aa00*/  ISETP.GE.U32.AND P5, PT, R2, 0x7ffffe5b, PT ;  /* 0x7ffffe5b0200780c */ /* 0x000fe20003fa6070 */
[----:B------:R-:W-:Y:S01]  /*1aa10*/  IMAD R2, R80, 0x9f, RZ ;  /* 0x0000009f50027824 */ /* 0x000fe200078e02ff */
[----:B------:R-:W-:Y:S02]  /*1aa20*/  PRMT R32, RZ, 0x7610, R32 ;  /* 0x00007610ff207816 */ /* 0x000fe40000000020 */
[----:B------:R-:W-:Y:S01]  /*1aa30*/  PRMT R33, RZ, 0x7610, R33 ;  /* 0x00007610ff217816 */ /* 0x000fe20000000021 */
[----:B--2---:R-:W-:Y:S04]  /*1aa40*/  STL [R1+0x3e28], R90 ;  /* 0x003e285a01007387 */ /* 0x004fe80000100800 */
[----:B------:R0:W-:Y:S04]  /*1aa50*/  STL.64 [R1+0x1508], R36 ;  /* 0x0015082401007387 */ /* 0x0001e80000100a00 */
[----:B------:R1:W-:Y:S04]  /*1aa60*/  STL.64 [R1+0x1500], R34 ;  /* 0x0015002201007387 */ /* 0x0003e80000100a00 */
[----:B0-----:R-:W2:Y:S04]  /*1aa70*/  LDL.LU.64 R36, [R1+0x3f40] ;  /* 0x003f400001247983 */ /* 0x001ea80000300a00 */
[----:B------:R-:W-:Y:S01]  /*1aa80*/  STL.64 [R1+0x14f8], R30 ;  /* 0x0014f81e01007387 */ /* 0x000fe20000100a00 */
[----:B-1----:R-:W-:-:S03]  /*1aa90*/  IMAD.WIDE R34, R2, 0x2, R84 ;  /* 0x0000000202227825 */ /* 0x002fc600078e0254 */
[----:B------:R-:W-:Y:S04]  /*1aaa0*/  STL.64 [R1+0x14f0], R28 ;  /* 0x0014f01c01007387 */ /* 0x000fe80000100a00 */
[----:B----4-:R-:W-:Y:S04]  /*1aab0*/  STL [R1+0x3e14], R13 ;  /* 0x003e140d01007387 */ /* 0x010fe80000100800 */
[----:B---3--:R-:W-:Y:S04]  /*1aac0*/  STL [R1+0x198], R26 ;  /* 0x0001981a01007387 */ /* 0x008fe80000100800 */
[----:B------:R0:W-:Y:S04]  /*1aad0*/  STL [R1+0xc4], R27 ;  /* 0x0000c41b01007387 */ /* 0x0001e80000100800 */
[----:B------:R1:W3:Y:S01]  /*1aae0*/  @!P0 LDG.E.U16 R32, desc[UR6][R34.64] ;  /* 0x0000000622208981 */ /* 0x0002e2000c1e1500 */
[----:B0-----:R-:W-:-:S05]  /*1aaf0*/  IMAD.WIDE R26, R2, 0x2, R82 ;  /* 0x00000002021a7825 */ /* 0x001fca00078e0252 */
[----:B------:R-:W4:Y:S04]  /*1ab00*/  @!P0 LDG.E.U16 R33, desc[UR6][R26.64] ;  /* 0x000000061a218981 */ /* 0x000f28000c1e1500 */
[----:B------:R0:W-:Y:S04]  /*1ab10*/  STL.64 [R1+0x14e8], R26 ;  /* 0x0014e81a01007387 */ /* 0x0001e80000100a00 */
[----:B------:R1:W-:Y:S04]  /*1ab20*/  STL.64 [R1+0x14e0], R34 ;  /* 0x0014e02201007387 */ /* 0x0003e80000100a00 */
[----:B0-----:R-:W4:Y:S01]  /*1ab30*/  LDL.LU.64 R26, [R1+0x3f38] ;  /* 0x003f3800011a7983 */ /* 0x001f220000300a00 */
[----:B------:R-:W-:-:S02]  /*1ab40*/  IMAD R3, R80, 0xa3, RZ ;  /* 0x000000a350037824 */ /* 0x000fc400078e02ff */
[----:B------:R-:W-:Y:S02]  /*1ab50*/  VIADD R4, R9, 0xffffff5b ;  /* 0xffffff5b09047836 */ /* 0x000fe40000000000 */
[----:B------:R-:W-:-:S04]  /*1ab60*/  IMAD.WIDE R30, R3, 0x2, R82 ;  /* 0x00000002031e7825 */ /* 0x000fc800078e0252 */
[----:B------:R-:W-:Y:S01]  /*1ab70*/  IMAD.WIDE R28, R3, 0x2, R84 ;  /* 0x00000002031c7825 */ /* 0x000fe200078e0254 */
[----:B------:R-:W-:-:S03]  /*1ab80*/  ISETP.GE.U32.AND P3, PT, R4, 0x7ffffe5c, PT ;  /* 0x7ffffe5c0400780c */ /* 0x000fc60003f66070 */
[----:B------:R-:W-:Y:S01]  /*1ab90*/  VIADD R2, R9, 0xffffff58 ;  /* 0xffffff5809027836 */ /* 0x000fe20000000000 */
[----:B------:R-:W-:Y:S04]  /*1aba0*/  STL.64 [R1+0x14a8], R30 ;  /* 0x0014a81e01007387 */ /* 0x000fe80000100a00 */
[----:B------:R0:W-:Y:S01]  /*1abb0*/  STL.64 [R1+0x14a0], R28 ;  /* 0x0014a01c01007387 */ /* 0x0001e20000100a00 */
[----:B------:R-:W-:-:S03]  /*1abc0*/  PRMT R89, RZ, 0x7610, R89 ;  /* 0x00007610ff597816 */ /* 0x000fc60000000059 */
[----:B------:R-:W-:Y:S01]  /*1abd0*/  STL [R1+0xc8], R53 ;  /* 0x0000c83501007387 */ /* 0x000fe20000100800 */
[----:B------:R-:W-:Y:S01]  /*1abe0*/  IMAD R3, R80, 0xa5, RZ ;  /* 0x000000a550037824 */ /* 0x000fe200078e02ff */
[----:B--2---:R-:W-:Y:S02]  /*1abf0*/  PRMT R37, RZ, 0x7610, R37 ;  /* 0x00007610ff257816 */ /* 0x004fe40000000025 */
[----:B------:R-:W-:-:S04]  /*1ac00*/  PRMT R36, RZ, 0x7610, R36 ;  /* 0x00007610ff247816 */ /* 0x000fc80000000024 */
[----:B------:R-:W2:Y:S04]  /*1ac10*/  @!P2 LDG.E.U16 R37, desc[UR6][R30.64] ;  /* 0x000000061e25a981 */ /* 0x000ea8000c1e1500 */
[----:B------:R0:W2:Y:S01]  /*1ac20*/  @!P2 LDG.E.U16 R36, desc[UR6][R28.64] ;  /* 0x000000061c24a981 */ /* 0x0000a2000c1e1500 */
[----:B------:R-:W-:Y:S01]  /*1ac30*/  ISETP.GE.U32.AND P2, PT, R2, 0x7ffffe59, PT ;  /* 0x7ffffe590200780c */ /* 0x000fe20003f46070 */
[----:B------:R-:W-:-:S04]  /*1ac40*/  IMAD R2, R80, 0xa4, RZ ;  /* 0x000000a450027824 */ /* 0x000fc800078e02ff */
[C-C-:B-1----:R-:W-:Y:S01]  /*1ac50*/  IMAD.WIDE R34, R2.reuse, 0x2, R84.reuse ;  /* 0x0000000202227825 */ /* 0x142fe200078e0254 */
[----:B---3--:R-:W-:Y:S03]  /*1ac60*/  STL [R1+0x3f8], R32 ;  /* 0x0003f82001007387 */ /* 0x008fe60000100800 */
[----:B0-----:R-:W-:Y:S01]  /*1ac70*/  IMAD.WIDE R28, R3, 0x2, R84 ;  /* 0x00000002031c7825 */ /* 0x001fe200078e0254 */
[----:B----4-:R0:W-:Y:S03]  /*1ac80*/  STL [R1+0x3fc], R33 ;  /* 0x0003fc2101007387 */ /* 0x0101e60000100800 */
[----:B0-----:R-:W-:-:S05]  /*1ac90*/  IMAD.WIDE R32, R2, 0x2, R82 ;  /* 0x0000000202207825 */ /* 0x001fca00078e0252 */
[----:B------:R0:W-:Y:S01]  /*1aca0*/  STL.64 [R1+0x1498], R32 ;  /* 0x0014982001007387 */ /* 0x0001e20000100a00 */
[----:B------:R-:W-:-:S03]  /*1acb0*/  PRMT R26, RZ, 0x7610, R26 ;  /* 0x00007610ff1a7816 */ /* 0x000fc6000000001a */
[----:B------:R1:W-:Y:S01]  /*1acc0*/  STL.64 [R1+0x1490], R34 ;  /* 0x0014902201007387 */ /* 0x0003e20000100a00 */
[----:B------:R-:W-:-:S03]  /*1acd0*/  PRMT R27, RZ, 0x7610, R27 ;  /* 0x00007610ff1b7816 */ /* 0x000fc6000000001b */
[----:B------:R-:W3:Y:S01]  /*1ace0*/  @!P3 LDG.E.U16 R89, desc[UR6][R32.64] ;  /* 0x000000062059b981 */ /* 0x000ee2000c1e1500 */
[----:B------:R-:W-:-:S03]  /*1acf0*/  IMAD.WIDE R30, R3, 0x2, R82 ;  /* 0x00000002031e7825 */ /* 0x000fc600078e0252 */
[----:B------:R-:W4:Y:S04]  /*1ad00*/  @!P5 LDG.E.U16 R26, desc[UR6][R28.64] ;  /* 0x000000061c1ad981 */ /* 0x000f28000c1e1500 */
[----:B------:R-:W2:Y:S04]  /*1ad10*/  @!P5 LDG.E.U16 R27, desc[UR6][R30.64] ;  /* 0x000000061e1bd981 */ /* 0x000ea8000c1e1500 */
[----:B0-----:R-:W2:Y:S01]  /*1ad20*/  LDL.LU.64 R32, [R1+0x3f30] ;  /* 0x003f300001207983 */ /* 0x001ea20000300a00 */
[C---:B------:R-:W-:Y:S02]  /*1ad30*/  VIADD R4, R9.reuse, 0xffffff59 ;  /* 0xffffff5909047836 */ /* 0x040fe40000000000 */
[----:B------:R-:W-:Y:S01]  /*1ad40*/  VIADD R2, R9, 0xffffff53 ;  /* 0xffffff5309027836 */ /* 0x000fe20000000000 */
[----:B------:R-:W-:-:S02]  /*1ad50*/  PRMT R87, RZ, 0x7610, R87 ;  /* 0x00007610ff577816 */ /* 0x000fc40000000057 */
[----:B------:R-:W-:Y:S02]  /*1ad60*/  ISETP.GE.U32.AND P0, PT, R4, 0x7ffffe5a, PT ;  /* 0x7ffffe5a0400780c */ /* 0x000fe40003f06070 */
[----:B------:R-:W-:Y:S01]  /*1ad70*/  ISETP.GE.U32.AND P5, PT, R2, 0x7ffffe54, PT ;  /* 0x7ffffe540200780c */ /* 0x000fe20003fa6070 */
[C---:B------:R-:W-:Y:S01]  /*1ad80*/  IMAD R2, R80.reuse, 0xa6, RZ ;  /* 0x000000a650027824 */ /* 0x040fe200078e02ff */
[----:B------:R1:W3:Y:S04]  /*1ad90*/  @!P3 LDG.E.U16 R87, desc[UR6][R34.64] ;  /* 0x000000062257b981 */ /* 0x0002e8000c1e1500 */
[----:B------:R0:W-:Y:S01]  /*1ada0*/  STL.64 [R1+0x1488], R30 ;  /* 0x0014881e01007387 */ /* 0x0001e20000100a00 */
[----:B------:R-:W-:Y:S02]  /*1adb0*/  IMAD R3, R80, 0xa7, RZ ;  /* 0x000000a750037824 */ /* 0x000fe400078e02ff */
[C---:B-1----:R-:W-:Y:S01]  /*1adc0*/  IMAD.WIDE R34, R2.reuse, 0x2, R84 ;  /* 0x0000000202227825 */ /* 0x042fe200078e0254 */
[----:B------:R1:W-:Y:S03]  /*1add0*/  STL.64 [R1+0x1480], R28 ;  /* 0x0014801c01007387 */ /* 0x0003e60000100a00 */
[----:B0-----:R-:W-:Y:S01]  /*1ade0*/  IMAD.WIDE R30, R2, 0x2, R82 ;  /* 0x00000002021e7825 */ /* 0x001fe200078e0252 */
[----:B------:R-:W-:-:S04]  /*1adf0*/  PRMT R24, RZ, 0x7610, R24 ;  /* 0x00007610ff187816 */ /* 0x000fc80000000018 */
[----:B------:R-:W-:Y:S01]  /*1ae00*/  STL.64 [R1+0x1478], R30 ;  /* 0x0014781e01007387 */ /* 0x000fe20000100a00 */
[----:B------:R-:W-:Y:S01]  /*1ae10*/  PRMT R25, RZ, 0x7610, R25 ;  /* 0x00007610ff197816 */ /* 0x000fe20000000019 */
[----:B-1----:R-:W-:-:S05]  /*1ae20*/  IMAD.WIDE R28, R3, 0x2, R82 ;  /* 0x00000002031c7825 */ /* 0x002fca00078e0252 */
[----:B------:R0:W3:Y:S04]  /*1ae30*/  @!P2 LDG.E.U16 R25, desc[UR6][R28.64] ;  /* 0x000000061c19a981 */ /* 0x0000e8000c1e1500 */
[----:B----4-:R-:W-:Y:S01]  /*1ae40*/  STL [R1+0xbc], R26 ;  /* 0x0000bc1a01007387 */ /* 0x010fe20000100800 */
[----:B--2---:R-:W-:Y:S02]  /*1ae50*/  PRMT R32, RZ, 0x7610, R32 ;  /* 0x00007610ff207816 */ /* 0x004fe40000000020 */
[----:B------:R-:W-:Y:S01]  /*1ae60*/  PRMT R33, RZ, 0x7610, R33 ;  /* 0x00007610ff217816 */ /* 0x000fe20000000021 */
[----:B------:R1:W-:Y:S04]  /*1ae70*/  STL [R1+0xc0], R27 ;  /* 0x0000c01b01007387 */ /* 0x0003e80000100800 */
[----:B------:R-:W2:Y:S04]  /*1ae80*/  @!P0 LDG.E.U16 R32, desc[UR6][R34.64] ;  /* 0x0000000622208981 */ /* 0x000ea8000c1e1500 */
[----:B------:R-:W4:Y:S01]  /*1ae90*/  @!P0 LDG.E.U16 R33, desc[UR6][R30.64] ;  /* 0x000000061e218981 */ /* 0x000f22000c1e1500 */
[----:B-1----:R-:W-:-:S05]  /*1aea0*/  IMAD.WIDE R26, R3, 0x2, R84 ;  /* 0x00000002031a7825 */ /* 0x002fca00078e0254 */
[----:B------:R1:W3:Y:S04]  /*1aeb0*/  @!P2 LDG.E.U16 R24, desc[UR6][R26.64] ;  /* 0x000000061a18a981 */ /* 0x0002e8000c1e1500 */
[----:B------:R0:W-:Y:S04]  /*1aec0*/  STL.64 [R1+0x1470], R34 ;  /* 0x0014702201007387 */ /* 0x0001e80000100a00 */
[----:B------:R-:W3:Y:S04]  /*1aed0*/  LDL.LU.64 R30, [R1+0x3f28] ;  /* 0x003f2800011e7983 */ /* 0x000ee80000300a00 */
[----:B0-----:R-:W3:Y:S01]  /*1aee0*/  LDL.LU.64 R34, [R1+0x3f20] ;  /* 0x003f200001227983 */ /* 0x001ee20000300a00 */
        /* <DEDUP_REMOVED lines=11> */
[----:B0-----:R-:W-:-:S04]  /*1afa0*/  IMAD.WIDE R28, R2, 0x2, R84 ;  /* 0x00000002021c7825 */ /* 0x001fc800078e0254 */
[----:B-1----:R-:W-:Y:S01]  /*1afb0*/  IMAD.WIDE R26, R3, 0x2, R82 ;  /* 0x00000002031a7825 */ /* 0x002fe200078e0252 */
[----:B------:R-:W-:-:S04]  /*1afc0*/  ISETP.GE.U32.AND P0, PT, R4, 0x7ffffe53, PT ;  /* 0x7ffffe530400780c */ /* 0x000fc80003f06070 */
[----:B------:R0:W3:Y:S01]  /*1afd0*/  @!P5 LDG.E.U16 R86, desc[UR6][R26.64] ;  /* 0x000000061a56d981 */ /* 0x0000e2000c1e1500 */
[----:B------:R-:W-:Y:S02]  /*1afe0*/  PRMT R22, RZ, 0x7610, R22 ;  /* 0x00007610ff167816 */ /* 0x000fe40000000016 */
[----:B------:R-:W-:Y:S01]  /*1aff0*/  PRMT R23, RZ, 0x7610, R23 ;  /* 0x00007610ff177816 */ /* 0x000fe20000000017 */
[----:B--2---:R-:W-:Y:S04]  /*1b000*/  STL [R1+0x190], R32 ;  /* 0x0001902001007387 */ /* 0x004fe80000100800 */
[----:B----4-:R1:W-:Y:S02]  /*1b010*/  STL [R1+0x194], R33 ;  /* 0x0001942101007387 */ /* 0x0103e40000100800 */
[----:B-1----:R-:W-:-:S05]  /*1b020*/  IMAD.WIDE R32, R2, 0x2, R82 ;  /* 0x0000000202207825 */ /* 0x002fca00078e0252 */
[----:B------:R-:W-:Y:S01]  /*1b030*/  STL.64 [R1+0x1428], R32 ;  /* 0x0014282001007387 */ /* 0x000fe20000100a00 */
[----:B------:R-:W-:-:S03]  /*1b040*/  VIADD R2, R9, 0xffffff4c ;  /* 0xffffff4c09027836 */ /* 0x000fc60000000000 */
[----:B---3--:R-:W-:Y:S04]  /*1b050*/  STL [R1+0x3dc], R24 ;  /* 0x0003dc1801007387 */ /* 0x008fe80000100800 */
[----:B------:R1:W-:Y:S01]  /*1b060*/  STL [R1+0x3e0], R25 ;  /* 0x0003e01901007387 */ /* 0x0003e20000100800 */
[----:B------:R-:W-:Y:S02]  /*1b070*/  PRMT R34, RZ, 0x7610, R34 ;  /* 0x00007610ff227816 */ /* 0x000fe40000000022 */
[----:B------:R-:W-:Y:S01]  /*1b080*/  PRMT R35, RZ, 0x7610, R35 ;  /* 0x00007610ff237816 */ /* 0x000fe20000000023 */
[----:B-1----:R-:W-:Y:S01]  /*1b090*/  IMAD.WIDE R24, R3, 0x2, R84 ;  /* 0x0000000203187825 */ /* 0x002fe200078e0254 */
[----:B------:R-:W-:Y:S03]  /*1b0a0*/  STL.64 [R1+0x1420], R28 ;  /* 0x0014201c01007387 */ /* 0x000fe60000100a00 */
[----:B------:R-:W-:Y:S01]  /*1b0b0*/  IMAD R3, R80, 0xae, RZ ;  /* 0x000000ae50037824 */ /* 0x000fe200078e02ff */
[----:B------:R1:W2:Y:S01]  /*1b0c0*/  @!P5 LDG.E.U16 R79, desc[UR6][R24.64] ;  /* 0x00000006184fd981 */ /* 0x0002a2000c1e1500 */
[----:B------:R-:W-:Y:S01]  /*1b0d0*/  ISETP.GE.U32.AND P5, PT, R2, 0x7ffffe4d, PT ;  /* 0x7ffffe4d0200780c */ /* 0x000fe20003fa6070 */
[----:B------:R-:W-:-:S02]  /*1b0e0*/  IMAD R2, R80, 0xad, RZ ;  /* 0x000000ad50027824 */ /* 0x000fc400078e02ff */
[----:B------:R0:W-:Y:S01]  /*1b0f0*/  STL.64 [R1+0x1418], R26 ;  /* 0x0014181a01007387 */ /* 0x0001e20000100a00 */
[----:B------:R-:W-:-:S03]  /*1b100*/  PRMT R31, RZ, 0x7610, R31 ;  /* 0x00007610ff1f7816 */ /* 0x000fc6000000001f */
[----:B------:R1:W-:Y:S01]  /*1b110*/  STL.64 [R1+0x1410], R24 ;  /* 0x0014101801007387 */ /* 0x0003e20000100a00 */
[----:B------:R-:W-:-:S03]  /*1b120*/  PRMT R30, RZ, 0x7610, R30 ;  /* 0x00007610ff1e7816 */ /* 0x000fc6000000001e */
[----:B------:R3:W4:Y:S04]  /*1b130*/  @!P3 LDG.E.U16 R34, desc[UR6][R28.64] ;  /* 0x000000061c22b981 */ /* 0x000728000c1e1500 */
[----:B------:R3:W2:Y:S01]  /*1b140*/  @!P3 LDG.E.U16 R35, desc[UR6][R32.64] ;  /* 0x000000062023b981 */ /* 0x0006a2000c1e1500 */
[----:B0-----:R-:W-:-:S04]  /*1b150*/  IMAD.WIDE R26, R3, 0x2, R82 ;  /* 0x00000002031a7825 */ /* 0x001fc800078e0252 */
[----:B-1----:R-:W-:Y:S01]  /*1b160*/  IMAD.WIDE R24, R3, 0x2, R84 ;  /* 0x0000000203187825 */ /* 0x002fe200078e0254 */
[----:B------:R-:W2:Y:S03]  /*1b170*/  @!P2 LDG.E.U16 R23, desc[UR6][R26.64] ;  /* 0x000000061a17a981 */ /* 0x000ea6000c1e1500 */
[C---:B---3--:R-:W-:Y:S01]  /*1b180*/  IMAD.WIDE R28, R2.reuse, 0x2, R82 ;  /* 0x00000002021c7825 */ /* 0x048fe200078e0252 */
[----:B------:R-:W3:Y:S03]  /*1b190*/  @!P2 LDG.E.U16 R22, desc[UR6][R24.64] ;  /* 0x000000061816a981 */ /* 0x000ee6000c1e1500 */
[----:B------:R-:W-:Y:S01]  /*1b1a0*/  IMAD.WIDE R32, R2, 0x2, R84 ;  /* 0x0000000202207825 */ /* 0x000fe200078e0254 */
[----:B------:R0:W-:Y:S04]  /*1b1b0*/  STL.64 [R1+0x1408], R28 ;  /* 0x0014081c01007387 */ /* 0x0001e80000100a00 */
[----:B------:R1:W-:Y:S04]  /*1b1c0*/  STL.64 [R1+0x1400], R32 ;  /* 0x0014002001007387 */ /* 0x0003e80000100a00 */
[----:B------:R-:W4:Y:S04]  /*1b1d0*/  @!P0 LDG.E.U16 R31, desc[UR6][R28.64] ;  /* 0x000000061c1f8981 */ /* 0x000f28000c1e1500 */
[----:B------:R-:W4:Y:S04]  /*1b1e0*/  @!P0 LDG.E.U16 R30, desc[UR6][R32.64] ;  /* 0x00000006201e8981 */ /* 0x000f28000c1e1500 */
[----:B0-----:R-:W4:Y:S01]  /*1b1f0*/  LDL.LU.64 R28, [R1+0x3f18] ;  /* 0x003f1800011c7983 */ /* 0x001f220000300a00 */
[----:B------:R-:W-:-:S02]  /*1b200*/  VIADD R4, R9, 0xffffff50 ;  /* 0xffffff5009047836 */ /* 0x000fc40000000000 */
[----:B------:R-:W-:Y:S01]  /*1b210*/  VIADD R2, R9, 0xffffff4a ;  /* 0xffffff4a09027836 */ /* 0x000fe20000000000 */
[----:B-1----:R-:W4:Y:S02]  /*1b220*/  LDL.LU.64 R32, [R1+0x3f10] ;  /* 0x003f100001207983 */ /* 0x002f240000300a00 */
[----:B------:R-:W-:Y:S02]  /*1b230*/  ISETP.GE.U32.AND P3, PT, R4, 0x7ffffe51, PT ;  /* 0x7ffffe510400780c */ /* 0x000fe40003f66070 */
[----:B------:R-:W-:Y:S01]  /*1b240*/  STL.64 [R1+0x13f8], R26 ;  /* 0x0013f81a01007387 */ /* 0x000fe20000100a00 */
[----:B------:R-:W-:Y:S01]  /*1b250*/  ISETP.GE.U32.AND P2, PT, R2, 0x7ffffe4b, PT ;  /* 0x7ffffe4b0200780c */ /* 0x000fe20003f46070 */
[----:B------:R-:W-:Y:S02]  /*1b260*/  IMAD R2, R80, 0xaf, RZ ;  /* 0x000000af50027824 */ /* 0x000fe400078e02ff */
[----:B------:R-:W-:Y:S04]  /*1b270*/  STL.64 [R1+0x13f0], R24 ;  /* 0x0013f01801007387 */ /* 0x000fe80000100a00 */
[----:B---3--:R-:W-:Y:S04]  /*1b280*/  STL [R1+0x188], R22 ;  /* 0x0001881601007387 */ /* 0x008fe80000100800 */
[----:B--2---:R0:W-:Y:S04]  /*1b290*/  STL [R1+0x18c], R23 ;  /* 0x00018c1701007387 */ /* 0x0041e80000100800 */
[----:B----4-:R-:W-:Y:S01]  /*1b2a0*/  STL [R1+0xb4], R30 ;  /* 0x0000b41e01007387 */ /* 0x010fe20000100800 */
[----:B0-----:R-:W-:-:S03]  /*1b2b0*/  IMAD.WIDE R22, R2, 0x2, R82 ;  /* 0x0000000202167825 */ /* 0x001fc600078e0252 */
[----:B------:R0:W-:Y:S01]  /*1b2c0*/  STL [R1+0xb8], R31 ;  /* 0x0000b81f01007387 */ /* 0x0001e20000100800 */
        /* <DEDUP_REMOVED lines=20> */
[----:B------:R-:W-:-:S03]  /*1b410*/  IMAD R2, R80, 0xb4, RZ ;  /* 0x000000b450027824 */ /* 0x000fc600078e02ff */
[----:B------:R1:W-:Y:S01]  /*1b420*/  STL.64 [R1+0x13a0], R24 ;  /* 0x0013a01801007387 */ /* 0x0003e20000100a00 */
[----:B------:R-:W-:Y:S01]  /*1b430*/  PRMT R78, RZ, 0x7610, R78 ;  /* 0x00007610ff4e7816 */ /* 0x000fe2000000004e */
[----:B0-----:R-:W-:-:S04]  /*1b440*/  IMAD.WIDE R30, R2, 0x2, R84 ;  /* 0x00000002021e7825 */ /* 0x001fc800078e0254 */
[----:B------:R-:W-:-:S04]  /*1b450*/  IMAD R3, R80, 0xb5, RZ ;  /* 0x000000b550037824 */ /* 0x000fc800078e02ff */
[----:B-1----:R-:W-:-:S04]  /*1b460*/  IMAD.WIDE R26, R3, 0x2, R82 ;  /* 0x00000002031a7825 */ /* 0x002fc800078e0252 */
[----:B------:R-:W-:Y:S01]  /*1b470*/  IMAD.WIDE R24, R3, 0x2, R84 ;  /* 0x0000000203187825 */ /* 0x000fe200078e0254 */
[----:B---3--:R-:W-:Y:S04]  /*1b480*/  STL [R1+0x3d4], R28 ;  /* 0x0003d41c01007387 */ /* 0x008fe80000100800 */
[----:B--2---:R0:W-:Y:S02]  /*1b490*/  STL [R1+0x3d8], R29 ;  /* 0x0003d81d01007387 */ /* 0x0041e40000100800 */
[----:B0-----:R-:W-:Y:S01]  /*1b4a0*/  IMAD.WIDE R28, R2, 0x2, R82 ;  /* 0x00000002021c7825 */ /* 0x001fe200078e0252 */
[----:B----4-:R-:W-:-:S04]  /*1b4b0*/  PRMT R22, RZ, 0x7610, R22 ;  /* 0x00007610ff167816 */ /* 0x010fc80000000016 */
[----:B------:R0:W-:Y:S01]  /*1b4c0*/  STL.64 [R1+0x1398], R28 ;  /* 0x0013981c01007387 */ /* 0x0001e20000100a00 */
[----:B------:R-:W-:-:S03]  /*1b4d0*/  PRMT R23, RZ, 0x7610, R23 ;  /* 0x00007610ff177816 */ /* 0x000fc60000000017 */
[----:B------:R1:W-:Y:S04]  /*1b4e0*/  STL.64 [R1+0x1390], R30 ;  /* 0x0013901e01007387 */ /* 0x0003e80000100a00 */
[----:B------:R-:W2:Y:S04]  /*1b4f0*/  @!P0 LDG.E.U16 R78, desc[UR6][R28.64] ;  /* 0x000000061c4e8981 */ /* 0x000ea8000c1e1500 */
[----:B------:R-:W3:Y:S04]  /*1b500*/  @!P2 LDG.E.U16 R22, desc[UR6][R24.64] ;  /* 0x000000061816a981 */ /* 0x000ee8000c1e1500 */
[----:B------:R-:W4:Y:S04]  /*1b510*/  @!P2 LDG.E.U16 R23, desc[UR6][R26.64] ;  /* 0x000000061a17a981 */ /* 0x000f28000c1e1500 */
[----:B0-----:R-:W2:Y:S01]  /*1b520*/  LDL.LU.64 R28, [R1+0x3f00] ;  /* 0x003f0000011c7983 */ /* 0x001ea20000300a00 */
[----:B------:R-:W-:-:S02]  /*1b530*/  VIADD R4, R9, 0xffffff49 ;  /* 0xffffff4909047836 */ /* 0x000fc40000000000 */
[----:B------:R-:W-:Y:S01]  /*1b540*/  VIADD R2, R9, 0xffffff43 ;  /* 0xffffff4309027836 */ /* 0x000fe20000000000 */
[----:B------:R-:W-:Y:S02]  /*1b550*/  PRMT R77, RZ, 0x7610, R77 ;  /* 0x00007610ff4d7816 */ /* 0x000fe4000000004d */
[----:B------:R-:W-:Y:S02]  /*1b560*/  ISETP.GE.U32.AND P3, PT, R4, 0x7ffffe4a, PT ;  /* 0x7ffffe4a0400780c */ /* 0x000fe40003f66070 */
[----:B------:R-:W-:Y:S01]  /*1b570*/  ISETP.GE.U32.AND P2, PT, R2, 0x7ffffe44, PT ;  /* 0x7ffffe440200780c */ /* 0x000fe20003f46070 */
[C---:B------:R-:W-:Y:S01]  /*1b580*/  IMAD R2, R80.reuse, 0xb6, RZ ;  /* 0x000000b650027824 */ /* 0x040fe200078e02ff */
[----:B------:R1:W4:Y:S04]  /*1b590*/  @!P0 LDG.E.U16 R77, desc[UR6][R30.64] ;  /* 0x000000061e4d8981 */ /* 0x000328000c1e1500 */
[----:B------:R0:W-:Y:S01]  /*1b5a0*/  STL.64 [R1+0x1388], R26 ;  /* 0x0013881a01007387 */ /* 0x0001e20000100a00 */
[----:B------:R-:W-:-:S02]  /*1b5b0*/  IMAD R3, R80, 0xb7, RZ ;  /* 0x000000b750037824 */ /* 0x000fc400078e02ff */
[C---:B-1----:R-:W-:Y:S01]  /*1b5c0*/  IMAD.WIDE R30, R2.reuse, 0x2, R84 ;  /* 0x00000002021e7825 */ /* 0x042fe200078e0254 */
[----:B------:R1:W-:Y:S03]  /*1b5d0*/  STL.64 [R1+0x1380], R24 ;  /* 0x0013801801007387 */ /* 0x0003e60000100a00 */
[----:B0-----:R-:W-:Y:S01]  /*1b5e0*/  IMAD.WIDE R26, R2, 0x2, R82 ;  /* 0x00000002021a7825 */ /* 0x001fe200078e0252 */
[----:B------:R-:W-:-:S04]  /*1b5f0*/  PRMT R20, RZ, 0x7610, R20 ;  /* 0x00007610ff147816 */ /* 0x000fc80000000014 */
[----:B------:R-:W-:Y:S01]  /*1b600*/  STL.64 [R1+0x1378], R26 ;  /* 0x0013781a01007387 */ /* 0x000fe20000100a00 */
[----:B------:R-:W-:Y:S01]  /*1b610*/  PRMT R21, RZ, 0x7610, R21 ;  /* 0x00007610ff157816 */ /* 0x000fe20000000015 */
[----:B-1----:R-:W-:-:S05]  /*1b620*/  IMAD.WIDE R24, R3, 0x2, R82 ;  /* 0x0000000203187825 */ /* 0x002fca00078e0252 */
[----:B------:R0:W4:Y:S04]  /*1b630*/  @!P5 LDG.E.U16 R21, desc[UR6][R24.64] ;  /* 0x000000061815d981 */ /* 0x000128000c1e1500 */
[----:B---3--:R-:W-:Y:S01]  /*1b640*/  STL [R1+0xac], R22 ;  /* 0x0000ac1601007387 */ /* 0x008fe20000100800 */
[----:B--2---:R-:W-:Y:S02]  /*1b650*/  PRMT R28, RZ, 0x7610, R28 ;  /* 0x00007610ff1c7816 */ /* 0x004fe4000000001c */
[----:B------:R-:W-:Y:S01]  /*1b660*/  PRMT R29, RZ, 0x7610, R29 ;  /* 0x00007610ff1d7816 */ /* 0x000fe2000000001d */
[----:B----4-:R1:W-:Y:S04]  /*1b670*/  STL [R1+0xb0], R23 ;  /* 0x0000b01701007387 */ /* 0x0103e80000100800 */
[----:B------:R-:W2:Y:S04]  /*1b680*/  @!P3 LDG.E.U16 R28, desc[UR6][R30.64] ;  /* 0x000000061e1cb981 */ /* 0x000ea8000c1e1500 */
[----:B------:R-:W3:Y:S01]  /*1b690*/  @!P3 LDG.E.U16 R29, desc[UR6][R26.64] ;  /* 0x000000061a1db981 */ /* 0x000ee2000c1e1500 */
[----:B-1----:R-:W-:-:S05]  /*1b6a0*/  IMAD.WIDE R22, R3, 0x2, R84 ;  /* 0x0000000203167825 */ /* 0x002fca00078e0254 */
[----:B------:R1:W4:Y:S04]  /*1b6b0*/  @!P5 LDG.E.U16 R20, desc[UR6][R22.64] ;  /* 0x000000061614d981 */ /* 0x000328000c1e1500 */
[----:B------:R0:W-:Y:S04]  /*1b6c0*/  STL.64 [R1+0x1370], R30 ;  /* 0x0013701e01007387 */ /* 0x0001e80000100a00 */
[----:B------:R-:W4:Y:S04]  /*1b6d0*/  LDL.LU.64 R26, [R1+0x3ef8] ;  /* 0x003ef800011a7983 */ /* 0x000f280000300a00 */
[----:B0-----:R-:W4:Y:S01]  /*1b6e0*/  LDL.LU.64 R30, [R1+0x3ef0] ;  /* 0x003ef000011e7983 */ /* 0x001f220000300a00 */
        /* <DEDUP_REMOVED lines=14> */
[----:B------:R0:W4:Y:S01]  /*1b7d0*/  @!P2 LDG.E.U16 R76, desc[UR6][R22.64] ;  /* 0x00000006164ca981 */ /* 0x000122000c1e1500 */
[----:B------:R-:W-:Y:S02]  /*1b7e0*/  PRMT R18, RZ, 0x7610, R18 ;  /* 0x00007610ff127816 */ /* 0x000fe40000000012 */
[----:B------:R-:W-:Y:S01]  /*1b7f0*/  PRMT R19, RZ, 0x7610, R19 ;  /* 0x00007610ff137816 */ /* 0x000fe20000000013 */
[----:B--2---:R-:W-:Y:S04]  /*1b800*/  STL [R1+0x180], R28 ;  /* 0x0001801c01007387 */ /* 0x004fe80000100800 */
[----:B---3--:R1:W-:Y:S02]  /*1b810*/  STL [R1+0x184], R29 ;  /* 0x0001841d01007387 */ /* 0x0083e40000100800 */
[----:B-1----:R-:W-:-:S05]  /*1b820*/  IMAD.WIDE R28, R2, 0x2, R82 ;  /* 0x00000002021c7825 */ /* 0x002fca00078e0252 */
[----:B------:R-:W-:Y:S01]  /*1b830*/  STL.64 [R1+0x1328], R28 ;  /* 0x0013281c01007387 */ /* 0x000fe20000100a00 */
[----:B------:R-:W-:-:S03]  /*1b840*/  VIADD R2, R9, 0xffffff3c ;  /* 0xffffff3c09027836 */ /* 0x000fc60000000000 */
[----:B----4-:R-:W-:Y:S04]  /*1b850*/  STL [R1+0x3cc], R20 ;  /* 0x0003cc1401007387 */ /* 0x010fe80000100800 */
        /* <DEDUP_REMOVED lines=35> */
[----:B--2---:R0:W-:Y:S02]  /*1ba90*/  STL [R1+0x17c], R19 ;  /* 0x00017c1301007387 */ /* 0x0041e40000100800 */
[----:B0-----:R-:W-:-:S02]  /*1baa0*/  IMAD.WIDE R18, R2, 0x2, R82 ;  /* 0x0000000202127825 */ /* 0x001fc400078e0252 */
[----:B----4-:R-:W-:Y:S04]  /*1bab0*/  STL [R1+0xa4], R26 ;  /* 0x0000a41a01007387 */ /* 0x010fe80000100800 */
[----:B------:R0:W-:Y:S01]  /*1bac0*/  STL [R1+0xa8], R27 ;  /* 0x0000a81b01007387 */ /* 0x0001e20000100800 */
[----:B------:R-:W-:Y:S02]  /*1bad0*/  PRMT R25, RZ, 0x7610, R25 ;  /* 0x00007610ff197816 */ /* 0x000fe40000000019 */
[----:B------:R-:W-:Y:S01]  /*1bae0*/  PRMT R24, RZ, 0x7610, R24 ;  /* 0x00007610ff187816 */ /* 0x000fe20000000018 */
[----:B------:R1:W-:Y:S04]  /*1baf0*/  STL.64 [R1+0x12e8], R18 ;  /* 0x0012e81201007387 */ /* 0x0003e80000100a00 */
[----:B------:R-:W2:Y:S01]  /*1bb00*/  @!P0 LDG.E.U16 R25, desc[UR6][R18.64] ;  /* 0x0000000612198981 */ /* 0x000ea2000c1e1500 */
[----:B0-----:R-:W-:-:S05]  /*1bb10*/  IMAD.WIDE R26, R2, 0x2, R84 ;  /* 0x00000002021a7825 */ /* 0x001fca00078e0254 */
[----:B------:R-:W-:Y:S04]  /*1bb20*/  STL.64 [R1+0x12e0], R26 ;  /* 0x0012e01a01007387 */ /* 0x000fe80000100a00 */
[----:B-1----:R-:W3:Y:S04]  /*1bb30*/  LDL.LU.64 R18, [R1+0x3ed8] ;  /* 0x003ed80001127983 */ /* 0x002ee80000300a00 */
[----:B------:R-:W4:Y:S01]  /*1bb40*/  @!P0 LDG.E.U16 R24, desc[UR6][R26.64] ;  /* 0x000000061a188981 */ /* 0x000f22000c1e1500 */
[----:B------:R-:W-:Y:S01]  /*1bb50*/  IMAD R3, R80, 0xc3, RZ ;  /* 0x000000c350037824 */ /* 0x000fe200078e02ff */
[----:B------:R-:W-:-:S03]  /*1bb60*/  PRMT R29, RZ, 0x7610, R29 ;  /* 0x00007610ff1d7816 */ /* 0x000fc6000000001d */
[----:B------:R-:W-:-:S04]  /*1bb70*/  IMAD.WIDE R22, R3, 0x2, R82 ;  /* 0x0000000203167825 */ /* 0x000fc800078e0252 */
[--C-:B------:R-:W-:Y:S01]  /*1bb80*/  IMAD.WIDE R20, R3, 0x2, R84.reuse ;  /* 0x0000000203147825 */ /* 0x100fe200078e0254 */
[----:B------:R0:W-:Y:S03]  /*1bb90*/  STL.64 [R1+0x12a8], R22 ;  /* 0x0012a81601007387 */ /* 0x0001e60000100a00 */
[----:B------:R-:W-:Y:S01]  /*1bba0*/  IMAD R3, R80, 0xc5, RZ ;  /* 0x000000c550037824 */ /* 0x000fe200078e02ff */
[----:B------:R-:W-:Y:S04]  /*1bbb0*/  STL.64 [R1+0x12a0], R20 ;  /* 0x0012a01401007387 */ /* 0x000fe80000100a00 */
[----:B------:R0:W2:Y:S02]  /*1bbc0*/  @!P2 LDG.E.U16 R29, desc[UR6][R22.64] ;  /* 0x00000006161da981 */ /* 0x0000a4000c1e1500 */
[----:B0-----:R-:W-:Y:S01]  /*1bbd0*/  IMAD.WIDE R22, R3, 0x2, R84 ;  /* 0x0000000203167825 */ /* 0x001fe200078e0254 */
[----:B---3--:R-:W-:-:S02]  /*1bbe0*/  PRMT R18, RZ, 0x7610, R18 ;  /* 0x00007610ff127816 */ /* 0x008fc40000000012 */
[----:B------:R-:W-:Y:S01]  /*1bbf0*/  PRMT R19, RZ, 0x7610, R19 ;  /* 0x00007610ff137816 */ /* 0x000fe20000000013 */
[----:B----4-:R-:W-:Y:S04]  /*1bc00*/  STL [R1+0x3c4], R24 ;  /* 0x0003c41801007387 */ /* 0x010fe80000100800 */
[----:B--2---:R0:W-:Y:S04]  /*1bc10*/  STL [R1+0x3c8], R25 ;  /* 0x0003c81901007387 */ /* 0x0041e80000100800 */
[----:B------:R-:W2:Y:S01]  /*1bc20*/  @!P5 LDG.E.U16 R18, desc[UR6][R22.64] ;  /* 0x000000061612d981 */ /* 0x000ea2000c1e1500 */
[----:B0-----:R-:W-:-:S05]  /*1bc30*/  IMAD.WIDE R24, R3, 0x2, R82 ;  /* 0x0000000203187825 */ /* 0x001fca00078e0252 */
[----:B------:R-:W3:Y:S01]  /*1bc40*/  @!P5 LDG.E.U16 R19, desc[UR6][R24.64] ;  /* 0x000000061813d981 */ /* 0x000ee2000c1e1500 */
[C---:B------:R-:W-:Y:S01]  /*1bc50*/  VIADD R4, R9.reuse, 0xffffff3b ;  /* 0xffffff3b09047836 */ /* 0x040fe20000000000 */
[----:B------:R-:W-:Y:S01]  /*1bc60*/  PRMT R28, RZ, 0x7610, R28 ;  /* 0x00007610ff1c7816 */ /* 0x000fe2000000001c */
[----:B------:R-:W-:-:S03]  /*1bc70*/  VIADD R2, R9, 0xffffff38 ;  /* 0xffffff3809027836 */ /* 0x000fc60000000000 */
[----:B------:R-:W-:Y:S02]  /*1bc80*/  ISETP.GE.U32.AND P3, PT, R4, 0x7ffffe3c, PT ;  /* 0x7ffffe3c0400780c */ /* 0x000fe40003f66070 */
[----:B------:R0:W4:Y:S01]  /*1bc90*/  @!P2 LDG.E.U16 R28, desc[UR6][R20.64] ;  /* 0x00000006141ca981 */ /* 0x000122000c1e1500 */
[----:B------:R-:W-:Y:S01]  /*1bca0*/  ISETP.GE.U32.AND P2, PT, R2, 0x7ffffe39, PT ;  /* 0x7ffffe390200780c */ /* 0x000fe20003f46070 */
[----:B------:R-:W-:Y:S01]  /*1bcb0*/  IMAD R2, R80, 0xc4, RZ ;  /* 0x000000c450027824 */ /* 0x000fe200078e02ff */
[----:B------:R-:W-:Y:S01]  /*1bcc0*/  PRMT R74, RZ, 0x7610, R74 ;  /* 0x00007610ff4a7816 */ /* 0x000fe2000000004a */
[----:B------:R-:W-:Y:S02]  /*1bcd0*/  VIADD R4, R9, 0xffffff39 ;  /* 0xffffff3909047836 */ /* 0x000fe40000000000 */
[----:B------:R-:W-:-:S04]  /*1bce0*/  IMAD.WIDE R26, R2, 0x2, R84 ;  /* 0x00000002021a7825 */ /* 0x000fc800078e0254 */
[----:B0-----:R-:W-:Y:S01]  /*1bcf0*/  IMAD.WIDE R20, R2, 0x2, R82 ;  /* 0x0000000202147825 */ /* 0x001fe200078e0252 */
[----:B------:R-:W-:-:S03]  /*1bd00*/  ISETP.GE.U32.AND P0, PT, R4, 0x7ffffe3a, PT ;  /* 0x7ffffe3a0400780c */ /* 0x000fc60003f06070 */
[----:B------:R-:W-:Y:S01]  /*1bd10*/  VIADD R2, R9, 0xffffff33 ;  /* 0xffffff3309027836 */ /* 0x000fe20000000000 */
[----:B------:R0:W-:Y:S04]  /*1bd20*/  STL.64 [R1+0x1298], R20 ;  /* 0x0012981401007387 */ /* 0x0001e80000100a00 */
[----:B------:R-:W-:Y:S01]  /*1bd30*/  STL.64 [R1+0x1290], R26 ;  /* 0x0012901a01007387 */ /* 0x000fe20000100a00 */
[----:B------:R-:W-:Y:S01]  /*1bd40*/  ISETP.GE.U32.AND P5, PT, R2, 0x7ffffe34, PT ;  /* 0x7ffffe340200780c */ /* 0x000fe20003fa6070 */
[----:B------:R-:W-:Y:S02]  /*1bd50*/  IMAD R2, R80, 0xc6, RZ ;  /* 0x000000c650027824 */ /* 0x000fe400078e02ff */
[----:B------:R-:W4:Y:S01]  /*1bd60*/  @!P3 LDG.E.U16 R74, desc[UR6][R20.64] ;  /* 0x00000006144ab981 */ /* 0x000f22000c1e1500 */
[----:B------:R-:W-:-:S03]  /*1bd70*/  PRMT R13, RZ, 0x7610, R13 ;  /* 0x00007610ff0d7816 */ /* 0x000fc6000000000d */
[----:B0-----:R-:W4:Y:S04]  /*1bd80*/  LDL.LU.64 R20, [R1+0x3ed0] ;  /* 0x003ed00001147983 */ /* 0x001f280000300a00 */
[----:B------:R-:W-:Y:S04]  /*1bd90*/  STL.64 [R1+0x1288], R24 ;  /* 0x0012881801007387 */ /* 0x000fe80000100a00 */
[----:B------:R-:W-:Y:S04]  /*1bda0*/  STL.64 [R1+0x1280], R22 ;  /* 0x0012801601007387 */ /* 0x000fe80000100a00 */
[----:B--2---:R-:W-:Y:S04]  /*1bdb0*/  STL [R1+0x9c], R18 ;  /* 0x00009c1201007387 */ /* 0x004fe80000100800 */
[----:B---3--:R0:W-:Y:S02]  /*1bdc0*/  STL [R1+0xa0], R19 ;  /* 0x0000a01301007387 */ /* 0x0081e40000100800 */
[----:B0-----:R-:W-:-:S05]  /*1bdd0*/  IMAD.WIDE R18, R2, 0x2, R82 ;  /* 0x0000000202127825 */ /* 0x001fca00078e0252 */
[----:B------:R-:W2:Y:S01]  /*1bde0*/  @!P0 LDG.E.U16 R13, desc[UR6][R18.64] ;  /* 0x00000006120d8981 */ /* 0x000ea2000c1e1500 */
[----:B------:R-:W-:Y:S02]  /*1bdf0*/  PRMT R73, RZ, 0x7610, R73 ;  /* 0x00007610ff497816 */ /* 0x000fe40000000049 */
[----:B------:R-:W-:-:S04]  /*1be00*/  PRMT R52, RZ, 0x7610, R52 ;  /* 0x00007610ff347816 */ /* 0x000fc80000000034 */
[----:B------:R0:W3:Y:S01]  /*1be10*/  @!P3 LDG.E.U16 R73, desc[UR6][R26.64] ;  /* 0x000000061a49b981 */ /* 0x0000e2000c1e1500 */
[----:B------:R-:W-:Y:S02]  /*1be20*/  IMAD R3, R80, 0xc7, RZ ;  /* 0x000000c750037824 */ /* 0x000fe400078e02ff */
[----:B0-----:R-:W-:-:S05]  /*1be30*/  IMAD.WIDE R26, R2, 0x2, R84 ;  /* 0x00000002021a7825 */ /* 0x001fca00078e0254 */
[----:B------:R-:W3:Y:S01]  /*1be40*/  @!P0 LDG.E.U16 R52, desc[UR6][R26.64] ;  /* 0x000000061a348981 */ /* 0x000ee2000c1e1500 */
[----:B------:R-:W-:Y:S01]  /*1be50*/  IMAD.WIDE R22, R3, 0x2, R84 ;  /* 0x0000000203167825 */ /* 0x000fe200078e0254 */
[----:B----4-:R-:W-:-:S03]  /*1be60*/  PRMT R20, RZ, 0x7610, R20 ;  /* 0x00007610ff147816 */ /* 0x010fc60000000014 */
[----:B------:R-:W-:Y:S01]  /*1be70*/  IMAD.WIDE R24, R3, 0x2, R82 ;  /* 0x0000000203187825 */ /* 0x000fe200078e0252 */
[----:B------:R-:W-:Y:S01]  /*1be80*/  PRMT R21, RZ, 0x7610, R21 ;  /* 0x00007610ff157816 */ /* 0x000fe20000000015 */
[----:B------:R0:W-:Y:S04]  /*1be90*/  STL.64 [R1+0x1278], R18 ;  /* 0x0012781201007387 */ /* 0x0001e80000100a00 */
[----:B------:R-:W4:Y:S04]  /*1bea0*/  @!P2 LDG.E.U16 R20, desc[UR6][R22.64] ;  /* 0x000000061614a981 */ /* 0x000f28000c1e1500 */
[----:B------:R1:W4:Y:S04]  /*1beb0*/  @!P2 LDG.E.U16 R21, desc[UR6][R24.64] ;  /* 0x000000061815a981 */ /* 0x000328000c1e1500 */
[----:B------:R1:W-:Y:S04]  /*1bec0*/  STL.64 [R1+0x1270], R26 ;  /* 0x0012701a01007387 */ /* 0x0003e80000100a00 */
[----:B0-----:R-:W4:Y:S04]  /*1bed0*/  LDL.LU.64 R18, [R1+0x3ec8] ;  /* 0x003ec80001127983 */ /* 0x001f280000300a00 */
[----:B--2---:R-:W-:Y:S04]  /*1bee0*/  STL [R1+0x3e18], R13 ;  /* 0x003e180d01007387 */ /* 0x004fe80000100800 */
[----:B------:R-:W-:Y:S04]  /*1bef0*/  STL.64 [R1+0x1268], R24 ;  /* 0x0012681801007387 */ /* 0x000fe80000100a00 */
[----:B-1----:R-:W2:Y:S01]  /*1bf00*/  LDL.LU.64 R26, [R1+0x3ec0] ;  /* 0x003ec000011a7983 */ /* 0x002ea20000300a00 */
[----:B------:R-:W-:-:S05]  /*1bf10*/  VIADD R2, R9, 0xffffff31 ;  /* 0xffffff3109027836 */ /* 0x000fca0000000000 */
[----:B------:R-:W-:Y:S01]  /*1bf20*/  ISETP.GE.U32.AND P2, PT, R2, 0x7ffffe32, PT ;  /* 0x7ffffe320200780c */ /* 0x000fe20003f46070 */
[----:B------:R-:W-:Y:S01]  /*1bf30*/  IMAD R2, R80, 0xcb, RZ ;  /* 0x000000cb50027824 */ /* 0x000fe200078e02ff */
[----:B------:R-:W-:Y:S01]  /*1bf40*/  STL.64 [R1+0x1260], R22 ;  /* 0x0012601601007387 */ /* 0x000fe20000100a00 */
[----:B------:R-:W-:-:S03]  /*1bf50*/  IADD3 R4, PT, PT, R9, -0xcc, RZ ;  /* 0xffffff3409047810 */ /* 0x000fc60007ffe0ff */
[----:B---3--:R0:W-:Y:S01]  /*1bf60*/  STL [R1+0x170], R52 ;  /* 0x0001703401007387 */ /* 0x0081e20000100800 */
[----:B------:R-:W-:Y:S01]  /*1bf70*/  IMAD R3, R80, 0xcc, RZ ;  /* 0x000000cc50037824 */ /* 0x000fe200078e02ff */
[----:B------:R-:W-:Y:S01]  /*1bf80*/  ISETP.GE.U32.AND P3, PT, R4, 0x7ffffe35, PT ;  /* 0x7ffffe350400780c */ /* 0x000fe20003f66070 */
[----:B------:R-:W-:Y:S02]  /*1bf90*/  VIADD R4, R9, 0xffffff32 ;  /* 0xffffff3209047836 */ /* 0x000fe40000000000 */
[C---:B0-----:R-:W-:Y:S01]  /*1bfa0*/  IMAD.WIDE R52, R2.reuse, 0x2, R82 ;  /* 0x0000000202347825 */ /* 0x041fe200078e0252 */
[----:B------:R-:W-:Y:S02]  /*1bfb0*/  PRMT R72, RZ, 0x7610, R72 ;  /* 0x00007610ff487816 */ /* 0x000fe40000000048 */
[----:B------:R-:W-:Y:S02]  /*1bfc0*/  PRMT R71, RZ, 0x7610, R71 ;  /* 0x00007610ff477816 */ /* 0x000fe40000000047 */
[----:B------:R-:W-:Y:S01]  /*1bfd0*/  STL.64 [R1+0x1228], R52 ;  /* 0x0012283401007387 */ /* 0x000fe20000100a00 */
[----:B------:R-:W-:-:S03]  /*1bfe0*/  IMAD.WIDE R24, R2, 0x2, R84 ;  /* 0x0000000202187825 */ /* 0x000fc600078e0254 */
[----:B----4-:R-:W-:Y:S01]  /*1bff0*/  STL [R1+0x3bc], R20 ;  /* 0x0003bc1401007387 */ /* 0x010fe20000100800 */
[----:B------:R-:W-:-:S03]  /*1c000*/  IMAD.WIDE R22, R3, 0x2, R82 ;  /* 0x0000000203167825 */ /* 0x000fc600078e0252 */
[----:B------:R0:W-:Y:S01]  /*1c010*/  STL [R1+0x3c0], R21 ;  /* 0x0003c01501007387 */ /* 0x0001e20000100800 */
[----:B------:R-:W-:Y:S01]  /*1c020*/  VIADD R2, R9, 0xffffff2c ;  /* 0xffffff2c09027836 */ /* 0x000fe20000000000 */
[----:B------:R-:W-:Y:S02]  /*1c030*/  ISETP.GE.U32.AND P0, PT, R4, 0x7ffffe33, PT ;  /* 0x7ffffe330400780c */ /* 0x000fe40003f06070 */
[----:B------:R1:W3:Y:S01]  /*1c040*/  @!P5 LDG.E.U16 R72, desc[UR6][R22.64] ;  /* 0x000000061648d981 */ /* 0x0002e2000c1e1500 */
[----:B0-----:R-:W-:-:S03]  /*1c050*/  IMAD.WIDE R20, R3, 0x2, R84 ;  /* 0x0000000203147825 */ /* 0x001fc600078e0254 */
[----:B------:R-:W-:Y:S04]  /*1c060*/  STL.64 [R1+0x1220], R24 ;  /* 0x0012201801007387 */ /* 0x000fe80000100a00 */
[----:B------:R0:W4:Y:S01]  /*1c070*/  @!P5 LDG.E.U16 R71, desc[UR6][R20.64] ;  /* 0x000000061447d981 */ /* 0x000122000c1e1500 */
[----:B------:R-:W-:Y:S01]  /*1c080*/  ISETP.GE.U32.AND P5, PT, R2, 0x7ffffe2d, PT ;  /* 0x7ffffe2d0200780c */ /* 0x000fe20003fa6070 */
[C---:B------:R-:W-:Y:S01]  /*1c090*/  IMAD R2, R80.reuse, 0xcd, RZ ;  /* 0x000000cd50027824 */ /* 0x040fe200078e02ff */
[----:B------:R-:W-:Y:S01]  /*1c0a0*/  PRMT R66, RZ, 0x7610, R66 ;  /* 0x00007610ff427816 */ /* 0x000fe20000000042 */
[----:B------:R1:W-:Y:S01]  /*1c0b0*/  STL.64 [R1+0x1218], R22 ;  /* 0x0012181601007387 */ /* 0x0003e20000100a00 */
[----:B------:R-:W-:Y:S01]  /*1c0c0*/  PRMT R67, RZ, 0x7610, R67 ;  /* 0x00007610ff437816 */ /* 0x000fe20000000043 */
[----:B------:R-:W-:-:S02]  /*1c0d0*/  IMAD R3, R80, 0xce, RZ ;  /* 0x000000ce50037824 */ /* 0x000fc400078e02ff */
[----:B------:R0:W-:Y:S01]  /*1c0e0*/  STL.64 [R1+0x1210], R20 ;  /* 0x0012101401007387 */ /* 0x0001e20000100a00 */
[----:B------:R-:W-:Y:S02]  /*1c0f0*/  PRMT R16, RZ, 0x7610, R16 ;  /* 0x00007610ff107816 */ /* 0x000fe40000000010 */
[----:B------:R-:W-:Y:S01]  /*1c100*/  PRMT R17, RZ, 0x7610, R17 ;  /* 0x00007610ff117816 */ /* 0x000fe20000000011 */
[----:B-1----:R-:W-:-:S04]  /*1c110*/  IMAD.WIDE R22, R3, 0x2, R84 ;  /* 0x0000000203167825 */ /* 0x002fc800078e0254 */
[----:B0-----:R-:W-:Y:S01]  /*1c120*/  IMAD.WIDE R20, R2, 0x2, R82 ;  /* 0x0000000202147825 */ /* 0x001fe200078e0252 */
[----:B------:R-:W3:Y:S04]  /*1c130*/  @!P2 LDG.E.U16 R16, desc[UR6][R22.64] ;  /* 0x000000061610a981 */ /* 0x000ee8000c1e1500 */
[----:B------:R-:W3:Y:S01]  /*1c140*/  @!P0 LDG.E.U16 R67, desc[UR6][R20.64] ;  /* 0x0000000614438981 */ /* 0x000ee2000c1e1500 */
[----:B--2---:R-:W-:Y:S02]  /*1c150*/  PRMT R26, RZ, 0x7610, R26 ;  /* 0x00007610ff1a7816 */ /* 0x004fe4000000001a */
[----:B------:R-:W-:-:S04]  /*1c160*/  PRMT R27, RZ, 0x7610, R27 ;  /* 0x00007610ff1b7816 */ /* 0x000fc8000000001b */
[----:B------:R0:W2:Y:S04]  /*1c170*/  @!P3 LDG.E.U16 R26, desc[UR6][R24.64] ;  /* 0x00000006181ab981 */ /* 0x0000a8000c1e1500 */
[----:B------:R1:W2:Y:S01]  /*1c180*/  @!P3 LDG.E.U16 R27, desc[UR6][R52.64] ;  /* 0x00000006341bb981 */ /* 0x0002a2000c1e1500 */
[----:B0-----:R-:W-:-:S04]  /*1c190*/  IMAD.WIDE R24, R2, 0x2, R84 ;  /* 0x0000000202187825 */ /* 0x001fc800078e0254 */
[----:B-1----:R-:W-:Y:S01]  /*1c1a0*/  IMAD.WIDE R52, R3, 0x2, R82 ;  /* 0x0000000203347825 */ /* 0x002fe200078e0252 */
[----:B------:R-:W2:Y:S04]  /*1c1b0*/  @!P0 LDG.E.U16 R66, desc[UR6][R24.64] ;  /* 0x0000000618428981 */ /* 0x000ea8000c1e1500 */
[----:B------:R-:W3:Y:S01]  /*1c1c0*/  @!P2 LDG.E.U16 R17, desc[UR6][R52.64] ;  /* 0x000000063411a981 */ /* 0x000ee2000c1e1500 */
[C---:B------:R-:W-:Y:S02]  /*1c1d0*/  VIADD R4, R9.reuse, 0xffffff30 ;  /* 0xffffff3009047836 */ /* 0x040fe40000000000 */
[----:B------:R-:W-:Y:S01]  /*1c1e0*/  VIADD R2, R9, 0xffffff2a ;  /* 0xffffff2a09027836 */ /* 0x000fe20000000000 */
[----:B------:R0:W-:Y:S02]  /*1c1f0*/  STL.64 [R1+0x1208], R20 ;  /* 0x0012081401007387 */ /* 0x0001e40000100a00 */
[----:B------:R-:W-:-:S02]  /*1c200*/  ISETP.GE.U32.AND P3, PT, R4, 0x7ffffe31, PT ;  /* 0x7ffffe310400780c */ /* 0x000fc40003f66070 */
[----:B------:R1:W-:Y:S01]  /*1c210*/  STL.64 [R1+0x1200], R24 ;  /* 0x0012001801007387 */ /* 0x0003e20000100a00 */
[----:B------:R-:W-:Y:S01]  /*1c220*/  ISETP.GE.U32.AND P2, PT, R2, 0x7ffffe2b, PT ;  /* 0x7ffffe2b0200780c */ /* 0x000fe20003f46070 */
[----:B------:R-:W-:Y:S02]  /*1c230*/  IMAD R2, R80, 0xcf, RZ ;  /* 0x000000cf50027824 */ /* 0x000fe400078e02ff */
[----:B0-----:R-:W4:Y:S04]  /*1c240*/  LDL.LU.64 R20, [R1+0x3eb8] ;  /* 0x003eb80001147983 */ /* 0x001f280000300a00 */
[----:B-1----:R-:W4:Y:S04]  /*1c250*/  LDL.LU.64 R24, [R1+0x3eb0] ;  /* 0x003eb00001187983 */ /* 0x002f280000300a00 */
[----:B------:R-:W-:Y:S01]  /*1c260*/  STL.64 [R1+0x11f8], R52 ;  /* 0x0011f83401007387 */ /* 0x000fe20000100a00 */
[----:B------:R-:W-:-:S03]  /*1c270*/  PRMT R55, RZ, 0x7610, R55 ;  /* 0x00007610ff377816 */ /* 0x000fc60000000037 */
[----:B------:R0:W-:Y:S01]  /*1c280*/  STL.64 [R1+0x11f0], R22 ;  /* 0x0011f01601007387 */ /* 0x0001e20000100a00 */
[----:B------:R-:W-:Y:S01]  /*1c290*/  PRMT R54, RZ, 0x7610, R54 ;  /* 0x00007610ff367816 */ /* 0x000fe20000000036 */
[----:B0-----:R-:W-:-:S05]  /*1c2a0*/  IMAD.WIDE R22, R2, 0x2, R82 ;  /* 0x0000000202167825 */ /* 0x001fca00078e0252 */
[----:B------:R-:W4:Y:S04]  /*1c2b0*/  @!P3 LDG.E.U16 R55, desc[UR6][R22.64] ;  /* 0x000000061637b981 */ /* 0x000f28000c1e1500 */
[----:B--2---:R-:W-:Y:S04]  /*1c2c0*/  STL [R1+0x94], R66 ;  /* 0x0000944201007387 */ /* 0x004fe80000100800 */
[----:B---3--:R0:W-:Y:S04]  /*1c2d0*/  STL [R1+0x98], R67 ;  /* 0x0000984301007387 */ /* 0x0081e80000100800 */
[----:B------:R1:W-:Y:S01]  /*1c2e0*/  STL.64 [R1+0x11e8], R22 ;  /* 0x0011e81601007387 */ /* 0x0003e20000100a00 */
[----:B0-----:R-:W-:-:S03]  /*1c2f0*/  IMAD.WIDE R66, R2, 0x2, R84 ;  /* 0x0000000202427825 */ /* 0x001fc600078e0254 */
[----:B------:R-:W-:Y:S04]  /*1c300*/  STL [R1+0x168], R16 ;  /* 0x0001681001007387 */ /* 0x000fe80000100800 */
[----:B------:R0:W-:Y:S04]  /*1c310*/  STL [R1+0x16c], R17 ;  /* 0x00016c1101007387 */ /* 0x0001e80000100800 */
[----:B------:R2:W-:Y:S04]  /*1c320*/  STL.64 [R1+0x11e0], R66 ;  /* 0x0011e04201007387 */ /* 0x0005e80000100a00 */
[----:B------:R2:W3:Y:S04]  /*1c330*/  @!P3 LDG.E.U16 R54, desc[UR6][R66.64] ;  /* 0x000000064236b981 */ /* 0x0004e8000c1e1500 */
[----:B-1----:R-:W3:Y:S01]  /*1c340*/  LDL.LU.64 R22, [R1+0x3ea8] ;  /* 0x003ea80001167983 */ /* 0x002ee20000300a00 */
[----:B------:R-:W-:-:S02]  /*1c350*/  VIADD R4, R9, 0xffffff2b ;  /* 0xffffff2b09047836 */ /* 0x000fc40000000000 */
[----:B------:R-:W-:Y:S01]  /*1c360*/  IMAD R3, R80, 0xd3, RZ ;  /* 0x000000d350037824 */ /* 0x000fe200078e02ff */
[----:B----4-:R-:W-:Y:S02]  /*1c370*/  PRMT R25, RZ, 0x7610, R25 ;  /* 0x00007610ff197816 */ /* 0x010fe40000000019 */
[----:B------:R-:W-:Y:S01]  /*1c380*/  ISETP.GE.U32.AND P0, PT, R4, 0x7ffffe2c, PT ;  /* 0x7ffffe2c0400780c */ /* 0x000fe20003f06070 */
[----:B------:R-:W-:Y:S01]  /*1c390*/  VIADD R4, R9, 0xffffff24 ;  /* 0xffffff2409047836 */ /* 0x000fe20000000000 */
[----:B------:R-:W-:Y:S01]  /*1c3a0*/  PRMT R24, RZ, 0x7610, R24 ;  /* 0x00007610ff187816 */ /* 0x000fe20000000018 */
[----:B------:R-:W-:-:S04]  /*1c3b0*/  IMAD.WIDE R52, R3, 0x2, R82 ;  /* 0x0000000203347825 */ /* 0x000fc800078e0252 */
[----:B0-----:R-:W-:Y:S01]  /*1c3c0*/  IMAD.WIDE R16, R3, 0x2, R84 ;  /* 0x0000000203107825 */ /* 0x001fe200078e0254 */
        /* <DEDUP_REMOVED lines=8> */
[----:B------:R-:W-:Y:S02]  /*1c450*/  IMAD R3, R80, 0xe3, RZ ;  /* 0x000000e350037824 */ /* 0x000fe400078e02ff */
[----:B--2---:R-:W-:Y:S01]  /*1c460*/  IMAD.WIDE R66, R2, 0x2, R82 ;  /* 0x0000000202427825 */ /* 0x004fe200078e0252 */
[----:B------:R-:W-:Y:S02]  /*1c470*/  PRMT R21, RZ, 0x7610, R21 ;  /* 0x00007610ff157816 */ /* 0x000fe40000000015 */
[----:B------:R-:W-:Y:S01]  /*1c480*/  PRMT R20, RZ, 0x7610, R20 ;  /* 0x00007610ff147816 */ /* 0x000fe20000000014 */
[----:B------:R-:W-:Y:S02]  /*1c490*/  VIADD R4, R9, 0xffffff14 ;  /* 0xffffff1409047836 */ /* 0x000fe40000000000 */
[----:B0-----:R-:W-:-:S04]  /*1c4a0*/  IMAD.WIDE R52, R3, 0x2, R82 ;  /* 0x0000000203347825 */ /* 0x001fc800078e0252 */
[----:B-1----:R-:W-:Y:S01]  /*1c4b0*/  IMAD.WIDE R16, R3, 0x2, R84 ;  /* 0x0000000203107825 */ /* 0x002fe200078e0254 */
[----:B------:R-:W2:Y:S04]  /*1c4c0*/  @!P5 LDG.E.U16 R21, desc[UR6][R52.64] ;  /* 0x000000063415d981 */ /* 0x000ea8000c1e1500 */
[----:B------:R-:W2:Y:S01]  /*1c4d0*/  @!P5 LDG.E.U16 R20, desc[UR6][R16.64] ;  /* 0x000000061014d981 */ /* 0x000ea2000c1e1500 */
[----:B------:R-:W-:Y:S02]  /*1c4e0*/  PRMT R19, RZ, 0x7610, R19 ;  /* 0x00007610ff137816 */ /* 0x000fe40000000013 */
[----:B------:R-:W-:Y:S01]  /*1c4f0*/  PRMT R18, RZ, 0x7610, R18 ;  /* 0x00007610ff127816 */ /* 0x000fe20000000012 */
[----:B------:R-:W-:Y:S01]  /*1c500*/  IMAD R3, R80, 0xf3, RZ ;  /* 0x000000f350037824 */ /* 0x000fe200078e02ff */
[----:B------:R-:W-:-:S02]  /*1c510*/  PRMT R62, RZ, 0x7610, R62 ;  /* 0x00007610ff3e7816 */ /* 0x000fc4000000003e */
[----:B------:R-:W-:Y:S02]  /*1c520*/  PRMT R61, RZ, 0x7610, R61 ;  /* 0x00007610ff3d7816 */ /* 0x000fe4000000003d */
[----:B------:R-:W-:Y:S02]  /*1c530*/  PRMT R59, RZ, 0x7610, R59 ;  /* 0x00007610ff3b7816 */ /* 0x000fe4000000003b */
[----:B------:R-:W-:Y:S02]  /*1c540*/  PRMT R60, RZ, 0x7610, R60 ;  /* 0x00007610ff3c7816 */ /* 0x000fe4000000003c */
[----:B------:R-:W-:Y:S02]  /*1c550*/  PRMT R70, RZ, 0x7610, R70 ;  /* 0x00007610ff467816 */ /* 0x000fe40000000046 */
[----:B------:R-:W-:Y:S02]  /*1c560*/  PRMT R10, RZ, 0x7610, R10 ;  /* 0x00007610ff0a7816 */ /* 0x000fe4000000000a */
[----:B------:R-:W-:Y:S01]  /*1c570*/  PRMT R11, RZ, 0x7610, R11 ;  /* 0x00007610ff0b7816 */ /* 0x000fe2000000000b */
[----:B---3--:R-:W-:Y:S01]  /*1c580*/  STL [R1+0x3b4], R54 ;  /* 0x0003b43601007387 */ /* 0x008fe20000100800 */
[----:B------:R-:W-:-:S03]  /*1c590*/  PRMT R23, RZ, 0x7610, R23 ;  /* 0x00007610ff177816 */ /* 0x000fc60000000017 */
[----:B------:R0:W-:Y:S01]  /*1c5a0*/  STL [R1+0x3b8], R55 ;  /* 0x0003b83701007387 */ /* 0x0001e20000100800 */
[----:B------:R-:W-:-:S03]  /*1c5b0*/  PRMT R22, RZ, 0x7610, R22 ;  /* 0x00007610ff167816 */ /* 0x000fc60000000016 */
[----:B------:R1:W3:Y:S01]  /*1c5c0*/  @!P3 LDG.E.U16 R23, desc[UR6][R66.64] ;  /* 0x000000064217b981 */ /* 0x0002e2000c1e1500 */
[----:B0-----:R-:W-:-:S04]  /*1c5d0*/  IMAD.WIDE R54, R2, 0x2, R84 ;  /* 0x0000000202367825 */ /* 0x001fc800078e0254 */
[----:B------:R-:W-:Y:S01]  /*1c5e0*/  VIADD R2, R9, 0xffffff0c ;  /* 0xffffff0c09027836 */ /* 0x000fe20000000000 */
[----:B------:R0:W2:Y:S01]  /*1c5f0*/  @!P3 LDG.E.U16 R22, desc[UR6][R54.64] ;  /* 0x000000063616b981 */ /* 0x0000a2000c1e1500 */
[----:B------:R-:W-:-:S03]  /*1c600*/  ISETP.GE.U32.AND P3, PT, R4, 0x7ffffe15, PT ;  /* 0x7ffffe150400780c */ /* 0x000fc60003f66070 */
[----:B------:R-:W-:Y:S01]  /*1c610*/  ISETP.GE.U32.AND P5, PT, R2, 0x7ffffe0d, PT ;  /* 0x7ffffe0d0200780c */ /* 0x000fe20003fa6070 */
[----:B------:R-:W-:Y:S01]  /*1c620*/  IMAD R2, R80, 0xeb, RZ ;  /* 0x000000eb50027824 */ /* 0x000fe200078e02ff */
[----:B------:R1:W-:Y:S04]  /*1c630*/  STL.64 [R1+0x1128], R66 ;  /* 0x0011284201007387 */ /* 0x0003e80000100a00 */
[----:B------:R0:W-:Y:S01]  /*1c640*/  STL.64 [R1+0x1120], R54 ;  /* 0x0011203601007387 */ /* 0x0001e20000100a00 */
[----:B-1----:R-:W-:-:S04]  /*1c650*/  IMAD.WIDE R66, R2, 0x2, R82 ;  /* 0x0000000202427825 */ /* 0x002fc800078e0252 */
[----:B0-----:R-:W-:Y:S01]  /*1c660*/  IMAD.WIDE R54, R2, 0x2, R84 ;  /* 0x0000000202367825 */ /* 0x001fe200078e0254 */
[----:B------:R-:W2:Y:S03]  /*1c670*/  @!P3 LDG.E.U16 R19, desc[UR6][R66.64] ;  /* 0x000000064213b981 */ /* 0x000ea6000c1e1500 */
[----:B------:R-:W-:Y:S01]  /*1c680*/  VIADD R2, R9, 0xffffff04 ;  /* 0xffffff0409027836 */ /* 0x000fe20000000000 */
[----:B------:R-:W2:Y:S04]  /*1c690*/  @!P3 LDG.E.U16 R18, desc[UR6][R54.64] ;  /* 0x000000063612b981 */ /* 0x000ea8000c1e1500 */
[----:B------:R0:W-:Y:S01]  /*1c6a0*/  STL.64 [R1+0x10a8], R52 ;  /* 0x0010a83401007387 */ /* 0x0001e20000100a00 */
[----:B------:R-:W-:Y:S01]  /*1c6b0*/  ISETP.GE.U32.AND P3, PT, R2, 0x7ffffe05, PT ;  /* 0x7ffffe050200780c */ /* 0x000fe20003f66070 */
[----:B------:R-:W-:-:S02]  /*1c6c0*/  IMAD R2, R80, 0xfb, RZ ;  /* 0x000000fb50027824 */ /* 0x000fc400078e02ff */
[----:B------:R1:W-:Y:S04]  /*1c6d0*/  STL.64 [R1+0x10a0], R16 ;  /* 0x0010a01001007387 */ /* 0x0003e80000100a00 */
[----:B------:R-:W-:Y:S01]  /*1c6e0*/  STL.64 [R1+0x1028], R66 ;  /* 0x0010284201007387 */ /* 0x000fe20000100a00 */
[----:B0-----:R-:W-:-:S03]  /*1c6f0*/  IMAD.WIDE R52, R3, 0x2, R82 ;  /* 0x0000000203347825 */ /* 0x001fc600078e0252 */
[----:B------:R-:W-:Y:S01]  /*1c700*/  STL.64 [R1+0x1020], R54 ;  /* 0x0010203601007387 */ /* 0x000fe20000100a00 */
[----:B-1----:R-:W-:-:S03]  /*1c710*/  IMAD.WIDE R16, R3, 0x2, R84 ;  /* 0x0000000203107825 */ /* 0x002fc600078e0254 */
[----:B------:R0:W-:Y:S01]  /*1c720*/  STL.64 [R1+0xe30], R52 ;  /* 0x000e303401007387 */ /* 0x0001e20000100a00 */
[----:B------:R-:W-:-:S03]  /*1c730*/  VIADD R3, R9, 0xffffff29 ;  /* 0xffffff2909037836 */ /* 0x000fc60000000000 */
[----:B------:R0:W2:Y:S04]  /*1c740*/  @!P5 LDG.E.U16 R62, desc[UR6][R52.64] ;  /* 0x00000006343ed981 */ /* 0x0000a8000c1e1500 */
[----:B------:R1:W-:Y:S04]  /*1c750*/  STL.64 [R1+0xe28], R16 ;  /* 0x000e281001007387 */ /* 0x0003e80000100a00 */
[----:B------:R1:W2:Y:S01]  /*1c760*/  @!P5 LDG.E.U16 R61, desc[UR6][R16.64] ;  /* 0x00000006103dd981 */ /* 0x0002a2000c1e1500 */
[----:B0-----:R-:W-:Y:S01]  /*1c770*/  IMAD.WIDE R52, R2, 0x2, R82 ;  /* 0x0000000202347825 */ /* 0x001fe200078e0252 */
[----:B------:R-:W-:-:S03]  /*1c780*/  ISETP.GE.U32.AND P5, PT, R3, 0x7ffffe2a, PT ;  /* 0x7ffffe2a0300780c */ /* 0x000fc60003fa6070 */
[----:B------:R-:W-:Y:S02]  /*1c790*/  IMAD R3, R80, 0xd5, RZ ;  /* 0x000000d550037824 */ /* 0x000fe400078e02ff */
[----:B-1----:R-:W-:Y:S01]  /*1c7a0*/  IMAD.WIDE R16, R2, 0x2, R84 ;  /* 0x0000000202107825 */ /* 0x002fe200078e0254 */
[----:B------:R-:W-:Y:S03]  /*1c7b0*/  STL.64 [R1+0xd30], R52 ;  /* 0x000d303401007387 */ /* 0x000fe60000100a00 */
[----:B------:R-:W-:Y:S01]  /*1c7c0*/  IMAD R2, R80, 0xd4, RZ ;  /* 0x000000d450027824 */ /* 0x000fe200078e02ff */
[----:B------:R0:W-:Y:S03]  /*1c7d0*/  STL.64 [R1+0xd28], R16 ;  /* 0x000d281001007387 */ /* 0x0001e60000100a00 */
[C---:B------:R-:W-:Y:S01]  /*1c7e0*/  IMAD.WIDE R66, R2.reuse, 0x2, R82 ;  /* 0x0000000202427825 */ /* 0x040fe200078e0252 */
[----:B------:R0:W2:Y:S03]  /*1c7f0*/  @!P3 LDG.E.U16 R59, desc[UR6][R16.64] ;  /* 0x00000006103bb981 */ /* 0x0000a6000c1e1500 */
[--C-:B------:R-:W-:Y:S01]  /*1c800*/  IMAD.WIDE R54, R2, 0x2, R84.reuse ;  /* 0x0000000202367825 */ /* 0x100fe200078e0254 */
[----:B------:R1:W2:Y:S04]  /*1c810*/  @!P3 LDG.E.U16 R60, desc[UR6][R52.64] ;  /* 0x00000006343cb981 */ /* 0x0002a8000c1e1500 */
[----:B------:R-:W2:Y:S01]  /*1c820*/  @!P0 LDG.E.U16 R70, desc[UR6][R66.64] ;  /* 0x0000000642468981 */ /* 0x000ea2000c1e1500 */
[----:B0-----:R-:W-:-:S04]  /*1c830*/  IMAD.WIDE R16, R3, 0x2, R84 ;  /* 0x0000000203107825 */ /* 0x001fc800078e0254 */
[----:B-1----:R-:W-:Y:S01]  /*1c840*/  IMAD.WIDE R52, R3, 0x2, R82 ;  /* 0x0000000203347825 */ /* 0x002fe200078e0252 */
[----:B------:R0:W-:Y:S04]  /*1c850*/  STL.64 [R1+0x1198], R66 ;  /* 0x0011984201007387 */ /* 0x0001e80000100a00 */
[----:B------:R1:W-:Y:S04]  /*1c860*/  STL.64 [R1+0x1190], R54 ;  /* 0x0011903601007387 */ /* 0x0003e80000100a00 */
[----:B------:R-:W2:Y:S04]  /*1c870*/  @!P2 LDG.E.U16 R10, desc[UR6][R16.64] ;  /* 0x00000006100aa981 */ /* 0x000ea8000c1e1500 */
[----:B0-----:R-:W3:Y:S04]  /*1c880*/  LDL.LU.64 R66, [R1+0x3ea0] ;  /* 0x003ea00001427983 */ /* 0x001ee80000300a00 */
[----:B------:R-:W4:Y:S01]  /*1c890*/  @!P2 LDG.E.U16 R11, desc[UR6][R52.64] ;  /* 0x00000006340ba981 */ /* 0x000f22000c1e1500 */
[C---:B------:R-:W-:Y:S01]  /*1c8a0*/  VIADD R2, R9.reuse, 0xffffff1b ;  /* 0xffffff1b09027836 */ /* 0x040fe20000000000 */
[----:B------:R-:W-:Y:S01]  /*1c8b0*/  PRMT R69, RZ, 0x7610, R69 ;  /* 0x00007610ff457816 */ /* 0x000fe20000000045 */
[----:B------:R-:W-:-:S03]  /*1c8c0*/  VIADD R4, R9, 0xffffff23 ;  /* 0xffffff2309047836 */ /* 0x000fc60000000000 */
[----:B------:R-:W-:Y:S01]  /*1c8d0*/  ISETP.GE.U32.AND P2, PT, R2, 0x7ffffe1c, PT ;  /* 0x7ffffe1c0200780c */ /* 0x000fe20003f46070 */
[----:B------:R-:W-:Y:S01]  /*1c8e0*/  IMAD R2, R80, 0xdc, RZ ;  /* 0x000000dc50027824 */ /* 0x000fe200078e02ff */
[----:B------:R1:W4:Y:S01]  /*1c8f0*/  @!P0 LDG.E.U16 R69, desc[UR6][R54.64] ;  /* 0x0000000636458981 */ /* 0x000322000c1e1500 */
[----:B------:R-:W-:Y:S01]  /*1c900*/  ISETP.GE.U32.AND P0, PT, R4, 0x7ffffe24, PT ;  /* 0x7ffffe240400780c */ /* 0x000fe20003f06070 */
[----:B------:R-:W-:Y:S02]  /*1c910*/  IMAD R3, R80, 0xe4, RZ ;  /* 0x000000e450037824 */ /* 0x000fe400078e02ff */
[----:B------:R0:W-:Y:S01]  /*1c920*/  STL.64 [R1+0x1188], R52 ;  /* 0x0011883401007387 */ /* 0x0001e20000100a00 */
[----:B-1----:R-:W-:-:S03]  /*1c930*/  IMAD.WIDE R54, R2, 0x2, R82 ;  /* 0x0000000202367825 */ /* 0x002fc600078e0252 */
[----:B------:R1:W-:Y:S01]  /*1c940*/  STL.64 [R1+0x1180], R16 ;  /* 0x0011801001007387 */ /* 0x0003e20000100a00 */
[----:B------:R-:W-:-:S03]  /*1c950*/  PRMT R65, RZ, 0x7610, R65 ;  /* 0x00007610ff417816 */ /* 0x000fc60000000041 */
[----:B------:R-:W-:Y:S01]  /*1c960*/  STL.64 [R1+0x1118], R54 ;  /* 0x0011183601007387 */ /* 0x000fe20000100a00 */
[----:B------:R-:W-:Y:S01]  /*1c970*/  PRMT R68, RZ, 0x7610, R68 ;  /* 0x00007610ff447816 */ /* 0x000fe20000000044 */
[----:B0-----:R-:W-:-:S04]  /*1c980*/  IMAD.WIDE R52, R2, 0x2, R84 ;  /* 0x0000000202347825 */ /* 0x001fc800078e0254 */
[----:B------:R-:W-:Y:S01]  /*1c990*/  VIADD R2, R9, 0xffffff0b ;  /* 0xffffff0b09027836 */ /* 0x000fe20000000000 */
[----:B------:R0:W4:Y:S01]  /*1c9a0*/  @!P0 LDG.E.U16 R68, desc[UR6][R54.64] ;  /* 0x0000000636448981 */ /* 0x000122000c1e1500 */
[----:B-1----:R-:W-:-:S04]  /*1c9b0*/  IMAD.WIDE R16, R3, 0x2, R82 ;  /* 0x0000000203107825 */ /* 0x002fc800078e0252 */
[----:B------:R-:W-:Y:S01]  /*1c9c0*/  VIADD R4, R9, 0xffffff13 ;  /* 0xffffff1309047836 */ /* 0x000fe20000000000 */
[----:B------:R-:W-:Y:S02]  /*1c9d0*/  PRMT R6, RZ, 0x7610, R6 ;  /* 0x00007610ff067816 */ /* 0x000fe40000000006 */
[----:B------:R-:W-:Y:S02]  /*1c9e0*/  PRMT R64, RZ, 0x7610, R64 ;  /* 0x00007610ff407816 */ /* 0x000fe40000000040 */
[----:B------:R-:W-:Y:S02]  /*1c9f0*/  PRMT R7, RZ, 0x7610, R7 ;  /* 0x00007610ff077816 */ /* 0x000fe40000000007 */
[----:B------:R-:W-:Y:S01]  /*1ca00*/  PRMT R63, RZ, 0x7610, R63 ;  /* 0x00007610ff3f7816 */ /* 0x000fe2000000003f */
[----:B--2---:R-:W-:Y:S01]  /*1ca10*/  STL [R1+0x8c], R10 ;  /* 0x00008c0a01007387 */ /* 0x004fe20000100800 */
[----:B---3--:R-:W-:Y:S02]  /*1ca20*/  PRMT R66, RZ, 0x7610, R66 ;  /* 0x00007610ff427816 */ /* 0x008fe40000000042 */
[----:B------:R-:W-:Y:S01]  /*1ca30*/  PRMT R67, RZ, 0x7610, R67 ;  /* 0x00007610ff437816 */ /* 0x000fe20000000043 */
[----:B----4-:R1:W-:Y:S04]  /*1ca40*/  STL [R1+0x90], R11 ;  /* 0x0000900b01007387 */ /* 0x0103e80000100800 */
[----:B------:R-:W2:Y:S04]  /*1ca50*/  @!P2 LDG.E.U16 R66, desc[UR6][R16.64] ;  /* 0x000000061042a981 */ /* 0x000ea8000c1e1500 */
[----:B------:R3:W4:Y:S01]  /*1ca60*/  @!P0 LDG.E.U16 R67, desc[UR6][R52.64] ;  /* 0x0000000634438981 */ /* 0x000722000c1e1500 */
[----:B-1----:R-:W-:Y:S01]  /*1ca70*/  IMAD.WIDE R10, R3, 0x2, R84 ;  /* 0x00000002030a7825 */ /* 0x002fe200078e0254 */
[----:B------:R-:W-:-:S04]  /*1ca80*/  ISETP.GE.U32.AND P0, PT, R4, 0x7ffffe14, PT ;  /* 0x7ffffe140400780c */ /* 0x000fc80003f06070 */
[----:B------:R1:W2:Y:S01]  /*1ca90*/  @!P2 LDG.E.U16 R65, desc[UR6][R10.64] ;  /* 0x000000060a41a981 */ /* 0x0002a2000c1e1500 */
[----:B------:R-:W-:Y:S01]  /*1caa0*/  ISETP.GE.U32.AND P2, PT, R2, 0x7ffffe0c, PT ;  /* 0x7ffffe0c0200780c */ /* 0x000fe20003f46070 */
[C---:B------:R-:W-:Y:S02]  /*1cab0*/  IMAD R2, R80.reuse, 0xec, RZ ;  /* 0x000000ec50027824 */ /* 0x040fe400078e02ff */
[----:B------:R-:W-:Y:S01]  /*1cac0*/  IMAD R3, R80, 0xf4, RZ ;  /* 0x000000f450037824 */ /* 0x000fe200078e02ff */
[----:B------:R3:W-:Y:S04]  /*1cad0*/  STL.64 [R1+0x1110], R52 ;  /* 0x0011103401007387 */ /* 0x0007e80000100a00 */
[----:B------:R1:W-:Y:S01]  /*1cae0*/  STL.64 [R1+0x1098], R16 ;  /* 0x0010981001007387 */ /* 0x0003e20000100a00 */
[----:B0-----:R-:W-:-:S03]  /*1caf0*/  IMAD.WIDE R54, R3, 0x2, R82 ;  /* 0x0000000203367825 */ /* 0x001fc600078e0252 */
[----:B------:R0:W-:Y:S01]  /*1cb00*/  STL.64 [R1+0x1090], R10 ;  /* 0x0010900a01007387 */ /* 0x0001e20000100a00 */
[----:B---3--:R-:W-:-:S03]  /*1cb10*/  IMAD.WIDE R52, R3, 0x2, R84 ;  /* 0x0000000203347825 */ /* 0x008fc600078e0254 */
[----:B------:R-:W3:Y:S01]  /*1cb20*/  @!P2 LDG.E.U16 R7, desc[UR6][R54.64] ;  /* 0x000000063607a981 */ /* 0x000ee2000c1e1500 */
[----:B-1----:R-:W-:-:S03]  /*1cb30*/  IMAD.WIDE R16, R2, 0x2, R84 ;  /* 0x0000000202107825 */ /* 0x002fc600078e0254 */
[----:B------:R1:W2:Y:S01]  /*1cb40*/  @!P2 LDG.E.U16 R6, desc[UR6][R52.64] ;  /* 0x000000063406a981 */ /* 0x0002a2000c1e1500 */
[----:B0-----:R-:W-:-:S03]  /*1cb50*/  IMAD.WIDE R10, R2, 0x2, R82 ;  /* 0x00000002020a7825 */ /* 0x001fc600078e0252 */
[----:B------:R0:W3:Y:S04]  /*1cb60*/  @!P0 LDG.E.U16 R63, desc[UR6][R16.64] ;  /* 0x00000006103f8981 */ /* 0x0000e8000c1e1500 */
[----:B------:R0:W-:Y:S04]  /*1cb70*/  STL.64 [R1+0x1018], R10 ;  /* 0x0010180a01007387 */ /* 0x0001e80000100a00 */
[----:B------:R0:W-:Y:S04]  /*1cb80*/  STL.64 [R1+0x1010], R16 ;  /* 0x0010101001007387 */ /* 0x0001e80000100a00 */
[----:B------:R0:W4:Y:S04]  /*1cb90*/  @!P0 LDG.E.U16 R64, desc[UR6][R10.64] ;  /* 0x000000060a408981 */ /* 0x000128000c1e1500 */
[----:B0-----:R-:W4:Y:S04]  /*1cba0*/  LDL.LU.64 R10, [R1+0x3e98] ;  /* 0x003e9800010a7983 */ /* 0x001f280000300a00 */
[----:B------:R-:W4:Y:S01]  /*1cbb0*/  LDL.LU R16, [R1+0x3e90] ;  /* 0x003e900001107983 */ /* 0x000f220000300800 */
[----:B------:R-:W-:-:S05]  /*1cbc0*/  VIADD R2, R9, 0xffffff03 ;  /* 0xffffff0309027836 */ /* 0x000fca0000000000 */
[----:B------:R-:W-:Y:S01]  /*1cbd0*/  ISETP.GE.U32.AND P3, PT, R2, 0x7ffffe04, PT ;  /* 0x7ffffe040200780c */ /* 0x000fe20003f66070 */
[----:B------:R-:W-:Y:S01]  /*1cbe0*/  VIADD R2, R9, 0xffffff22 ;  /* 0xffffff2209027836 */ /* 0x000fe20000000000 */
[----:B------:R-:W-:Y:S04]  /*1cbf0*/  STL.64 [R1+0xe20], R54 ;  /* 0x000e203601007387 */ /* 0x000fe80000100a00 */
[----:B------:R-:W-:Y:S01]  /*1cc00*/  ISETP.GE.U32.AND P2, PT, R2, 0x7ffffe23, PT ;  /* 0x7ffffe230200780c */ /* 0x000fe20003f46070 */
[----:B------:R-:W-:Y:S01]  /*1cc10*/  IMAD R2, R80, 0xfc, RZ ;  /* 0x000000fc50027824 */ /* 0x000fe200078e02ff */
[----:B------:R1:W-:Y:S01]  /*1cc20*/  STL.64 [R1+0xe00], R52 ;  /* 0x000e003401007387 */ /* 0x0003e20000100a00 */
[----:B------:R-:W-:Y:S02]  /*1cc30*/  PRMT R4, RZ, 0x7610, R4 ;  /* 0x00007610ff047816 */ /* 0x000fe40000000004 */
[C---:B-1----:R-:W-:Y:S01]  /*1cc40*/  IMAD.WIDE R52, R2.reuse, 0x2, R82 ;  /* 0x0000000202347825 */ /* 0x042fe200078e0252 */
[----:B--2---:R-:W-:Y:S04]  /*1cc50*/  STL [R1+0x6c], R6 ;  /* 0x00006c0601007387 */ /* 0x004fe80000100800 */
[----:B---3--:R0:W-:Y:S02]  /*1cc60*/  STL [R1+0x70], R7 ;  /* 0x0000700701007387 */ /* 0x0081e40000100800 */
[----:B0-----:R-:W-:-:S05]  /*1cc70*/  IMAD.WIDE R6, R2, 0x2, R84 ;  /* 0x0000000202067825 */ /* 0x001fca00078e0254 */
[----:B------:R-:W2:Y:S01]  /*1cc80*/  @!P3 LDG.E.U16 R4, desc[UR6][R6.64] ;  /* 0x000000060604b981 */ /* 0x000ea2000c1e1500 */
[----:B----4-:R-:W-:-:S06]  /*1cc90*/  PRMT R16, RZ, 0x7610, R16 ;  /* 0x00007610ff107816 */ /* 0x010fcc0000000010 */
[----:B------:R0:W3:Y:S01]  /*1cca0*/  @!P3 LDG.E.U16 R16, desc[UR6][R52.64] ;  /* 0x000000063410b981 */ /* 0x0000e2000c1e1500 */
[----:B------:R-:W-:Y:S02]  /*1ccb0*/  VIADD R3, R9, 0xffffff28 ;  /* 0xffffff2809037836 */ /* 0x000fe40000000000 */
[----:B------:R-:W-:-:S03]  /*1ccc0*/  IMAD R2, R80, 0xd6, RZ ;  /* 0x000000d650027824 */ /* 0x000fc600078e02ff */
[----:B------:R-:W-:Y:S01]  /*1ccd0*/  ISETP.GE.U32.AND P0, PT, R3, 0x7ffffe29, PT ;  /* 0x7ffffe290300780c */ /* 0x000fe20003f06070 */
[----:B------:R-:W-:Y:S01]  /*1cce0*/  IMAD.WIDE R54, R2, 0x2, R82 ;  /* 0x0000000202367825 */ /* 0x000fe200078e0252 */
[----:B------:R0:W-:Y:S01]  /*1ccf0*/  STL.64 [R1+0xd20], R52 ;  /* 0x000d203401007387 */ /* 0x0001e20000100a00 */
[----:B------:R-:W-:Y:S02]  /*1cd00*/  PRMT R56, RZ, 0x7610, R56 ;  /* 0x00007610ff387816 */ /* 0x000fe40000000038 */
[----:B------:R-:W-:Y:S01]  /*1cd10*/  IMAD R3, R80, 0xd7, RZ ;  /* 0x000000d750037824 */ /* 0x000fe200078e02ff */
[----:B------:R1:W-:Y:S01]  /*1cd20*/  STL.64 [R1+0xd00], R6 ;  /* 0x000d000601007387 */ /* 0x0003e20000100a00 */
[----:B------:R-:W-:Y:S02]  /*1cd30*/  PRMT R57, RZ, 0x7610, R57 ;  /* 0x00007610ff397816 */ /* 0x000fe40000000039 */
[----:B------:R-:W-:Y:S02]  /*1cd40*/  PRMT R10, RZ, 0x7610, R10 ;  /* 0x00007610ff0a7816 */ /* 0x000fe4000000000a */
[----:B------:R-:W-:-:S02]  /*1cd50*/  PRMT R11, RZ, 0x7610, R11 ;  /* 0x00007610ff0b7816 */ /* 0x000fc4000000000b */
[----:B------:R-:W4:Y:S01]  /*1cd60*/  @!P5 LDG.E.U16 R57, desc[UR6][R54.64] ;  /* 0x000000063639d981 */ /* 0x000f22000c1e1500 */
[----:B0-----:R-:W-:-:S04]  /*1cd70*/  IMAD.WIDE R52, R3, 0x2, R82 ;  /* 0x0000000203347825 */ /* 0x001fc800078e0252 */
[--C-:B-1----:R-:W-:Y:S01]  /*1cd80*/  IMAD.WIDE R6, R2, 0x2, R84.reuse ;  /* 0x0000000202067825 */ /* 0x102fe200078e0254 */
[----:B------:R0:W4:Y:S04]  /*1cd90*/  @!P0 LDG.E.U16 R11, desc[UR6][R52.64] ;  /* 0x00000006340b8981 */ /* 0x000128000c1e1500 */
[----:B------:R-:W4:Y:S04]  /*1cda0*/  @!P5 LDG.E.U16 R56, desc[UR6][R6.64] ;  /* 0x000000060638d981 */ /* 0x000f28000c1e1500 */
[----:B--2---:R-:W-:Y:S04]  /*1cdb0*/  STL [R1+0x64], R4 ;  /* 0x0000640401007387 */ /* 0x004fe80000100800 */
[----:B------:R1:W-:Y:S04]  /*1cdc0*/  STL.64 [R1+0x1178], R54 ;  /* 0x0011783601007387 */ /* 0x0003e80000100a00 */
[----:B---3--:R2:W-:Y:S04]  /*1cdd0*/  STL [R1+0x68], R16 ;  /* 0x0000681001007387 */ /* 0x0085e80000100800 */
[----:B------:R3:W-:Y:S04]  /*1cde0*/  STL.64 [R1+0x1170], R6 ;  /* 0x0011700601007387 */ /* 0x0007e80000100a00 */
[----:B-1----:R-:W4:Y:S01]  /*1cdf0*/  LDL.LU.64 R54, [R1+0x3e88] ;  /* 0x003e880001367983 */ /* 0x002f220000300a00 */
[----:B--2---:R-:W-:-:S05]  /*1ce00*/  IMAD.WIDE R16, R3, 0x2, R84 ;  /* 0x0000000203107825 */ /* 0x004fca00078e0254 */
[----:B------:R1:W2:Y:S04]  /*1ce10*/  @!P0 LDG.E.U16 R10, desc[UR6][R16.64] ;  /* 0x00000006100a8981 */ /* 0x0002a8000c1e1500 */
[----:B---3--:R-:W3:Y:S01]  /*1ce20*/  LDL.LU.64 R6, [R1+0x3e80] ;  /* 0x003e800001067983 */ /* 0x008ee20000300a00 */
[----:B------:R-:W-:-:S05]  /*1ce30*/  VIADD R2, R9, 0xffffff1a ;  /* 0xffffff1a09027836 */ /* 0x000fca0000000000 */
[----:B------:R-:W-:Y:S01]  /*1ce40*/  ISETP.GE.U32.AND P0, PT, R2, 0x7ffffe1b, PT ;  /* 0x7ffffe1b0200780c */ /* 0x000fe20003f06070 */
[C---:B------:R-:W-:Y:S01]  /*1ce50*/  IMAD R2, R80.reuse, 0xdd, RZ ;  /* 0x000000dd50027824 */ /* 0x040fe200078e02ff */
[----:B------:R0:W-:Y:S01]  /*1ce60*/  STL.64 [R1+0x1168], R52 ;  /* 0x0011683401007387 */ /* 0x0001e20000100a00 */
[----:B------:R-:W-:-:S03]  /*1ce70*/  IMAD R3, R80, 0xe5, RZ ;  /* 0x000000e550037824 */ /* 0x000fc600078e02ff */
[----:B------:R1:W-:Y:S04]  /*1ce80*/  STL.64 [R1+0x1160], R16 ;  /* 0x0011601001007387 */ /* 0x0003e80000100a00 */
[----:B----4-:R-:W-:Y:S01]  /*1ce90*/  STL [R1+0x160], R56 ;  /* 0x0001603801007387 */ /* 0x010fe20000100800 */
[----:B0-----:R-:W-:-:S03]  /*1cea0*/  IMAD.WIDE R52, R2, 0x2, R82 ;  /* 0x0000000202347825 */ /* 0x001fc600078e0252 */
[----:B------:R0:W-:Y:S04]  /*1ceb0*/  STL [R1+0x164], R57 ;  /* 0x0001643901007387 */ /* 0x0001e80000100800 */
[----:B------:R-:W-:Y:S01]  /*1cec0*/  STL.64 [R1+0x1108], R52 ;  /* 0x0011083401007387 */ /* 0x000fe20000100a00 */
[----:B-1----:R-:W-:-:S04]  /*1ced0*/  IMAD.WIDE R16, R3, 0x2, R82 ;  /* 0x0000000203107825 */ /* 0x002fc800078e0252 */
[----:B0-----:R-:W-:Y:S01]  /*1cee0*/  IMAD.WIDE R56, R2, 0x2, R84 ;  /* 0x0000000202387825 */ /* 0x001fe200078e0254 */
[----:B------:R-:W-:Y:S02]  /*1cef0*/  PRMT R55, RZ, 0x7610, R55 ;  /* 0x00007610ff377816 */ /* 0x000fe40000000037 */
[----:B------:R-:W-:-:S04]  /*1cf00*/  PRMT R54, RZ, 0x7610, R54 ;  /* 0x00007610ff367816 */ /* 0x000fc80000000036 */
[----:B------:R-:W4:Y:S04]  /*1cf10*/  @!P2 LDG.E.U16 R55, desc[UR6][R52.64] ;  /* 0x000000063437a981 */ /* 0x000f28000c1e1500 */
[----:B--2---:R-:W-:Y:S01]  /*1cf20*/  STL [R1+0x3ac], R10 ;  /* 0x0003ac0a01007387 */ /* 0x004fe20000100800 */
[----:B---3--:R-:W-:Y:S02]  /*1cf30*/  PRMT R6, RZ, 0x7610, R6 ;  /* 0x00007610ff067816 */ /* 0x008fe40000000006 */
[----:B------:R-:W-:Y:S01]  /*1cf40*/  PRMT R7, RZ, 0x7610, R7 ;  /* 0x00007610ff077816 */ /* 0x000fe20000000007 */
[----:B------:R0:W-:Y:S04]  /*1cf50*/  STL [R1+0x3b0], R11 ;  /* 0x0003b00b01007387 */ /* 0x0001e80000100800 */
[----:B------:R-:W2:Y:S04]  /*1cf60*/  @!P2 LDG.E.U16 R54, desc[UR6][R56.64] ;  /* 0x000000063836a981 */ /* 0x000ea8000c1e1500 */
[----:B------:R-:W3:Y:S01]  /*1cf70*/  @!P0 LDG.E.U16 R7, desc[UR6][R16.64] ;  /* 0x0000000610078981 */ /* 0x000ee2000c1e1500 */
[----:B0-----:R-:W-:-:S05]  /*1cf80*/  IMAD.WIDE R10, R3, 0x2, R84 ;  /* 0x00000002030a7825 */ /* 0x001fca00078e0254 */
[----:B------:R0:W2:Y:S04]  /*1cf90*/  @!P0 LDG.E.U16 R6, desc[UR6][R10.64] ;  /* 0x000000060a068981 */ /* 0x0000a8000c1e1500 */
[----:B------:R1:W-:Y:S04]  /*1cfa0*/  STL.64 [R1+0x1100], R56 ;  /* 0x0011003801007387 */ /* 0x0003e80000100a00 */
[----:B------:R-:W4:Y:S04]  /*1cfb0*/  LDL.LU.64 R52, [R1+0x3e78] ;  /* 0x003e780001347983 */ /* 0x000f280000300a00 */
[----:B-1----:R-:W4:Y:S01]  /*1cfc0*/  LDL.LU.64 R56, [R1+0x3e70] ;  /* 0x003e700001387983 */ /* 0x002f220000300a00 */
[----:B------:R-:W-:-:S02]  /*1cfd0*/  VIADD R2, R9, 0xffffff0a ;  /* 0xffffff0a09027836 */ /* 0x000fc40000000000 */
[C---:B------:R-:W-:Y:S01]  /*1cfe0*/  VIADD R4, R9.reuse, 0xffffff21 ;  /* 0xffffff2109047836 */ /* 0x040fe20000000000 */
[----:B------:R-:W-:Y:S02]  /*1cff0*/  STL.64 [R1+0x1088], R16 ;  /* 0x0010881001007387 */ /* 0x000fe40000100a00 */
[----:B------:R-:W-:Y:S01]  /*1d000*/  ISETP.GE.U32.AND P0, PT, R2, 0x7ffffe0b, PT ;  /* 0x7ffffe0b0200780c */ /* 0x000fe20003f06070 */
[----:B------:R-:W-:Y:S01]  /*1d010*/  IMAD R2, R80, 0xed, RZ ;  /* 0x000000ed50027824 */ /* 0x000fe200078e02ff */
[----:B------:R-:W-:Y:S01]  /*1d020*/  ISETP.GE.U32.AND P3, PT, R4, 0x7ffffe22, PT ;  /* 0x7ffffe220400780c */ /* 0x000fe20003f66070 */
[----:B------:R-:W-:Y:S01]  /*1d030*/  VIADD R4, R9, 0xffffff12 ;  /* 0xffffff1209047836 */ /* 0x000fe20000000000 */
[----:B------:R0:W-:Y:S01]  /*1d040*/  STL.64 [R1+0x1080], R10 ;  /* 0x0010800a01007387 */ /* 0x0001e20000100a00 */
[----:B------:R-:W-:-:S03]  /*1d050*/  IMAD R3, R80, 0xf5, RZ ;  /* 0x000000f550037824 */ /* 0x000fc600078e02ff */
[----:B------:R-:W-:Y:S02]  /*1d060*/  ISETP.GE.U32.AND P2, PT, R4, 0x7ffffe13, PT ;  /* 0x7ffffe130400780c */ /* 0x000fe40003f46070 */
[----:B------:R-:W-:Y:S01]  /*1d070*/  PRMT R4, RZ, 0x7610, R4 ;  /* 0x00007610ff047816 */ /* 0x000fe20000000004 */
[----:B0-----:R-:W-:-:S04]  /*1d080*/  IMAD.WIDE R10, R2, 0x2, R84 ;  /* 0x00000002020a7825 */ /* 0x001fc800078e0254 */
[----:B------:R-:W-:-:S05]  /*1d090*/  IMAD.WIDE R16, R3, 0x2, R84 ;  /* 0x0000000203107825 */ /* 0x000fca00078e0254 */
[----:B------:R-:W4:Y:S01]  /*1d0a0*/  @!P0 LDG.E.U16 R4, desc[UR6][R16.64] ;  /* 0x0000000610048981 */ /* 0x000f22000c1e1500 */
[----:B------:R-:W-:-:S03]  /*1d0b0*/  PRMT R13, RZ, 0x7610, R13 ;  /* 0x00007610ff0d7816 */ /* 0x000fc6000000000d */
[----:B--2---:R-:W-:Y:S04]  /*1d0c0*/  STL [R1+0x7c], R6 ;  /* 0x00007c0601007387 */ /* 0x004fe80000100800 */
[----:B---3--:R0:W-:Y:S04]  /*1d0d0*/  STL [R1+0x80], R7 ;  /* 0x0000800701007387 */ /* 0x0081e80000100800 */
[----:B------:R-:W-:Y:S01]  /*1d0e0*/  STL [R1+0x84], R54 ;  /* 0x0000843601007387 */ /* 0x000fe20000100800 */
[----:B----4-:R-:W-:Y:S01]  /*1d0f0*/  PRMT R53, RZ, 0x7610, R53 ;  /* 0x00007610ff357816 */ /* 0x010fe20000000035 */
[----:B0-----:R-:W-:-:S04]  /*1d100*/  IMAD.WIDE R6, R2, 0x2, R82 ;  /* 0x0000000202067825 */ /* 0x001fc800078e0252 */
[----:B------:R-:W-:Y:S01]  /*1d110*/  VIADD R2, R9, 0xffffff20 ;  /* 0xffffff2009027836 */ /* 0x000fe20000000000 */
[----:B------:R0:W-:Y:S01]  /*1d120*/  STL [R1+0x88], R55 ;  /* 0x0000883701007387 */ /* 0x0001e20000100800 */
[----:B------:R-:W-:-:S03]  /*1d130*/  PRMT R57, RZ, 0x7610, R57 ;  /* 0x00007610ff397816 */ /* 0x000fc60000000039 */
[----:B------:R-:W-:Y:S01]  /*1d140*/  ISETP.GE.U32.AND P5, PT, R2, 0x7ffffe21, PT ;  /* 0x7ffffe210200780c */ /* 0x000fe20003fa6070 */
[----:B------:R-:W-:Y:S01]  /*1d150*/  VIADD R2, R9, 0xffffff02 ;  /* 0xffffff0209027836 */ /* 0x000fe20000000000 */
[----:B------:R-:W-:Y:S01]  /*1d160*/  PRMT R56, RZ, 0x7610, R56 ;  /* 0x00007610ff387816 */ /* 0x000fe20000000038 */
[----:B0-----:R-:W-:Y:S01]  /*1d170*/  IMAD.WIDE R54, R3, 0x2, R82 ;  /* 0x0000000203367825 */ /* 0x001fe200078e0252 */
[----:B------:R0:W-:Y:S04]  /*1d180*/  STL.64 [R1+0x1008], R6 ;  /* 0x0010080601007387 */ /* 0x0001e80000100a00 */
[----:B------:R1:W2:Y:S01]  /*1d190*/  @!P0 LDG.E.U16 R53, desc[UR6][R54.64] ;  /* 0x0000000636358981 */ /* 0x0002a2000c1e1500 */
[----:B------:R-:W-:Y:S01]  /*1d1a0*/  ISETP.GE.U32.AND P0, PT, R2, 0x7ffffe03, PT ;  /* 0x7ffffe030200780c */ /* 0x000fe20003f06070 */
[----:B------:R-:W-:-:S02]  /*1d1b0*/  IMAD R2, R80, 0xfd, RZ ;  /* 0x000000fd50027824 */ /* 0x000fc400078e02ff */
[----:B------:R3:W-:Y:S04]  /*1d1c0*/  STL.64 [R1+0x1000], R10 ;  /* 0x0010000a01007387 */ /* 0x0007e80000100a00 */
[----:B------:R-:W4:Y:S04]  /*1d1d0*/  @!P2 LDG.E.U16 R57, desc[UR6][R6.64] ;  /* 0x000000060639a981 */ /* 0x000f28000c1e1500 */
[----:B------:R-:W2:Y:S04]  /*1d1e0*/  @!P2 LDG.E.U16 R56, desc[UR6][R10.64] ;  /* 0x000000060a38a981 */ /* 0x000ea8000c1e1500 */
[----:B0-----:R-:W2:Y:S04]  /*1d1f0*/  LDL.LU.64 R6, [R1+0x3e68] ;  /* 0x003e680001067983 */ /* 0x001ea80000300a00 */
[----:B---3--:R-:W3:Y:S04]  /*1d200*/  LDL.LU.64 R10, [R1+0x3e60] ;  /* 0x003e6000010a7983 */ /* 0x008ee80000300a00 */
[----:B------:R1:W-:Y:S04]  /*1d210*/  STL.64 [R1+0xdf0], R54 ;  /* 0x000df03601007387 */ /* 0x0003e80000100a00 */
[----:B------:R0:W-:Y:S01]  /*1d220*/  STL.64 [R1+0xde8], R16 ;  /* 0x000de81001007387 */ /* 0x0001e20000100a00 */
[----:B------:R-:W-:Y:S01]  /*1d230*/  PRMT R52, RZ, 0x7610, R52 ;  /* 0x00007610ff347816 */ /* 0x000fe20000000034 */
[----:B-1----:R-:W-:-:S04]  /*1d240*/  IMAD.WIDE R54, R2, 0x2, R82 ;  /* 0x0000000202367825 */ /* 0x002fc800078e0252 */
[----:B0-----:R-:W-:Y:S01]  /*1d250*/  IMAD.WIDE R16, R2, 0x2, R84 ;  /* 0x0000000202107825 */ /* 0x001fe200078e0254 */
[----:B------:R-:W4:Y:S04]  /*1d260*/  @!P0 LDG.E.U16 R52, desc[UR6][R54.64] ;  /* 0x0000000636348981 */ /* 0x000f28000c1e1500 */
[----:B------:R0:W4:Y:S01]  /*1d270*/  @!P0 LDG.E.U16 R13, desc[UR6][R16.64] ;  /* 0x00000006100d8981 */ /* 0x000122000c1e1500 */
[C---:B------:R-:W-:Y:S02]  /*1d280*/  IMAD R2, R80.reuse, 0xde, RZ ;  /* 0x000000de50027824 */ /* 0x040fe400078e02ff */
[----:B------:R-:W-:Y:S01]  /*1d290*/  VIADD R3, R9, 0xffffff19 ;  /* 0xffffff1909037836 */ /* 0x000fe20000000000 */
[----:B------:R-:W-:Y:S04]  /*1d2a0*/  STL.64 [R1+0xcf0], R54 ;  /* 0x000cf03601007387 */ /* 0x000fe80000100a00 */
[----:B------:R-:W-:Y:S04]  /*1d2b0*/  STL [R1+0x140], R4 ;  /* 0x0001400401007387 */ /* 0x000fe80000100800 */
[----:B------:R0:W-:Y:S01]  /*1d2c0*/  STL.64 [R1+0xce8], R16 ;  /* 0x000ce81001007387 */ /* 0x0001e20000100a00 */
[----:B------:R-:W-:Y:S01]  /*1d2d0*/  ISETP.GE.U32.AND P2, PT, R3, 0x7ffffe1a, PT ;  /* 0x7ffffe1a0300780c */ /* 0x000fe20003f46070 */
[----:B------:R-:W-:-:S02]  /*1d2e0*/  IMAD R3, R80, 0xdf, RZ ;  /* 0x000000df50037824 */ /* 0x000fc400078e02ff */
[----:B0-----:R-:W-:-:S04]  /*1d2f0*/  IMAD.WIDE R16, R2, 0x2, R82 ;  /* 0x0000000202107825 */ /* 0x001fc800078e0252 */
[----:B------:R-:W-:Y:S01]  /*1d300*/  IMAD.WIDE R54, R3, 0x2, R82 ;  /* 0x0000000203367825 */ /* 0x000fe200078e0252 */
[----:B------:R-:W-:-:S06]  /*1d310*/  PRMT R92, RZ, 0x7610, R92 ;  /* 0x00007610ff5c7816 */ /* 0x000fcc000000005c */
[----:B------:R-:W4:Y:S01]  /*1d320*/  @!P3 LDG.E.U16 R92, desc[UR6][R16.64] ;  /* 0x00000006105cb981 */ /* 0x000f22000c1e1500 */
[----:B--2---:R-:W-:Y:S02]  /*1d330*/  PRMT R6, RZ, 0x7610, R6 ;  /* 0x00007610ff067816 */ /* 0x004fe40000000006 */
[----:B------:R-:W-:Y:S02]  /*1d340*/  PRMT R7, RZ, 0x7610, R7 ;  /* 0x00007610ff077816 */ /* 0x000fe40000000007 */
[----:B---3--:R-:W-:-:S04]  /*1d350*/  PRMT R10, RZ, 0x7610, R10 ;  /* 0x00007610ff0a7816 */ /* 0x008fc8000000000a */
[----:B------:R-:W2:Y:S04]  /*1d360*/  @!P5 LDG.E.U16 R7, desc[UR6][R54.64] ;  /* 0x000000063607d981 */ /* 0x000ea8000c1e1500 */
[----:B----4-:R-:W-:Y:S04]  /*1d370*/  STL [R1+0x3e1c], R13 ;  /* 0x003e1c0d01007387 */ /* 0x010fe80000100800 */
[----:B------:R-:W-:Y:S04]  /*1d380*/  STL [R1+0x74], R56 ;  /* 0x0000743801007387 */ /* 0x000fe80000100800 */
[----:B------:R0:W-:Y:S04]  /*1d390*/  STL [R1+0x78], R57 ;  /* 0x0000783901007387 */ /* 0x0001e80000100800 */
[----:B------:R-:W-:Y:S04]  /*1d3a0*/  STL.64 [R1+0x10f8], R16 ;  /* 0x0010f81001007387 */ /* 0x000fe80000100a00 */
[----:B------:R-:W-:Y:S01]  /*1d3b0*/  STL [R1+0x138], R52 ;  /* 0x0001383401007387 */ /* 0x000fe20000100800 */
[----:B0-----:R-:W-:-:S03]  /*1d3c0*/  IMAD.WIDE R56, R2, 0x2, R84 ;  /* 0x0000000202387825 */ /* 0x001fc600078e0254 */
[----:B------:R0:W-:Y:S04]  /*1d3d0*/  STL [R1+0x144], R53 ;  /* 0x0001443501007387 */ /* 0x0001e80000100800 */
[----:B------:R-:W3:Y:S01]  /*1d3e0*/  @!P3 LDG.E.U16 R10, desc[UR6][R56.64] ;  /* 0x00000006380ab981 */ /* 0x000ee2000c1e1500 */
[----:B0-----:R-:W-:-:S05]  /*1d3f0*/  IMAD.WIDE R52, R3, 0x2, R84 ;  /* 0x0000000203347825 */ /* 0x001fca00078e0254 */
[----:B------:R0:W4:Y:S04]  /*1d400*/  @!P5 LDG.E.U16 R6, desc[UR6][R52.64] ;  /* 0x000000063406d981 */ /* 0x000128000c1e1500 */
[----:B------:R-:W-:Y:S04]  /*1d410*/  STL.64 [R1+0x10f0], R56 ;  /* 0x0010f03801007387 */ /* 0x000fe80000100a00 */
[----:B------:R-:W2:Y:S01]  /*1d420*/  LDL.LU.64 R16, [R1+0x3e58] ;  /* 0x003e580001107983 */ /* 0x000ea20000300a00 */
[C---:B------:R-:W-:Y:S02]  /*1d430*/  VIADD R2, R9.reuse, 0xffffff11 ;  /* 0xffffff1109027836 */ /* 0x040fe40000000000 */
[----:B------:R-:W-:Y:S01]  /*1d440*/  VIADD R4, R9, 0xffffff18 ;  /* 0xffffff1809047836 */ /* 0x000fe20000000000 */
[----:B------:R-:W-:Y:S02]  /*1d450*/  STL.64 [R1+0x10e8], R54 ;  /* 0x0010e83601007387 */ /* 0x000fe40000100a00 */
[----:B------:R-:W-:Y:S01]  /*1d460*/  ISETP.GE.U32.AND P5, PT, R2, 0x7ffffe12, PT ;  /* 0x7ffffe120200780c */ /* 0x000fe20003fa6070 */
[----:B------:R-:W-:Y:S01]  /*1d470*/  IMAD R2, R80, 0xe6, RZ ;  /* 0x000000e650027824 */ /* 0x000fe200078e02ff */
[----:B------:R0:W-:Y:S01]  /*1d480*/  STL.64 [R1+0x10e0], R52 ;  /* 0x0010e03401007387 */ /* 0x0001e20000100a00 */
[----:B------:R-:W-:-:S02]  /*1d490*/  PRMT R90, RZ, 0x7610, R90 ;  /* 0x00007610ff5a7816 */ /* 0x000fc4000000005a */
[----:B------:R-:W-:Y:S02]  /*1d4a0*/  ISETP.GE.U32.AND P0, PT, R4, 0x7ffffe19, PT ;  /* 0x7ffffe190400780c */ /* 0x000fe40003f06070 */
[----:B------:R-:W-:Y:S01]  /*1d4b0*/  PRMT R91, RZ, 0x7610, R91 ;  /* 0x00007610ff5b7816 */ /* 0x000fe2000000005b */
[----:B------:R-:W-:Y:S02]  /*1d4c0*/  IMAD R3, R80, 0xe7, RZ ;  /* 0x000000e750037824 */ /* 0x000fe400078e02ff */
[----:B0-----:R-:W-:-:S05]  /*1d4d0*/  IMAD.WIDE R52, R2, 0x2, R82 ;  /* 0x0000000202347825 */ /* 0x001fca00078e0252 */
[----:B------:R-:W4:Y:S01]  /*1d4e0*/  @!P2 LDG.E.U16 R91, desc[UR6][R52.64] ;  /* 0x00000006345ba981 */ /* 0x000f22000c1e1500 */
[----:B------:R-:W-:-:S04]  /*1d4f0*/  IMAD.WIDE R54, R3, 0x2, R84 ;  /* 0x0000000203367825 */ /* 0x000fc800078e0254 */
[----:B------:R-:W-:Y:S01]  /*1d500*/  IMAD.WIDE R56, R3, 0x2, R82 ;  /* 0x0000000203387825 */ /* 0x000fe200078e0252 */
[----:B---3--:R0:W-:Y:S01]  /*1d510*/  STL [R1+0x158], R10 ;  /* 0x0001580a01007387 */ /* 0x0081e20000100800 */
[----:B--2---:R-:W-:-:S03]  /*1d520*/  PRMT R16, RZ, 0x7610, R16 ;  /* 0x00007610ff107816 */ /* 0x004fc60000000010 */
[----:B----4-:R-:W-:Y:S01]  /*1d530*/  STL [R1+0x3a4], R6 ;  /* 0x0003a40601007387 */ /* 0x010fe20000100800 */
[----:B------:R-:W-:Y:S01]  /*1d540*/  PRMT R17, RZ, 0x7610, R17 ;  /* 0x00007610ff117816 */ /* 0x000fe20000000011 */
[----:B------:R-:W-:Y:S01]  /*1d550*/  IMAD R3, R80, 0xf6, RZ ;  /* 0x000000f650037824 */ /* 0x000fe200078e02ff */
[----:B------:R-:W-:Y:S01]  /*1d560*/  PRMT R12, RZ, 0x7610, R12 ;  /* 0x00007610ff0c7816 */ /* 0x000fe2000000000c */
[----:B------:R1:W-:Y:S01]  /*1d570*/  STL [R1+0x3a8], R7 ;  /* 0x0003a80701007387 */ /* 0x0003e20000100800 */
[----:B------:R-:W-:Y:S02]  /*1d580*/  PRMT R15, RZ, 0x7610, R15 ;  /* 0x00007610ff0f7816 */ /* 0x000fe4000000000f */
[----:B------:R-:W-:Y:S01]  /*1d590*/  PRMT R88, RZ, 0x7610, R88 ;  /* 0x00007610ff587816 */ /* 0x000fe20000000058 */
[----:B------:R-:W2:Y:S01]  /*1d5a0*/  @!P0 LDG.E.U16 R16, desc[UR6][R54.64] ;  /* 0x0000000636108981 */ /* 0x000ea2000c1e1500 */
[----:B------:R-:W-:Y:S01]  /*1d5b0*/  VIADD R4, R9, 0xffffff10 ;  /* 0xffffff1009047836 */ /* 0x000fe20000000000 */
[----:B------:R-:W-:Y:S01]  /*1d5c0*/  PRMT R13, RZ, 0x7610, R13 ;  /* 0x00007610ff0d7816 */ /* 0x000fe2000000000d */
[----:B0-----:R-:W0:Y:S01]  /*1d5d0*/  LDC R10, c[0x0][0x3a0] ;  /* 0x0000e800ff0a7b82 */ /* 0x001e220000000800 */
[----:B------:R3:W4:Y:S01]  /*1d5e0*/  @!P0 LDG.E.U16 R17, desc[UR6][R56.64] ;  /* 0x0000000638118981 */ /* 0x000722000c1e1500 */
[----:B-1----:R-:W-:-:S05]  /*1d5f0*/  IMAD.WIDE R6, R2, 0x2, R84 ;  /* 0x0000000202067825 */ /* 0x002fca00078e0254 */
[----:B------:R-:W2:Y:S01]  /*1d600*/  @!P2 LDG.E.U16 R90, desc[UR6][R6.64] ;  /* 0x00000006065aa981 */ /* 0x000ea2000c1e1500 */
[----:B------:R-:W-:-:S03]  /*1d610*/  VIADD R2, R9, 0xffffff09 ;  /* 0xffffff0909027836 */ /* 0x000fc60000000000 */
[----:B------:R1:W-:Y:S04]  /*1d620*/  STL.64 [R1+0x1078], R52 ;  /* 0x0010783401007387 */ /* 0x0003e80000100a00 */
[----:B------:R3:W-:Y:S01]  /*1d630*/  STL.64 [R1+0x1070], R6 ;  /* 0x0010700601007387 */ /* 0x0007e20000100a00 */
[----:B------:R-:W-:Y:S01]  /*1d640*/  ISETP.GE.U32.AND P2, PT, R2, 0x7ffffe0a, PT ;  /* 0x7ffffe0a0200780c */ /* 0x000fe20003f46070 */
[----:B------:R-:W-:Y:S02]  /*1d650*/  IMAD R2, R80, 0xee, RZ ;  /* 0x000000ee50027824 */ /* 0x000fe400078e02ff */
[----:B-1----:R-:W4:Y:S04]  /*1d660*/  LDL.LU.64 R52, [R1+0x3e50] ;  /* 0x003e500001347983 */ /* 0x002f280000300a00 */
[----:B---3--:R-:W3:Y:S04]  /*1d670*/  LDL.LU.64 R6, [R1+0x3e48] ;  /* 0x003e480001067983 */ /* 0x008ee80000300a00 */
[----:B------:R1:W-:Y:S04]  /*1d680*/  STL.64 [R1+0x1068], R56 ;  /* 0x0010683801007387 */ /* 0x0003e80000100a00 */
[----:B------:R-:W-:Y:S04]  /*1d690*/  STL [R1+0x15c], R92 ;  /* 0x00015c5c01007387 */ /* 0x000fe80000100800 */
[----:B------:R-:W-:Y:S01]  /*1d6a0*/  STL.64 [R1+0x1060], R54 ;  /* 0x0010603601007387 */ /* 0x000fe20000100a00 */
[----:B-1----:R-:W-:-:S05]  /*1d6b0*/  IMAD.WIDE R56, R2, 0x2, R84 ;  /* 0x0000000202387825 */ /* 0x002fca00078e0254 */
[----:B------:R1:W3:Y:S04]  /*1d6c0*/  @!P5 LDG.E.U16 R15, desc[UR6][R56.64] ;  /* 0x00000006380fd981 */ /* 0x0002e8000c1e1500 */
[----:B--2---:R-:W-:Y:S04]  /*1d6d0*/  STL [R1+0x150], R90 ;  /* 0x0001505a01007387 */ /* 0x004fe80000100800 */
[----:B------:R2:W-:Y:S02]  /*1d6e0*/  STL [R1+0x154], R91 ;  /* 0x0001545b01007387 */ /* 0x0005e40000100800 */
[----:B--2---:R-:W-:-:S05]  /*1d6f0*/  IMAD.WIDE R90, R2, 0x2, R82 ;  /* 0x00000002025a7825 */ /* 0x004fca00078e0252 */
[----:B------:R-:W-:Y:S04]  /*1d700*/  STL.64 [R1+0xff8], R90 ;  /* 0x000ff85a01007387 */ /* 0x000fe80000100a00 */
[----:B------:R-:W-:Y:S04]  /*1d710*/  STL [R1+0x3f0], R16 ;  /* 0x0003f01001007387 */ /* 0x000fe80000100800 */
[----:B----4-:R2:W-:Y:S01]  /*1d720*/  STL [R1+0x3f4], R17 ;  /* 0x0003f41101007387 */ /* 0x0105e20000100800 */
[----:B------:R-:W-:-:S03]  /*1d730*/  VIADD R2, R9, 0xffffff08 ;  /* 0xffffff0809027836 */ /* 0x000fc60000000000 */
[----:B------:R-:W4:Y:S01]  /*1d740*/  @!P5 LDG.E.U16 R88, desc[UR6][R90.64] ;  /* 0x000000065a58d981 */ /* 0x000f22000c1e1500 */
[----:B--2---:R-:W-:-:S05]  /*1d750*/  IMAD.WIDE R16, R3, 0x2, R84 ;  /* 0x0000000203107825 */ /* 0x004fca00078e0254 */
[----:B------:R-:W2:Y:S01]  /*1d760*/  @!P2 LDG.E.U16 R12, desc[UR6][R16.64] ;  /* 0x00000006100ca981 */ /* 0x000ea2000c1e1500 */
[----:B------:R-:W-:Y:S01]  /*1d770*/  ISETP.GE.U32.AND P0, PT, R2, 0x7ffffe09, PT ;  /* 0x7ffffe090200780c */ /* 0x000fe20003f06070 */
[----:B------:R-:W-:-:S05]  /*1d780*/  VIADD R2, R9, 0xffffff01 ;  /* 0xffffff0109027836 */ /* 0x000fca0000000000 */
[----:B------:R-:W-:Y:S01]  /*1d790*/  ISETP.GE.U32.AND P5, PT, R2, 0x7ffffe02, PT ;  /* 0x7ffffe020200780c */ /* 0x000fe20003fa6070 */
[----:B------:R-:W-:Y:S01]  /*1d7a0*/  IMAD R2, R80, 0xfe, RZ ;  /* 0x000000fe50027824 */ /* 0x000fe200078e02ff */
[----:B------:R-:W-:Y:S01]  /*1d7b0*/  ISETP.GE.U32.AND P3, PT, R4, 0x7ffffe11, PT ;  /* 0x7ffffe110400780c */ /* 0x000fe20003f66070 */
[----:B------:R1:W-:Y:S01]  /*1d7c0*/  STL.64 [R1+0xff0], R56 ;  /* 0x000ff03801007387 */ /* 0x0003e20000100a00 */
[----:B------:R-:W-:Y:S01]  /*1d7d0*/  PRMT R4, RZ, 0x7610, R4 ;  /* 0x00007610ff047816 */ /* 0x000fe20000000004 */
[----:B------:R-:W-:-:S05]  /*1d7e0*/  IMAD.WIDE R54, R3, 0x2, R82 ;  /* 0x0000000203367825 */ /* 0x000fca00078e0252 */
[----:B------:R0:W4:Y:S01]  /*1d7f0*/  @!P2 LDG.E.U16 R13, desc[UR6][R54.64] ;  /* 0x00000006360da981 */ /* 0x000122000c1e1500 */
[----:B-1----:R-:W-:-:S05]  /*1d800*/  IMAD.WIDE R56, R2, 0x2, R82 ;  /* 0x0000000202387825 */ /* 0x002fca00078e0252 */
[----:B------:R-:W4:Y:S01]  /*1d810*/  @!P5 LDG.E.U16 R4, desc[UR6][R56.64] ;  /* 0x000000063804d981 */ /* 0x000f22000c1e1500 */
[----:B------:R-:W-:-:S03]  /*1d820*/  PRMT R14, RZ, 0x7610, R14 ;  /* 0x00007610ff0e7816 */ /* 0x000fc6000000000e */
[----:B------:R0:W-:Y:S04]  /*1d830*/  STL.64 [R1+0xde0], R54 ;  /* 0x000de03601007387 */ /* 0x0001e80000100a00 */
[----:B------:R-:W-:Y:S01]  /*1d840*/  STL.64 [R1+0xdc0], R16 ;  /* 0x000dc01001007387 */ /* 0x000fe20000100a00 */
[----:B------:R-:W-:Y:S01]  /*1d850*/  PRMT R5, RZ, 0x7610, R5 ;  /* 0x00007610ff057816 */ /* 0x000fe20000000005 */
[----:B0-----:R-:W-:-:S05]  /*1d860*/  IMAD.WIDE R54, R2, 0x2, R84 ;  /* 0x0000000202367825 */ /* 0x001fca00078e0254 */
[----:B------:R0:W4:Y:S04]  /*1d870*/  @!P5 LDG.E.U16 R14, desc[UR6][R54.64] ;  /* 0x00000006360ed981 */ /* 0x000128000c1e1500 */
[----:B--2---:R1:W-:Y:S04]  /*1d880*/  STL [R1+0x330], R12 ;  /* 0x0003300c01007387 */ /* 0x0043e80000100800 */
[----:B---3--:R-:W-:Y:S04]  /*1d890*/  STL [R1+0x148], R15 ;  /* 0x0001480f01007387 */ /* 0x008fe80000100800 */
[----:B------:R-:W-:Y:S01]  /*1d8a0*/  STL.64 [R1+0xce0], R56 ;  /* 0x000ce03801007387 */ /* 0x000fe20000100a00 */
[----:B-1----:R-:W-:-:S03]  /*1d8b0*/  IMAD R12, R80, 0xef, RZ ;  /* 0x000000ef500c7824 */ /* 0x002fc600078e02ff */
[----:B------:R-:W-:Y:S04]  /*1d8c0*/  STL [R1+0x2e4c], R80 ;  /* 0x002e4c5001007387 */ /* 0x000fe80000100800 */
[----:B------:R-:W-:Y:S04]  /*1d8d0*/  STL [R1+0x2fd0], R80 ;  /* 0x002fd05001007387 */ /* 0x000fe80000100800 */
[----:B------:R0:W-:Y:S02]  /*1d8e0*/  STL.64 [R1+0xcc0], R54 ;  /* 0x000cc03601007387 */ /* 0x0001e40000100a00 */
[----:B0-----:R-:W-:-:S05]  /*1d8f0*/  IMAD.WIDE R54, R12, 0x2, R82 ;  /* 0x000000020c367825 */ /* 0x001fca00078e0252 */
[----:B------:R-:W2:Y:S01]  /*1d900*/  @!P3 LDG.E.U16 R5, desc[UR6][R54.64] ;  /* 0x000000063605b981 */ /* 0x000ea2000c1e1500 */
[----:B------:R-:W-:Y:S01]  /*1d910*/  IMAD R15, R80, 0xf7, RZ ;  /* 0x000000f7500f7824 */ /* 0x000fe200078e02ff */
[----:B------:R-:W-:Y:S01]  /*1d920*/  PRMT R6, RZ, 0x7610, R6 ;  /* 0x00007610ff067816 */ /* 0x000fe20000000006 */
[----:B------:R-:W-:Y:S01]  /*1d930*/  IMAD.WIDE R56, R12, 0x2, R84 ;  /* 0x000000020c387825 */ /* 0x000fe200078e0254 */
[----:B----4-:R-:W-:Y:S01]  /*1d940*/  STL [R1+0x14c], R88 ;  /* 0x00014c5801007387 */ /* 0x010fe20000100800 */
[----:B------:R-:W-:-:S03]  /*1d950*/  PRMT R7, RZ, 0x7610, R7 ;  /* 0x00007610ff077816 */ /* 0x000fc60000000007 */
[----:B------:R-:W-:Y:S01]  /*1d960*/  STL [R1+0x338], R4 ;  /* 0x0003380401007387 */ /* 0x000fe20000100800 */
[----:B------:R-:W-:-:S03]  /*1d970*/  IMAD R16, R80, 0xff, RZ ;  /* 0x000000ff50107824 */ /* 0x000fc600078e02ff */
[----:B------:R0:W-:Y:S01]  /*1d980*/  STL [R1+0x13c], R13 ;  /* 0x00013c0d01007387 */ /* 0x0001e20000100800 */
[C---:B------:R-:W-:Y:S01]  /*1d990*/  IMAD.WIDE R90, R15.reuse, 0x2, R84 ;  /* 0x000000020f5a7825 */ /* 0x040fe200078e0254 */
[----:B------:R-:W-:Y:S02]  /*1d9a0*/  PRMT R81, RZ, 0x7610, R81 ;  /* 0x00007610ff517816 */ /* 0x000fe40000000051 */
[----:B------:R1:W-:Y:S04]  /*1d9b0*/  STL.64 [R1+0xfe8], R54 ;  /* 0x000fe83601007387 */ /* 0x0003e80000100a00 */
[----:B------:R3:W-:Y:S01]  /*1d9c0*/  STL.64 [R1+0xfe0], R56 ;  /* 0x000fe03801007387 */ /* 0x0007e20000100a00 */
[----:B0-----:R-:W-:-:S03]  /*1d9d0*/  IMAD.WIDE R12, R15, 0x2, R82 ;  /* 0x000000020f0c7825 */ /* 0x001fc600078e0252 */
[----:B------:R-:W4:Y:S04]  /*1d9e0*/  @!P3 LDG.E.U16 R6, desc[UR6][R56.64] ;  /* 0x000000063806b981 */ /* 0x000f28000c1e1500 */
[----:B-1----:R-:W4:Y:S04]  /*1d9f0*/  LDL.LU.64 R54, [R1+0x3e40] ;  /* 0x003e400001367983 */ /* 0x002f280000300a00 */
[----:B------:R0:W4:Y:S04]  /*1da00*/  @!P0 LDG.E.U16 R7, desc[UR6][R12.64] ;  /* 0x000000060c078981 */ /* 0x000128000c1e1500 */
[----:B---3--:R-:W3:Y:S04]  /*1da10*/  LDL.LU.64 R56, [R1+0x3e38] ;  /* 0x003e380001387983 */ /* 0x008ee80000300a00 */
[----:B------:R0:W-:Y:S04]  /*1da20*/  STL.64 [R1+0xdb0], R12 ;  /* 0x000db00c01007387 */ /* 0x0001e80000100a00 */
[----:B------:R1:W-:Y:S04]  /*1da30*/  STL.64 [R1+0xda8], R90 ;  /* 0x000da85a01007387 */ /* 0x0003e80000100a00 */
[----:B------:R-:W-:Y:S01]  /*1da40*/  STL [R1+0x2e54], R82 ;  /* 0x002e545201007387 */ /* 0x000fe20000100800 */
[----:B0-----:R-:W-:-:S03]  /*1da50*/  IMAD.WIDE R12, R16, 0x2, R82 ;  /* 0x00000002100c7825 */ /* 0x001fc600078e0252 */
[----:B------:R1:W3:Y:S04]  /*1da60*/  @!P0 LDG.E.U16 R81, desc[UR6][R90.64] ;  /* 0x000000065a518981 */ /* 0x0002e8000c1e1500 */
[----:B------:R-:W-:Y:S04]  /*1da70*/  STL [R1+0x2e50], R83 ;  /* 0x002e505301007387 */ /* 0x000fe80000100800 */
[----:B------:R0:W-:Y:S01]  /*1da80*/  STL.64 [R1+0x2fa8], R82 ;  /* 0x002fa85201007387 */ /* 0x0001e20000100a00 */
[----:B-1----:R-:W-:-:S03]  /*1da90*/  IMAD.WIDE R90, R16, 0x2, R84 ;  /* 0x00000002105a7825 */ /* 0x002fc600078e0254 */
[----:B------:R1:W-:Y:S04]  /*1daa0*/  STL.64 [R1+0xcb0], R12 ;  /* 0x000cb00c01007387 */ /* 0x0003e80000100a00 */
[----:B------:R-:W-:Y:S04]  /*1dab0*/  STL [R1+0x2e5c], R84 ;  /* 0x002e5c5401007387 */ /* 0x000fe80000100800 */
[----:B------:R-:W-:Y:S04]  /*1dac0*/  STL [R1+0x3820], R84 ;  /* 0x0038205401007387 */ /* 0x000fe80000100800 */
[----:B------:R-:W-:Y:S04]  /*1dad0*/  STL [R1+0x3824], R84 ;  /* 0x0038245401007387 */ /* 0x000fe80000100800 */
[----:B------:R-:W-:Y:S04]  /*1dae0*/  STL.64 [R1+0xca8], R90 ;  /* 0x000ca85a01007387 */ /* 0x000fe80000100a00 */
        /* <DEDUP_REMOVED lines=11> */
[----:B------:R-:W-:-:S02]  /*1dba0*/  VIADD R3, R10, 0xffffff00 ;  /* 0xffffff000a037836 */ /* 0x000fc40000000000 */
[----:B------:R-:W-:-:S03]  /*1dbb0*/  VIADD R2, R93, 0xfa ;  /* 0x000000fa5d027836 */ /* 0x000fc60000000000 */
[----:B------:R-:W-:Y:S01]  /*1dbc0*/  ISETP.GE.U32.AND P2, PT, R3, 0x7ffffe01, PT ;  /* 0x7ffffe010300780c */ /* 0x000fe20003f46070 */
[C---:B------:R-:W-:Y:S01]  /*1dbd0*/  VIADD R10, R93.reuse, 0xfb ;  /* 0x000000fb5d0a7836 */ /* 0x040fe20000000000 */
[----:B------:R-:W-:Y:S02]  /*1dbe0*/  ISETP.GE.AND P5, PT, R2, RZ, PT ;  /* 0x000000ff0200720c */ /* 0x000fe40003fa6270 */
[----:B------:R-:W-:Y:S01]  /*1dbf0*/  IABS R2, R2 ;  /* 0x0000000200027213 */ /* 0x000fe20000000000 */
[C---:B------:R-:W-:Y:S01]  /*1dc00*/  VIADD R4, R93.reuse, 0xfc ;  /* 0x000000fc5d047836 */ /* 0x040fe20000000000 */
[----:B0-----:R-:W-:Y:S01]  /*1dc10*/  MOV R82, R12 ;  /* 0x0000000c00527202 */ /* 0x001fe20000000f00 */
[C---:B------:R-:W-:Y:S02]  /*1dc20*/  VIADD R3, R93.reuse, 0xfd ;  /* 0x000000fd5d037836 */ /* 0x040fe40000000000 */
[----:B------:R-:W-:Y:S01]  /*1dc30*/  VIADD R80, R93, 0xfe ;  /* 0x000000fe5d507836 */ /* 0x000fe20000000000 */
[----:B------:R-:W-:Y:S01]  /*1dc40*/  PRMT R11, RZ, 0x7610, R11 ;  /* 0x00007610ff0b7816 */ /* 0x000fe2000000000b */
[----:B------:R-:W-:Y:S01]  /*1dc50*/  IMAD.MOV.U32 R83, RZ, RZ, R13 ;  /* 0x000000ffff537224 */ /* 0x000fe200078e000d */
[----:B------:R-:W-:-:S02]  /*1dc60*/  PRMT R9, RZ, 0x7610, R9 ;  /* 0x00007610ff097816 */ /* 0x000fc40000000009 */
[----:B------:R-:W-:Y:S02]  /*1dc70*/  ISETP.GE.AND P0, PT, R10, RZ, PT ;  /* 0x000000ff0a00720c */ /* 0x000fe40003f06270 */
[----:B-1----:R-:W-:Y:S01]  /*1dc80*/  IABS R12, R10 ;  /* 0x0000000a000c7213 */ /* 0x002fe20000000000 */
[----:B------:R-:W-:Y:S01]  /*1dc90*/  IMAD.MOV.U32 R10, RZ, RZ, R2 ;  /* 0x000000ffff0a7224 */ /* 0x000fe200078e0002 */
[----:B------:R-:W-:Y:S01]  /*1dca0*/  IABS R15, R4 ;  /* 0x00000004000f7213 */ /* 0x000fe20000000000 */
[----:B------:R-:W3:Y:S01]  /*1dcb0*/  @!P2 LDG.E.U16 R11, desc[UR6][R82.64] ;  /* 0x00000006520ba981 */ /* 0x000ee2000c1e1500 */
[----:B------:R-:W-:Y:S02]  /*1dcc0*/  IABS R17, R3 ;  /* 0x0000000300117213 */ /* 0x000fe40000000000 */
[----:B------:R-:W-:Y:S01]  /*1dcd0*/  IABS R16, R80 ;  /* 0x0000005000107213 */ /* 0x000fe20000000000 */
[----:B------:R-:W-:Y:S01]  /*1dce0*/  IMAD.HI.U32 R2, R0, R10, RZ ;  /* 0x0000000a00027227 */ /* 0x000fe200078e00ff */
[----:B------:R-:W3:Y:S01]  /*1dcf0*/  @!P2 LDG.E.U16 R9, desc[UR6][R90.64] ;  /* 0x000000065a09a981 */ /* 0x000ee2000c1e1500 */
[----:B------:R-:W-:-:S02]  /*1dd00*/  ISETP.GE.AND P3, PT, R4, RZ, PT ;  /* 0x000000ff0400720c */ /* 0x000fc40003f66270 */
[----:B------:R-:W-:Y:S01]  /*1dd10*/  ISETP.GE.AND P2, PT, R3, RZ, PT ;  /* 0x000000ff0300720c */ /* 0x000fe20003f46270 */
[----:B------:R-:W-:-:S04]  /*1dd20*/  IMAD.HI.U32 R3, R0, R12, RZ ;  /* 0x0000000c00037227 */ /* 0x000fc800078e00ff */
[----:B------:R-:W-:-:S04]  /*1dd30*/  IMAD.HI.U32 R88, R0, R17, RZ ;  /* 0x0000001100587227 */ /* 0x000fc800078e00ff */
[C---:B------:R-:W-:Y:S01]  /*1dd40*/  IMAD.HI.U32 R4, R0.reuse, R16, RZ ;  /* 0x0000001000047227 */ /* 0x040fe200078e00ff */
[----:B--2---:R0:W-:Y:S04]  /*1dd50*/  STL [R1+0x3ec], R5 ;  /* 0x0003ec0501007387 */ /* 0x0041e80000100800 */
        /* <DEDUP_REMOVED lines=40> */
[----:B0-----:R-:W-:-:S03]  /*1dfe0*/  IMAD.HI.U32 R5, R0, R15, RZ ;  /* 0x0000000f00057227 */ /* 0x001fc600078e00ff */
[----:B------:R-:W-:Y:S01]  /*1dff0*/  STL [R1+0x3660], R85 ;  /* 0x0036605501007387 */ /* 0x000fe20000100800 */
[----:B------:R-:W-:-:S03]  /*1e000*/  IMAD.MOV R0, RZ, RZ, -R2 ;  /* 0x000000ffff007224 */ /* 0x000fc600078e0a02 */
[----:B------:R-:W-:Y:S04]  /*1e010*/  STL [R1+0x3acc], R85 ;  /* 0x003acc5501007387 */ /* 0x000fe80000100800 */
[----:B------:R-:W2:Y:S04]  /*1e020*/  LDL.LU R82, [R1+0x450] ;  /* 0x0004500001527983 */ /* 0x000ea80000300800 */
[----:B------:R-:W2:Y:S01]  /*1e030*/  LDL.LU R83, [R1+0x44c] ;  /* 0x00044c0001537983 */ /* 0x000ea20000300800 */
[----:B------:R-:W-:-:S03]  /*1e040*/  IMAD.MOV R2, RZ, RZ, -R3 ;  /* 0x000000ffff027224 */ /* 0x000fc600078e0a03 */
[----:B------:R-:W2:Y:S01]  /*1e050*/  LDL.LU R13, [R1+0x458] ;  /* 0x00045800010d7983 */ /* 0x000ea20000300800 */
[----:B------:R-:W-:-:S03]  /*1e060*/  IMAD.MOV R3, RZ, RZ, -R5 ;  /* 0x000000ffff037224 */ /* 0x000fc600078e0a05 */
[----:B------:R-:W2:Y:S01]  /*1e070*/  LDL.LU R90, [R1+0x454] ;  /* 0x00045400015a7983 */ /* 0x000ea20000300800 */
[----:B------:R-:W-:-:S03]  /*1e080*/  IMAD R10, R8, R0, R10 ;  /* 0x00000000080a7224 */ /* 0x000fc600078e020a */
[----:B------:R-:W2:Y:S04]  /*1e090*/  LDL.LU R91, [R1+0x460] ;  /* 0x00046000015b7983 */ /* 0x000ea80000300800 */
[----:B------:R-:W2:Y:S04]  /*1e0a0*/  LDL.LU R92, [R1+0x45c] ;  /* 0x00045c00015c7983 */ /* 0x000ea80000300800 */
[----:B------:R-:W-:Y:S04]  /*1e0b0*/  STL [R1+0x3318], R80 ;  /* 0x0033185001007387 */ /* 0x000fe80000100800 */
[----:B------:R-:W2:Y:S04]  /*1e0c0*/  LDL.LU R5, [R1+0x3e30] ;  /* 0x003e300001057983 */ /* 0x000ea80000300800 */
[----:B------:R-:W3:Y:S01]  /*1e0d0*/  LDL.LU R0, [R1+0x444] ;  /* 0x0004440001007983 */ /* 0x000ee20000300800 */
[----:B------:R-:W-:-:S02]  /*1e0e0*/  IMAD.MOV R88, RZ, RZ, -R88 ;  /* 0x000000ffff587224 */ /* 0x000fc400078e0a58 */
[----:B------:R-:W-:Y:S02]  /*1e0f0*/  IMAD.MOV R4, RZ, RZ, -R4 ;  /* 0x000000ffff047224 */ /* 0x000fe400078e0a04 */
[C---:B------:R-:W-:Y:S02]  /*1e100*/  IMAD R17, R8.reuse, R88, R17 ;  /* 0x0000005808117224 */ /* 0x040fe400078e0211 */
[C---:B------:R-:W-:Y:S02]  /*1e110*/  IMAD R12, R8.reuse, R2, R12 ;  /* 0x00000002080c7224 */ /* 0x040fe400078e020c */
[----:B------:R-:W4:Y:S01]  /*1e120*/  LDL.LU R2, [R1+0x448] ;  /* 0x0004480001027983 */ /* 0x000f220000300800 */
[----:B------:R-:W-:-:S03]  /*1e130*/  IMAD R15, R8, R3, R15 ;  /* 0x00000003080f7224 */ /* 0x000fc600078e020f */
[----:B------:R-:W4:Y:S01]  /*1e140*/  LDL.LU R3, [R1+0x434] ;  /* 0x0004340001037983 */ /* 0x000f220000300800 */
[----:B------:R-:W-:-:S03]  /*1e150*/  IMAD R16, R8, R4, R16 ;  /* 0x0000000408107224 */ /* 0x000fc600078e0210 */
[----:B------:R-:W4:Y:S04]  /*1e160*/  LDL.LU R88, [R1+0x3e2c] ;  /* 0x003e2c0001587983 */ /* 0x000f280000300800 */
[----:B------:R0:W-:Y:S04]  /*1e170*/  STL [R1+0x3b1c], R17 ;  /* 0x003b1c1101007387 */ /* 0x0001e80000100800 */
[----:B0-----:R-:W4:Y:S04]  /*1e180*/  LDL.LU R17, [R1+0x440] ;  /* 0x0004400001117983 */ /* 0x001f280000300800 */
[----:B------:R-:W4:Y:S04]  /*1e190*/  LDL.LU R4, [R1+0x42c] ;  /* 0x00042c0001047983 */ /* 0x000f280000300800 */
[----:B------:R0:W-:Y:S04]  /*1e1a0*/  STL [R1+0x3350], R16 ;  /* 0x0033501001007387 */ /* 0x0001e80000100800 */
[----:B0-----:R-:W4:Y:S04]  /*1e1b0*/  LDL.LU R16, [R1+0x430] ;  /* 0x0004300001107983 */ /* 0x001f280000300800 */
[----:B--2---:R-:W-:Y:S04]  /*1e1c0*/  STS.U16 [R5+UR76+0x11980], R58 ;  /* 0x0119803a05007988 */ /* 0x004fe8000800044c */
[----:B---3--:R0:W-:Y:S04]  /*1e1d0*/  STS.U16 [R5+UR76+0x10d80], R0 ;  /* 0x010d800005007988 */ /* 0x0081e8000800044c */
[----:B------:R1:W-:Y:S04]  /*1e1e0*/  STS.U16 [R5+UR76+0x10980], R83 ;  /* 0x0109805305007988 */ /* 0x0003e8000800044c */
[----:B------:R2:W-:Y:S04]  /*1e1f0*/  STS.U16 [R5+UR76+0x580], R13 ;  /* 0x0005800d05007988 */ /* 0x0005e8000800044c */
[----:B0-----:R-:W3:Y:S04]  /*1e200*/  LDL.LU R0, [R1+0x48] ;  /* 0x0000480001007983 */ /* 0x001ee80000300800 */
[----:B-1----:R-:W3:Y:S04]  /*1e210*/  LDL.LU R83, [R1+0x44] ;  /* 0x0000440001537983 */ /* 0x002ee80000300800 */
[----:B------:R0:W-:Y:S04]  /*1e220*/  STS.U16 [R5+UR76+0x10580], R90 ;  /* 0x0105805a05007988 */ /* 0x0001e8000800044c */
[----:B--2---:R-:W2:Y:S04]  /*1e230*/  LDL.LU R13, [R1+0x50] ;  /* 0x00005000010d7983 */ /* 0x004ea80000300800 */
[----:B0-----:R-:W2:Y:S04]  /*1e240*/  LDL.LU R90, [R1+0x4c] ;  /* 0x00004c00015a7983 */ /* 0x001ea80000300800 */
[----:B------:R0:W-:Y:S04]  /*1e250*/  STS.U16 [R5+UR76+0x180], R91 ;  /* 0x0001805b05007988 */ /* 0x0001e8000800044c */
[----:B------:R1:W-:Y:S04]  /*1e260*/  STS.U16 [R5+UR76+0x10180], R92 ;  /* 0x0101805c05007988 */ /* 0x0003e8000800044c */
[----:B0-----:R-:W2:Y:S04]  /*1e270*/  LDL.LU R91, [R1+0x58] ;  /* 0x00005800015b7983 */ /* 0x001ea80000300800 */
[----:B-1----:R-:W2:Y:S04]  /*1e280*/  LDL.LU R92, [R1+0x54] ;  /* 0x00005400015c7983 */ /* 0x002ea80000300800 */
[----:B----4-:R0:W-:Y:S04]  /*1e290*/  STS.U16 [R5+UR76+0x11580], R4 ;  /* 0x0115800405007988 */ /* 0x0101e8000800044c */
[----:B------:R1:W-:Y:S01]  /*1e2a0*/  STS.U16 [R5+UR76+0x980], R82 ;  /* 0x0009805205007988 */ /* 0x0003e2000800044c */
[----:B0-----:R-:W-:-:S03]  /*1e2b0*/  LOP3.LUT R4, R88, 0x40, RZ, 0x3c, !PT ;  /* 0x0000004058047812 */ /* 0x001fc600078e3cff */
        /* <DEDUP_REMOVED lines=51> */
[----:B---3--:R0:W-:Y:S04]  /*1e5f0*/  STS.U16 [R4+UR76+0x12600], R83 ;  /* 0x0126005304007988 */ /* 0x0081e8000800044c */
[----:B--2---:R-:W-:Y:S04]  /*1e600*/  STS.U16 [R4+UR76+0x2200], R13 ;  /* 0x0022000d04007988 */ /* 0x004fe8000800044c */
[----:B0-----:R-:W2:Y:S04]  /*1e610*/  LDL.LU R83, [R1+0x5c] ;  /* 0x00005c0001537983 */ /* 0x001ea80000300800 */
[----:B------:R0:W-:Y:S04]  /*1e620*/  STS.U16 [R4+UR76+0x12200], R90 ;  /* 0x0122005a04007988 */ /* 0x0001e8000800044c */
[----:B0-----:R-:W3:Y:S04]  /*1e630*/  LDL.LU R90, [R1+0x468] ;  /* 0x00046800015a7983 */ /* 0x001ee80000300800 */
[----:B------:R-:W3:Y:S04]  /*1e640*/  LDL.LU R13, [R1+0x464] ;  /* 0x00046400010d7983 */ /* 0x000ee80000300800 */
[----:B------:R0:W-:Y:S04]  /*1e650*/  STS.U16 [R4+UR76+0x1e00], R91 ;  /* 0x001e005b04007988 */ /* 0x0001e8000800044c */
[----:B------:R1:W-:Y:S04]  /*1e660*/  STS.U16 [R4+UR76+0x11e00], R92 ;  /* 0x011e005c04007988 */ /* 0x0003e8000800044c */
[----:B0-----:R-:W3:Y:S04]  /*1e670*/  LDL.LU R91, [R1+0x470] ;  /* 0x00047000015b7983 */ /* 0x001ee80000300800 */
[----:B-1----:R-:W3:Y:S04]  /*1e680*/  LDL.LU R92, [R1+0x46c] ;  /* 0x00046c00015c7983 */ /* 0x002ee80000300800 */
        /* <DEDUP_REMOVED lines=8> */
[----:B------:R-:W3:Y:S04]  /*1e710*/  LDL.LU R30, [R1] ;  /* 0x00000000011e7983 */ /* 0x000ee80000300800 */
        /* <DEDUP_REMOVED lines=11> */
[----:B----4-:R0:W-:Y:S04]  /*1e7d0*/  STS.U16 [R4+UR76+0x1a00], R82 ;  /* 0x001a005204007988 */ /* 0x0101e8000800044c */
[----:B------:R-:W4:Y:S04]  /*1e7e0*/  LDL.LU R2, [R1+0x2c] ;  /* 0x00002c0001027983 */ /* 0x000f280000300800 */
[----:B------:R1:W-:Y:S04]  /*1e7f0*/  STS.U16 [R4+UR76+0x2600], R0 ;  /* 0x0026000004007988 */ /* 0x0003e8000800044c */
[----:B0-----:R-:W4:Y:S04]  /*1e800*/  LDL.LU R82, [R1+0x38] ;  /* 0x0000380001527983 */ /* 0x001f280000300800 */
[----:B-1----:R-:W4:Y:S04]  /*1e810*/  LDL.LU R0, [R1+0x34] ;  /* 0x0000340001007983 */ /* 0x002f280000300800 */
[----:B--2---:R0:W-:Y:S04]  /*1e820*/  STS.U16 [R4+UR76+0x11a00], R83 ;  /* 0x011a005304007988 */ /* 0x0041e8000800044c */
[----:B0-----:R-:W2:Y:S04]  /*1e830*/  LDL.LU R83, [R1+0x40] ;  /* 0x0000400001537983 */ /* 0x001ea80000300800 */
[----:B---3--:R0:W-:Y:S04]  /*1e840*/  STS.U16 [R4+UR76+0x1600], R90 ;  /* 0x0016005a04007988 */ /* 0x0081e8000800044c */
[----:B------:R1:W-:Y:S04]  /*1e850*/  STS.U16 [R4+UR76+0x11600], R13 ;  /* 0x0116000d04007988 */ /* 0x0003e8000800044c */
[----:B0-----:R-:W3:Y:S04]  /*1e860*/  LDL.LU R90, [R1+0x3e28] ;  /* 0x003e2800015a7983 */ /* 0x001ee80000300800 */
[----:B-1----:R-:W3:Y:S04]  /*1e870*/  LDL.LU R13, [R1+0x3c] ;  /* 0x00003c00010d7983 */ /* 0x002ee80000300800 */
[----:B------:R0:W-:Y:S04]  /*1e880*/  STS.U16 [R4+UR76+0x1200], R91 ;  /* 0x0012005b04007988 */ /* 0x0001e8000800044c */
[----:B------:R1:W-:Y:S04]  /*1e890*/  STS.U16 [R4+UR76+0x11200], R92 ;  /* 0x0112005c04007988 */ /* 0x0003e8000800044c */
[----:B0-----:R-:W3:Y:S04]  /*1e8a0*/  LDL.LU R91, [R1+0x3e24] ;  /* 0x003e2400015b7983 */ /* 0x001ee80000300800 */
[----:B-1----:R-:W3:Y:S04]  /*1e8b0*/  LDL.LU R92, [R1+0x3e20] ;  /* 0x003e2000015c7983 */ /* 0x002ee80000300800 */
[----:B------:R-:W-:Y:S04]  /*1e8c0*/  STS.U16 [R4+UR76+0x13600], R17 ;  /* 0x0136001104007988 */ /* 0x000fe8000800044c */
[----:B----4-:R0:W-:Y:S04]  /*1e8d0*/  STS.U16 [R4+UR76+0x2e00], R82 ;  /* 0x002e005204007988 */ /* 0x0101e8000800044c */
[----:B0-----:R-:W4:Y:S04]  /*1e8e0*/  LDL.LU R82, [R1+0x70] ;  /* 0x0000700001527983 */ /* 0x001f280000300800 */
[----:B------:R-:W4:Y:S04]  /*1e8f0*/  LDL.LU R17, [R1+0x6c] ;  /* 0x00006c0001117983 */ /* 0x000f280000300800 */
[----:B------:R-:W-:Y:S04]  /*1e900*/  STS.U16 [R4+UR76+0x12e00], R0 ;  /* 0x012e000004007988 */ /* 0x000fe8000800044c */
[----:B--2---:R0:W-:Y:S04]  /*1e910*/  STS.U16 [R4+UR76+0x2a00], R83 ;  /* 0x002a005304007988 */ /* 0x0041e8000800044c */
[----:B0-----:R-:W2:Y:S04]  /*1e920*/  LDL.LU R83, [R1+0x68] ;  /* 0x0000680001537983 */ /* 0x001ea80000300800 */
[----:B---3--:R0:W-:Y:S04]  /*1e930*/  STS.U16 [R4+UR76+0x12a00], R13 ;  /* 0x012a000d04007988 */ /* 0x0081e8000800044c */
[----:B0-----:R-:W3:Y:S04]  /*1e940*/  LDL.LU R13, [R1+0x64] ;  /* 0x00006400010d7983 */ /* 0x001ee80000300800 */
[----:B------:R-:W3:Y:S04]  /*1e950*/  LDL.LU R0, [R1+0x118] ;  /* 0x0001180001007983 */ /* 0x000ee80000300800 */
[----:B------:R0:W-:Y:S04]  /*1e960*/  STS.U16 [R4+UR76+0x13200], R2 ;  /* 0x0132000204007988 */ /* 0x0001e8000800044c */
[----:B------:R-:W-:Y:S04]  /*1e970*/  STS.U16 [R4+UR76+0x3600], R16 ;  /* 0x0036001004007988 */ /* 0x000fe8000800044c */
[----:B0-----:R-:W3:Y:S04]  /*1e980*/  LDL.LU R2, [R1+0x114] ;  /* 0x0001140001027983 */ /* 0x001ee80000300800 */
        /* <DEDUP_REMOVED lines=15> */
[----:B----4-:R0:W-:Y:S04]  /*1ea80*/  STS.U16 [R4+UR76+0x7a00], R82 ;  /* 0x007a005204007988 */ /* 0x0101e8000800044c */
[----:B0-----:R-:W4:Y:S04]  /*1ea90*/  LDL.LU R82, [R1+0x120] ;  /* 0x0001200001527983 */ /* 0x001f280000300800 */
[----:B------:R-:W4:Y:S01]  /*1eaa0*/  LDL.LU R16, [R1+0x11c] ;  /* 0x00011c0001107983 */ /* 0x000f220000300800 */
[----:B------:R-:W-:-:S03]  /*1eab0*/  LOP3.LUT R3, R88, 0x50, RZ, 0x3c, !PT ;  /* 0x0000005058037812 */ /* 0x000fc600078e3cff */
        /* <DEDUP_REMOVED lines=29> */
[----:B---3--:R0:W-:Y:S04]  /*1ec90*/  STS.U16 [R4+UR76+0x17e00], R13 ;  /* 0x017e000d04007988 */ /* 0x0081e8000800044c */
[----:B0-----:R-:W3:Y:S04]  /*1eca0*/  LDL.LU R13, [R1+0x124] ;  /* 0x00012400010d7983 */ /* 0x001ee80000300800 */
[----:B------:R-:W-:Y:S04]  /*1ecb0*/  STL [R1+0x2fa0], R4 ;  /* 0x002fa00401007387 */ /* 0x000fe80000100800 */
[----:B------:R-:W-:Y:S04]  /*1ecc0*/  STL [R1+0x31f4], R4 ;  /* 0x0031f40401007387 */ /* 0x000fe80000100800 */
[----:B------:R-:W-:Y:S04]  /*1ecd0*/  STL [R1+0x3ad4], R4 ;  /* 0x003ad40401007387 */ /* 0x000fe80000100800 */
        /* <DEDUP_REMOVED lines=19> */
[----:B0-----:R-:W3:Y:S04]  /*1ee10*/  LDL.LU R0, [R1+0xe0] ;  /* 0x0000e00001007983 */ /* 0x001ee80000300800 */
[----:B------:R0:W-:Y:S04]  /*1ee20*/  STS.U16 [R3+UR76+0x12680], R2 ;  /* 0x0126800203007988 */ /* 0x0001e8000800044c */
[----:B----4-:R1:W-:Y:S04]  /*1ee30*/  STS.U16 [R3+UR76+0x2280], R82 ;  /* 0x0022805203007988 */ /* 0x0103e8000800044c */
[----:B0-----:R-:W4:Y:S04]  /*1ee40*/  LDL.LU R2, [R1+0xdc] ;  /* 0x0000dc0001027983 */ /* 0x001f280000300800 */
[----:B-1----:R-:W4:Y:S04]  /*1ee50*/  LDL.LU R82, [R1+0xe8] ;  /* 0x0000e80001527983 */ /* 0x002f280000300800 */
[----:B------:R-:W4:Y:S04]  /*1ee60*/  LDL.LU R23, [R1+0xe4] ;  /* 0x0000e40001177983 */ /* 0x000f280000300800 */
[----:B------:R-:W-:Y:S04]  /*1ee70*/  STS.U16 [R3+UR76+0x12280], R16 ;  /* 0x0122801003007988 */ /* 0x000fe8000800044c */
[----:B--2---:R0:W-:Y:S04]  /*1ee80*/  STS.U16 [R3+UR76+0x1e80], R83 ;  /* 0x001e805303007988 */ /* 0x0041e8000800044c */
[----:B0-----:R-:W2:Y:S04]  /*1ee90*/  LDL.LU R83, [R1+0xf0] ;  /* 0x0000f00001537983 */ /* 0x001ea80000300800 */
[----:B------:R-:W2:Y:S04]  /*1eea0*/  LDL.LU R22, [R1+0xec] ;  /* 0x0000ec0001167983 */ /* 0x000ea80000300800 */
[----:B---3--:R0:W-:Y:S04]  /*1eeb0*/  STS.U16 [R3+UR76+0x11e80], R13 ;  /* 0x011e800d03007988 */ /* 0x0081e8000800044c */
[----:B------:R-:W3:Y:S04]  /*1eec0*/  LDL.LU R16, [R1+0xf8] ;  /* 0x0000f80001107983 */ /* 0x000ee80000300800 */
[----:B0-----:R-:W3:Y:S04]  /*1eed0*/  LDL.LU R13, [R1+0xf4] ;  /* 0x0000f400010d7983 */ /* 0x001ee80000300800 */
[----:B------:R0:W-:Y:S04]  /*1eee0*/  STS.U16 [R3+UR76+0x14680], R17 ;  /* 0x0146801103007988 */ /* 0x0001e8000800044c */
[----:B------:R1:W-:Y:S04]  /*1eef0*/  STS.U16 [R3+UR76+0x4280], R0 ;  /* 0x0042800003007988 */ /* 0x0003e8000800044c */
[----:B0-----:R-:W3:Y:S04]  /*1ef00*/  LDL.LU R17, [R1+0x100] ;  /* 0x0001000001117983 */ /* 0x001ee80000300800 */
[----:B-1----:R-:W3:Y:S04]  /*1ef10*/  LDL.LU R0, [R1+0xfc] ;  /* 0x0000fc0001007983 */ /* 0x002ee80000300800 */
[----:B----4-:R0:W-:Y:S04]  /*1ef20*/  STS.U16 [R3+UR76+0x14280], R2 ;  /* 0x0142800203007988 */ /* 0x0101e8000800044c */
        /* <DEDUP_REMOVED lines=44> */
[----:B------:R-:W3:Y:S04]  /*1f1f0*/  LDL.LU R24, [R1+0x80] ;  /* 0x0000800001187983 */ /* 0x000ee80000300800 */
[----:B------:R0:W-:Y:S04]  /*1f200*/  STS.U16 [R3+UR76+0x13280], R0 ;  /* 0x0132800003007988 */ /* 0x0001e8000800044c */
[----:B------:R1:W-:Y:S04]  /*1f210*/  STS.U16 [R3+UR76+0x3680], R16 ;  /* 0x0036801003007988 */ /* 0x0003e8000800044c */
[----:B0-----:R-:W3:Y:S04]  /*1f220*/  LDL.LU R0, [R1+0x7c] ;  /* 0x00007c0001007983 */ /* 0x001ee80000300800 */
[----:B-1----:R-:W3:Y:S04]  /*1f230*/  LDL.LU R16, [R1+0x78] ;  /* 0x0000780001107983 */ /* 0x002ee80000300800 */
[----:B----4-:R0:W-:Y:S04]  /*1f240*/  STS.U16 [R3+UR76+0x2e80], R2 ;  /* 0x002e800203007988 */ /* 0x0101e8000800044c */
[----:B------:R1:W-:Y:S04]  /*1f250*/  STS.U16 [R3+UR76+0x3280], R17 ;  /* 0x0032801103007988 */ /* 0x0003e8000800044c */
[----:B------:R4:W-:Y:S04]  /*1f260*/  STS.U16 [R3+UR76+0x12e80], R82 ;  /* 0x012e805203007988 */ /* 0x0009e8000800044c */
[----:B0-----:R-:W3:Y:S04]  /*1f270*/  LDL.LU R2, [R1+0x74] ;  /* 0x0000740001027983 */ /* 0x001ee80000300800 */
[----:B-1----:R-:W3:Y:S04]  /*1f280*/  LDL.LU R17, [R1+0x144] ;  /* 0x0001440001117983 */ /* 0x002ee80000300800 */
[----:B----4-:R-:W4:Y:S04]  /*1f290*/  LDL.LU R82, [R1+0x140] ;  /* 0x0001400001527983 */ /* 0x010f280000300800 */
[----:B--2---:R0:W-:Y:S04]  /*1f2a0*/  STS.U16 [R3+UR76+0x2a80], R83 ;  /* 0x002a805303007988 */ /* 0x0041e8000800044c */
[----:B0-----:R-:W2:Y:S04]  /*1f2b0*/  LDL.LU R83, [R1+0x138] ;  /* 0x0001380001537983 */ /* 0x001ea80000300800 */
[----:B---3--:R0:W-:Y:S04]  /*1f2c0*/  STS.U16 [R3+UR76+0x12a80], R13 ;  /* 0x012a800d03007988 */ /* 0x0081e8000800044c */
[----:B0-----:R-:W3:Y:S04]  /*1f2d0*/  LDL.LU R13, [R1+0x3e1c] ;  /* 0x003e1c00010d7983 */ /* 0x001ee80000300800 */
[----:B------:R-:W-:Y:S04]  /*1f2e0*/  STS.U16 [R3+UR76+0x16e80], R87 ;  /* 0x016e805703007988 */ /* 0x000fe8000800044c */
[----:B------:R-:W-:Y:S04]  /*1f2f0*/  STS.U16 [R3+UR76+0x6e80], R86 ;  /* 0x006e805603007988 */ /* 0x000fe8000800044c */
[----:B------:R-:W-:Y:S04]  /*1f300*/  STS.U16 [R3+UR76+0x16a80], R18 ;  /* 0x016a801203007988 */ /* 0x000fe8000800044c */
[----:B------:R-:W-:Y:S04]  /*1f310*/  STS.U16 [R3+UR76+0x5280], R25 ;  /* 0x0052801903007988 */ /* 0x000fe8000800044c */
[----:B------:R0:W-:Y:S04]  /*1f320*/  STS.U16 [R3+UR76+0x4e80], R23 ;  /* 0x004e801703007988 */ /* 0x0001e8000800044c */
[----:B------:R1:W-:Y:S04]  /*1f330*/  STS.U16 [R3+UR76+0x14e80], R22 ;  /* 0x014e801603007988 */ /* 0x0003e8000800044c */
[----:B0-----:R-:W3:Y:S04]  /*1f340*/  LDL.LU R23, [R1+0x314] ;  /* 0x0003140001177983 */ /* 0x001ee80000300800 */
[----:B-1----:R-:W3:Y:S04]  /*1f350*/  LDL.LU R22, [R1+0x310] ;  /* 0x0003100001167983 */ /* 0x002ee80000300800 */
[----:B------:R-:W3:Y:S04]  /*1f360*/  LDL.LU R25, [R1+0x31c] ;  /* 0x00031c0001197983 */ /* 0x000ee80000300800 */
[----:B------:R0:W-:Y:S04]  /*1f370*/  STS.U16 [R3+UR76+0x17280], R0 ;  /* 0x0172800003007988 */ /* 0x0001e8000800044c */
[----:B------:R1:W-:Y:S04]  /*1f380*/  STS.U16 [R3+UR76+0x7680], R16 ;  /* 0x0076801003007988 */ /* 0x0003e8000800044c */
[----:B0-----:R-:W3:Y:S04]  /*1f390*/  LDL.LU R0, [R1+0x318] ;  /* 0x0003180001007983 */ /* 0x001ee80000300800 */
[----:B------:R-:W3:Y:S04]  /*1f3a0*/  LDL.LU R87, [R1+0x324] ;  /* 0x0003240001577983 */ /* 0x000ee80000300800 */
[----:B------:R-:W3:Y:S04]  /*1f3b0*/  LDL.LU R86, [R1+0x320] ;  /* 0x0003200001567983 */ /* 0x000ee80000300800 */
[----:B------:R-:W3:Y:S04]  /*1f3c0*/  LDL.LU R18, [R1+0x32c] ;  /* 0x00032c0001127983 */ /* 0x000ee80000300800 */
[----:B-1----:R-:W3:Y:S04]  /*1f3d0*/  LDL.LU R16, [R1+0x328] ;  /* 0x0003280001107983 */ /* 0x002ee80000300800 */
        /* <DEDUP_REMOVED lines=9> */
[----:B------:R0:W-:Y:S04]  /*1f470*/  STS.U16 [R3+UR76+0x17680], R2 ;  /* 0x0176800203007988 */ /* 0x0001e8000800044c */
[----:B------:R-:W-:Y:S04]  /*1f480*/  STS.U16 [R3+UR76+0x15a80], R30 ;  /* 0x015a801e03007988 */ /* 0x000fe8000800044c */
[----:B------:R-:W-:Y:S01]  /*1f490*/  STS.U16 [R3+UR76+0x7280], R24 ;  /* 0x0072801803007988 */ /* 0x000fe2000800044c */
[----:B0-----:R-:W-:-:S03]  /*1f4a0*/  LOP3.LUT R2, R88, 0x60, RZ, 0x3c, !PT ;  /* 0x0000006058027812 */ /* 0x001fc600078e3cff */
[----:B------:R-:W-:Y:S04]  /*1f4b0*/  STS.U16 [R3+UR76+0x5a80], R29 ;  /* 0x005a801d03007988 */ /* 0x000fe8000800044c */
[----:B------:R-:W-:Y:S04]  /*1f4c0*/  STS.U16 [R3+UR76+0x15680], R28 ;  /* 0x0156801c03007988 */ /* 0x000fe8000800044c */
[----:B------:R-:W-:Y:S04]  /*1f4d0*/  STS.U16 [R3+UR76+0x5680], R27 ;  /* 0x0056801b03007988 */ /* 0x000fe8000800044c */
[----:B------:R-:W-:Y:S04]  /*1f4e0*/  STS.U16 [R3+UR76+0x15280], R26 ;  /* 0x0152801a03007988 */ /* 0x000fe8000800044c */
[----:B--2---:R-:W-:Y:S04]  /*1f4f0*/  STS.U16 [R3+UR76+0x7e80], R83 ;  /* 0x007e805303007988 */ /* 0x004fe8000800044c */
[----:B---3--:R0:W-:Y:S04]  /*1f500*/  STS.U16 [R3+UR76+0x17e80], R13 ;  /* 0x017e800d03007988 */ /* 0x0081e8000800044c */
[----:B0-----:R-:W2:Y:S04]  /*1f510*/  LDL.LU R13, [R1+0x3e18] ;  /* 0x003e1800010d7983 */ /* 0x001ea80000300800 */
[----:B------:R-:W3:Y:S04]  /*1f520*/  LDL.LU R19, [R1+0x4c8] ;  /* 0x0004c80001137983 */ /* 0x000ee80000300800 */
        /* <DEDUP_REMOVED lines=11> */
[----:B------:R-:W-:Y:S04]  /*1f5e0*/  STL [R1+0x2f9c], R3 ;  /* 0x002f9c0301007387 */ /* 0x000fe80000100800 */
[----:B------:R-:W-:Y:S04]  /*1f5f0*/  STL [R1+0x3100], R3 ;  /* 0x0031000301007387 */ /* 0x000fe80000100800 */
[----:B------:R0:W-:Y:S04]  /*1f600*/  STS.U16 [R2+UR76+0x2700], R23 ;  /* 0x0027001702007988 */ /* 0x0001e8000800044c */
[----:B------:R1:W-:Y:S04]  /*1f610*/  STS.U16 [R2+UR76+0x12700], R22 ;  /* 0x0127001602007988 */ /* 0x0003e8000800044c */
[----:B0-----:R-:W2:Y:S04]  /*1f620*/  LDL.LU R23, [R1+0x1a4] ;  /* 0x0001a40001177983 */ /* 0x001ea80000300800 */
[----:B-1----:R-:W2:Y:S04]  /*1f630*/  LDL.LU R22, [R1+0x1a0] ;  /* 0x0001a00001167983 */ /* 0x002ea80000300800 */
        /* <DEDUP_REMOVED lines=9> */
[----:B0-----:R-:W2:Y:S04]  /*1f6d0*/  LDL.LU R16, [R1+0x1c4] ;  /* 0x0001c40001107983 */ /* 0x001ea80000300800 */
[----:B------:R-:W-:Y:S04]  /*1f6e0*/  STS.U16 [R2+UR76+0x1f00], R87 ;  /* 0x001f005702007988 */ /* 0x000fe8000800044c */
[----:B------:R-:W-:Y:S04]  /*1f6f0*/  STS.U16 [R2+UR76+0x11f00], R86 ;  /* 0x011f005602007988 */ /* 0x000fe8000800044c */
[----:B------:R-:W-:Y:S04]  /*1f700*/  STS.U16 [R2+UR76+0x1b00], R18 ;  /* 0x001b001202007988 */ /* 0x000fe8000800044c */
[----:B---3--:R-:W-:Y:S04]  /*1f710*/  STS.U16 [R2+UR76+0x1700], R19 ;  /* 0x0017001302007988 */ /* 0x008fe8000800044c */
[----:B----4-:R0:W-:Y:S04]  /*1f720*/  STS.U16 [R2+UR76+0x11700], R17 ;  /* 0x0117001102007988 */ /* 0x0101e8000800044c */
[----:B--2---:R-:W-:Y:S04]  /*1f730*/  STS.U16 [R2+UR76+0x1300], R20 ;  /* 0x0013001402007988 */ /* 0x004fe8000800044c */
[----:B------:R-:W-:Y:S04]  /*1f740*/  STS.U16 [R2+UR76+0x11300], R21 ;  /* 0x0113001502007988 */ /* 0x000fe8000800044c */
[----:B------:R-:W-:Y:S04]  /*1f750*/  STS.U16 [R2+UR76+0xf00], R34 ;  /* 0x000f002202007988 */ /* 0x000fe8000800044c */
[----:B------:R1:W-:Y:S04]  /*1f760*/  STS.U16 [R2+UR76+0x10f00], R82 ;  /* 0x010f005202007988 */ /* 0x0003e8000800044c */
[----:B------:R-:W-:Y:S04]  /*1f770*/  STS.U16 [R2+UR76+0xb00], R33 ;  /* 0x000b002102007988 */ /* 0x000fe8000800044c */
[----:B------:R-:W-:Y:S04]  /*1f780*/  STS.U16 [R2+UR76+0x10b00], R32 ;  /* 0x010b002002007988 */ /* 0x000fe8000800044c */
[----:B0-----:R-:W2:Y:S04]  /*1f790*/  LDL.LU R17, [R1+0x1c0] ;  /* 0x0001c00001117983 */ /* 0x001ea80000300800 */
[----:B------:R-:W-:Y:S04]  /*1f7a0*/  STS.U16 [R2+UR76+0x700], R31 ;  /* 0x0007001f02007988 */ /* 0x000fe8000800044c */
[----:B-1----:R-:W3:Y:S04]  /*1f7b0*/  LDL.LU R82, [R1+0x1cc] ;  /* 0x0001cc0001527983 */ /* 0x002ee80000300800 */
[----:B------:R0:W-:Y:S04]  /*1f7c0*/  STS.U16 [R2+UR76+0x300], R24 ;  /* 0x0003001802007988 */ /* 0x0001e8000800044c */
[----:B------:R1:W-:Y:S04]  /*1f7d0*/  STS.U16 [R2+UR76+0x10300], R83 ;  /* 0x0103005302007988 */ /* 0x0003e8000800044c */
[----:B0-----:R-:W4:Y:S04]  /*1f7e0*/  LDL.LU R24, [R1+0x1c8] ;  /* 0x0001c80001187983 */ /* 0x001f280000300800 */
[----:B-1----:R-:W4:Y:S04]  /*1f7f0*/  LDL.LU R83, [R1+0x1d4] ;  /* 0x0001d40001537983 */ /* 0x002f280000300800 */
[----:B------:R0:W-:Y:S04]  /*1f800*/  STS.U16 [R2+UR76+0x4b00], R23 ;  /* 0x004b001702007988 */ /* 0x0001e8000800044c */
[----:B------:R1:W-:Y:S04]  /*1f810*/  STS.U16 [R2+UR76+0x14b00], R22 ;  /* 0x014b001602007988 */ /* 0x0003e8000800044c */
[----:B0-----:R-:W4:Y:S04]  /*1f820*/  LDL.LU R23, [R1+0x1d0] ;  /* 0x0001d00001177983 */ /* 0x001f280000300800 */
[----:B-1----:R-:W4:Y:S04]  /*1f830*/  LDL.LU R22, [R1+0x1dc] ;  /* 0x0001dc0001167983 */ /* 0x002f280000300800 */
[----:B------:R-:W4:Y:S04]  /*1f840*/  LDL.LU R87, [R1+0x1d8] ;  /* 0x0001d80001577983 */ /* 0x000f280000300800 */
[----:B------:R-:W4:Y:S04]  /*1f850*/  LDL.LU R86, [R1+0x30c] ;  /* 0x00030c0001567983 */ /* 0x000f280000300800 */
[----:B------:R-:W4:Y:S04]  /*1f860*/  LDL.LU R18, [R1+0x308] ;  /* 0x0003080001127983 */ /* 0x000f280000300800 */
[----:B------:R0:W-:Y:S04]  /*1f870*/  STS.U16 [R2+UR76+0x13f00], R0 ;  /* 0x013f000002007988 */ /* 0x0001e8000800044c */
[----:B------:R1:W-:Y:S04]  /*1f880*/  STS.U16 [R2+UR76+0x3b00], R16 ;  /* 0x003b001002007988 */ /* 0x0003e8000800044c */
[----:B0-----:R-:W4:Y:S04]  /*1f890*/  LDL.LU R0, [R1+0x158] ;  /* 0x0001580001007983 */ /* 0x001f280000300800 */
[----:B------:R-:W4:Y:S04]  /*1f8a0*/  LDL.LU R19, [R1+0x15c] ;  /* 0x00015c0001137983 */ /* 0x000f280000300800 */
[----:B-1----:R-:W4:Y:S04]  /*1f8b0*/  LDL.LU R16, [R1+0x160] ;  /* 0x0001600001107983 */ /* 0x002f280000300800 */
[----:B------:R-:W4:Y:S04]  /*1f8c0*/  LDL.LU R20, [R1+0x164] ;  /* 0x0001640001147983 */ /* 0x000f280000300800 */
[----:B------:R-:W4:Y:S04]  /*1f8d0*/  LDL.LU R21, [R1+0x168] ;  /* 0x0001680001157983 */ /* 0x000f280000300800 */
[----:B------:R-:W4:Y:S04]  /*1f8e0*/  LDL.LU R34, [R1+0x16c] ;  /* 0x00016c0001227983 */ /* 0x000f280000300800 */
[----:B------:R-:W4:Y:S04]  /*1f8f0*/  LDL.LU R33, [R1+0x170] ;  /* 0x0001700001217983 */ /* 0x000f280000300800 */
[----:B------:R-:W4:Y:S04]  /*1f900*/  LDL.LU R32, [R1+0x178] ;  /* 0x0001780001207983 */ /* 0x000f280000300800 */
        /* <DEDUP_REMOVED lines=14> */
[----:B------:R-:W3:Y:S04]  /*1f9f0*/  LDL.LU R28, [R1+0x190] ;  /* 0x00019000011c7983 */ /* 0x000ee80000300800 */
[----:B----4-:R0:W-:Y:S04]  /*1fa00*/  STS.U16 [R2+UR76+0x3300], R83 ;  /* 0x0033005302007988 */ /* 0x0101e8000800044c */
[----:B------:R1:W-:Y:S04]  /*1fa10*/  STS.U16 [R2+UR76+0x13700], R24 ;  /* 0x0137001802007988 */ /* 0x0003e8000800044c */
[----:B0-----:R-:W4:Y:S04]  /*1fa20*/  LDL.LU R83, [R1+0x194] ;  /* 0x0001940001537983 */ /* 0x001f280000300800 */
[----:B------:R-:W4:Y:S04]  /*1fa30*/  LDL.LU R27, [R1+0x198] ;  /* 0x00019800011b7983 */ /* 0x000f280000300800 */
[----:B------:R-:W4:Y:S04]  /*1fa40*/  LDL.LU R26, [R1+0x154] ;  /* 0x00015400011a7983 */ /* 0x000f280000300800 */
[----:B------:R-:W4:Y:S04]  /*1fa50*/  LDL.LU R25, [R1+0x150] ;  /* 0x0001500001197983 */ /* 0x000f280000300800 */
[----:B------:R0:W-:Y:S04]  /*1fa60*/  STS.U16 [R2+UR76+0x13300], R23 ;  /* 0x0133001702007988 */ /* 0x0001e8000800044c */
[----:B-1----:R-:W4:Y:S04]  /*1fa70*/  LDL.LU R24, [R1+0x14c] ;  /* 0x00014c0001187983 */ /* 0x002f280000300800 */
        /* <DEDUP_REMOVED lines=8> */
[----:B--2---:R0:W-:Y:S04]  /*1fb00*/  STS.U16 [R2+UR76+0x15700], R17 ;  /* 0x0157001102007988 */ /* 0x0041e8000800044c */
[----:B---3--:R1:W-:Y:S04]  /*1fb10*/  STS.U16 [R2+UR76+0x5700], R82 ;  /* 0x0057005202007988 */ /* 0x0083e8000800044c */
[----:B0-----:R-:W2:Y:S04]  /*1fb20*/  LDL.LU R17, [R1+0x388] ;  /* 0x0003880001117983 */ /* 0x001ea80000300800 */
[----:B-1----:R-:W3:Y:S04]  /*1fb30*/  LDL.LU R82, [R1+0x384] ;  /* 0x0003840001527983 */ /* 0x002ee80000300800 */
[----:B----4-:R-:W-:Y:S04]  /*1fb40*/  STS.U16 [R2+UR76+0x5300], R83 ;  /* 0x0053005302007988 */ /* 0x010fe8000800044c */
[----:B------:R0:W-:Y:S04]  /*1fb50*/  STS.U16 [R2+UR76+0x4f00], R13 ;  /* 0x004f000d02007988 */ /* 0x0001e8000800044c */
[----:B0-----:R-:W4:Y:S04]  /*1fb60*/  LDL.LU R13, [R1+0x3e10] ;  /* 0x003e1000010d7983 */ /* 0x001f280000300800 */
[----:B------:R-:W4:Y:S04]  /*1fb70*/  LDL.LU R83, [R1+0x390] ;  /* 0x0003900001537983 */ /* 0x000f280000300800 */
[----:B------:R0:W-:Y:S04]  /*1fb80*/  STS.U16 [R2+UR76+0x15300], R28 ;  /* 0x0153001c02007988 */ /* 0x0001e8000800044c */
[----:B------:R1:W-:Y:S04]  /*1fb90*/  STS.U16 [R2+UR76+0x14f00], R27 ;  /* 0x014f001b02007988 */ /* 0x0003e8000800044c */
[----:B------:R1:W-:Y:S04]  /*1fba0*/  STS.U16 [R2+UR76+0x7300], R26 ;  /* 0x0073001a02007988 */ /* 0x0003e8000800044c */
[----:B0-----:R-:W4:Y:S04]  /*1fbb0*/  LDL.LU R28, [R1+0x38c] ;  /* 0x00038c00011c7983 */ /* 0x001f280000300800 */
[----:B-1----:R-:W4:Y:S04]  /*1fbc0*/  LDL.LU R27, [R1+0x398] ;  /* 0x00039800011b7983 */ /* 0x002f280000300800 */
[----:B------:R-:W4:Y:S04]  /*1fbd0*/  LDL.LU R26, [R1+0x394] ;  /* 0x00039400011a7983 */ /* 0x000f280000300800 */
[----:B------:R0:W-:Y:S04]  /*1fbe0*/  STS.U16 [R2+UR76+0x17300], R25 ;  /* 0x0173001902007988 */ /* 0x0001e8000800044c */
[----:B------:R-:W-:Y:S04]  /*1fbf0*/  STL [R1+0x3b20], R88 ;  /* 0x003b205801007387 */ /* 0x000fe80000100800 */
[----:B------:R1:W-:Y:S04]  /*1fc00*/  STS.U16 [R2+UR76+0x7700], R24 ;  /* 0x0077001802007988 */ /* 0x0003e8000800044c */
[----:B0-----:R-:W4:Y:S04]  /*1fc10*/  LDL.LU R25, [R1+0x3a0] ;  /* 0x0003a00001197983 */ /* 0x001f280000300800 */
[----:B------:R0:W-:Y:S04]  /*1fc20*/  STS.U16 [R2+UR76+0x17700], R23 ;  /* 0x0177001702007988 */ /* 0x0001e8000800044c */
[----:B-1----:R-:W4:Y:S04]  /*1fc30*/  LDL.LU R24, [R1+0x39c] ;  /* 0x00039c0001187983 */ /* 0x002f280000300800 */
[----:B------:R-:W-:Y:S04]  /*1fc40*/  STS.U16 [R2+UR76+0x17f00], R14 ;  /* 0x017f000e02007988 */ /* 0x000fe8000800044c */
[----:B0-----:R-:W4:Y:S04]  /*1fc50*/  LDL.LU R23, [R1+0x4f8] ;  /* 0x0004f80001177983 */ /* 0x001f280000300800 */
        /* <DEDUP_REMOVED lines=10> */
[----:B------:R0:W-:Y:S04]  /*1fd00*/  STS.U16 [R2+UR76+0x2b00], R86 ;  /* 0x002b005602007988 */ /* 0x0001e8000800044c */
[----:B------:R-:W-:Y:S04]  /*1fd10*/  STS.U16 [R2+UR76+0x16300], R33 ;  /* 0x0163002102007988 */ /* 0x000fe8000800044c */
[----:B------:R-:W-:Y:S01]  /*1fd20*/  STS.U16 [R2+UR76+0x15f00], R32 ;  /* 0x015f002002007988 */ /* 0x000fe2000800044c */
[----:B0-----:R-:W0:Y:S03]  /*1fd30*/  LDC.64 R86, c[0x0][0x388] ;  /* 0x0000e200ff567b82 */ /* 0x001e260000000a00 */
[----:B------:R-:W-:Y:S04]  /*1fd40*/  STS.U16 [R2+UR76+0x5f00], R31 ;  /* 0x005f001f02007988 */ /* 0x000fe8000800044c */
[----:B------:R-:W-:Y:S04]  /*1fd50*/  STS.U16 [R2+UR76+0x15b00], R30 ;  /* 0x015b001e02007988 */ /* 0x000fe8000800044c */
[----:B------:R-:W-:Y:S04]  /*1fd60*/  STS.U16 [R2+UR76+0x5b00], R29 ;  /* 0x005b001d02007988 */ /* 0x000fe8000800044c */
[----:B--2---:R-:W-:Y:S04]  /*1fd70*/  STS.U16 [R0+UR76+0x2780], R17 ;  /* 0x0027801100007988 */ /* 0x004fe8000800044c */
[----:B---3--:R-:W-:Y:S01]  /*1fd80*/  STS.U16 [R0+UR76+0x12780], R82 ;  /* 0x0127805200007988 */ /* 0x008fe2000800044c */
[----:B----4-:R-:W-:-:S05]  /*1fd90*/  @!P6 IMAD.MOV R13, RZ, RZ, -R13 ;  /* 0x000000ffff0de224 */ /* 0x010fca00078e0a0d */
[----:B------:R-:W-:Y:S04]  /*1fda0*/  STL [R1+0x3b2c], R13 ;  /* 0x003b2c0d01007387 */ /* 0x000fe80000100800 */
[----:B------:R-:W2:Y:S04]  /*1fdb0*/  LDL.LU R14, [R1+0x3e0c] ;  /* 0x003e0c00010e7983 */ /* 0x000ea80000300800 */
[----:B------:R-:W3:Y:S04]  /*1fdc0*/  LDL.LU R22, [R1+0x4f4] ;  /* 0x0004f40001167983 */ /* 0x000ee80000300800 */
[----:B------:R-:W4:Y:S04]  /*1fdd0*/  LDL.LU R16, [R1+0x500] ;  /* 0x0005000001107983 */ /* 0x000f280000300800 */
[----:B------:R-:W-:Y:S04]  /*1fde0*/  STL [R1+0x2f7c], R2 ;  /* 0x002f7c0201007387 */ /* 0x000fe80000100800 */
[----:B------:R1:W-:Y:S04]  /*1fdf0*/  STL [R1+0x3058], R2 ;  /* 0x0030580201007387 */ /* 0x0003e80000100800 */
[----:B------:R-:W2:Y:S04]  /*1fe00*/  LDL.LU R18, [R1+0x4fc] ;  /* 0x0004fc0001127983 */ /* 0x000ea80000300800 */
[----:B------:R-:W2:Y:S04]  /*1fe10*/  LDL.LU R19, [R1+0x508] ;  /* 0x0005080001137983 */ /* 0x000ea80000300800 */
[----:B------:R0:W-:Y:S04]  /*1fe20*/  STS.U16 [R0+UR76+0x2380], R83 ;  /* 0x0023805300007988 */ /* 0x0001e8000800044c */
[----:B------:R0:W-:Y:S04]  /*1fe30*/  STS.U16 [R0+UR76+0x12380], R28 ;  /* 0x0123801c00007988 */ /* 0x0001e8000800044c */
[----:B------:R0:W-:Y:S04]  /*1fe40*/  STS.U16 [R0+UR76+0x1f80], R27 ;  /* 0x001f801b00007988 */ /* 0x0001e8000800044c */
[----:B------:R0:W-:Y:S04]  /*1fe50*/  STS.U16 [R0+UR76+0x11f80], R26 ;  /* 0x011f801a00007988 */ /* 0x0001e8000800044c */
[----:B------:R0:W-:Y:S04]  /*1fe60*/  STS.U16 [R0+UR76+0x1b80], R25 ;  /* 0x001b801900007988 */ /* 0x0001e8000800044c */
[----:B------:R0:W-:Y:S04]  /*1fe70*/  STS.U16 [R0+UR76+0x11b80], R24 ;  /* 0x011b801800007988 */ /* 0x0001e8000800044c */
[----:B------:R0:W-:Y:S01]  /*1fe80*/  STS.U16 [R0+UR76+0x1780], R23 ;  /* 0x0017801700007988 */ /* 0x0001e2000800044c */
[----:B------:R-:W-:Y:S01]  /*1fe90*/  ISETP.GT.U32.AND P6, PT, R8, R10, PT ;  /* 0x0000000a0800720c */ /* 0x000fe20003fc4070 */
[----:B-1----:R-:W1:Y:S02]  /*1fea0*/  LDC R2, c[0x0][0x3ac] ;  /* 0x0000eb00ff027b82 */ /* 0x002e640000000800 */
[----:B------:R-:W2:Y:S04]  /*1feb0*/  LDL.LU R20, [R1+0x504] ;  /* 0x0005040001147983 */ /* 0x000ea80000300800 */
[----:B------:R-:W2:Y:S04]  /*1fec0*/  LDL.LU R21, [R1+0x510] ;  /* 0x0005100001157983 */ /* 0x000ea80000300800 */
[----:B------:R-:W2:Y:S04]  /*1fed0*/  LDL.LU R34, [R1+0x50c] ;  /* 0x00050c0001227983 */ /* 0x000ea80000300800 */
[----:B------:R-:W2:Y:S04]  /*1fee0*/  LDL.LU R33, [R1+0x518] ;  /* 0x0005180001217983 */ /* 0x000ea80000300800 */
[----:B------:R-:W2:Y:S04]  /*1fef0*/  LDL.LU R17, [R1+0x514] ;  /* 0x0005140001117983 */ /* 0x000ea80000300800 */
[----:B------:R-:W2:Y:S04]  /*1ff00*/  LDL.LU R82, [R1+0x520] ;  /* 0x0005200001527983 */ /* 0x000ea80000300800 */
[----:B0-----:R-:W2:Y:S04]  /*1ff10*/  LDL.LU R83, [R1+0x51c] ;  /* 0x00051c0001537983 */ /* 0x001ea80000300800 */
        /* <DEDUP_REMOVED lines=10> */
[----:B---3--:R0:W-:Y:S04]  /*1ffc0*/  STS.U16 [R0+UR76+0x11780], R22 ;  /* 0x0117801600007988 */ /* 0x0081e8000800044c */
[----:B----4-:R3:W-:Y:S04]  /*1ffd0*/  STS.U16 [R0+UR76+0x1380], R16 ;  /* 0x0013801000007988 */ /* 0x0107e8000800044c */
[----:B0-----:R-:W4:Y:S04]  /*1ffe0*/  LDL.LU R22, [R1+0x364] ;  /* 0x0003640001167983 */ /* 0x001f280000300800 */
[----:B---3--:R-:W3:Y:S04]  /*1fff0*/  LDL.LU R16, [R1+0x370] ;  /* 0x0003700001107983 */ /* 0x008ee80000300800 */
[----:B--2---:R-:W-:Y:S04]  /*20000*/  STS.U16 [R0+UR76+0x14380], R14 ;  /* 0x0143800e00007988 */ /* 0x004fe8000800044c */
[----:B------:R0:W-:Y:S04]  /*20010*/  STS.U16 [R0+UR76+0x10780], R17 ;  /* 0x0107801100007988 */ /* 0x0001e8000800044c */
[----:B------:R2:W-:Y:S04]  /*20020*/  STS.U16 [R0+UR76+0x380], R82 ;  /* 0x0003805200007988 */ /* 0x0005e8000800044c */
[----:B------:R1:W-:Y:S04]  /*20030*/  STS.U16 [R0+UR76+0x10380], R83 ;  /* 0x0103805300007988 */ /* 0x0003e8000800044c */
[----:B0-----:R-:W3:Y:S04]  /*20040*/  LDL.LU R17, [R1+0x378] ;  /* 0x0003780001117983 */ /* 0x001ee80000300800 */
[----:B--2---:R-:W2:Y:S04]  /*20050*/  LDL.LU R82, [R1+0x374] ;  /* 0x0003740001527983 */ /* 0x004ea80000300800 */
[----:B-1----:R-:W2:Y:S04]  /*20060*/  LDL.LU R83, [R1+0x380] ;  /* 0x0003800001537983 */ /* 0x002ea80000300800 */
[----:B------:R-:W2:Y:S04]  /*20070*/  LDL.LU R14, [R1+0x3e08] ;  /* 0x003e0800010e7983 */ /* 0x000ea80000300800 */
[----:B------:R0:W-:Y:S04]  /*20080*/  STS.U16 [R0+UR76+0x11380], R18 ;  /* 0x0113801200007988 */ /* 0x0001e8000800044c */
[----:B------:R1:W-:Y:S04]  /*20090*/  STS.U16 [R0+UR76+0xf80], R19 ;  /* 0x000f801300007988 */ /* 0x0003e8000800044c */
[----:B0-----:R-:W3:Y:S04]  /*200a0*/  LDL.LU R18, [R1+0x3a4] ;  /* 0x0003a40001127983 */ /* 0x001ee80000300800 */
[----:B-1----:R-:W3:Y:S04]  /*200b0*/  LDL.LU R19, [R1+0x3a8] ;  /* 0x0003a80001137983 */ /* 0x002ee80000300800 */
[----:B--2---:R0:W-:Y:S04]  /*200c0*/  STS.U16 [R0+UR76+0x13380], R14 ;  /* 0x0133800e00007988 */ /* 0x0041e8000800044c */
[----:B0-----:R-:W2:Y:S01]  /*200d0*/  LDL.LU R14, [R1+0x3e04] ;  /* 0x003e0400010e7983 */ /* 0x001ea20000300800 */
[----:B------:R-:W-:-:S03]  /*200e0*/  @!P6 IMAD.IADD R10, R10, 0x1, -R8 ;  /* 0x000000010a0ae824 */ /* 0x000fc600078e0a08 */
[----:B------:R0:W-:Y:S04]  /*200f0*/  STS.U16 [R0+UR76+0x10f80], R20 ;  /* 0x010f801400007988 */ /* 0x0001e8000800044c */
[----:B------:R1:W-:Y:S01]  /*20100*/  STS.U16 [R0+UR76+0xb80], R21 ;  /* 0x000b801500007988 */ /* 0x0003e2000800044c */
[----:B------:R-:W-:-:S03]  /*20110*/  ISETP.GT.U32.AND P6, PT, R8, R10, PT ;  /* 0x0000000a0800720c */ /* 0x000fc60003fc4070 */
[----:B------:R3:W-:Y:S04]  /*20120*/  STS.U16 [R0+UR76+0x10b80], R34 ;  /* 0x010b802200007988 */ /* 0x0007e8000800044c */
[----:B0-----:R-:W2:Y:S04]  /*20130*/  LDL.LU R20, [R1+0x3ac] ;  /* 0x0003ac0001147983 */ /* 0x001ea80000300800 */
[----:B-1----:R-:W2:Y:S04]  /*20140*/  LDL.LU R21, [R1+0x3b0] ;  /* 0x0003b00001157983 */ /* 0x002ea80000300800 */
[----:B------:R0:W-:Y:S04]  /*20150*/  STS.U16 [R0+UR76+0x780], R33 ;  /* 0x0007802100007988 */ /* 0x0001e8000800044c */
[----:B---3--:R-:W3:Y:S04]  /*20160*/  LDL.LU R34, [R1+0x3b4] ;  /* 0x0003b40001227983 */ /* 0x008ee80000300800 */
        /* <DEDUP_REMOVED lines=14> */
[----:B-1----:R-:W3:Y:S01]  /*20250*/  LDL.LU R26, [R1+0x3d4] ;  /* 0x0003d400011a7983 */ /* 0x002ee20000300800 */
[----:B------:R-:W-:-:S03]  /*20260*/  @!P6 IMAD.IADD R10, R10, 0x1, -R8 ;  /* 0x000000010a0ae824 */ /* 0x000fc600078e0a08 */
[----:B------:R0:W-:Y:S04]  /*20270*/  STS.U16 [R0+UR76+0x3b80], R25 ;  /* 0x003b801900007988 */ /* 0x0001e8000800044c */
[----:B------:R1:W-:Y:S01]  /*20280*/  STS.U16 [R0+UR76+0x13b80], R24 ;  /* 0x013b801800007988 */ /* 0x0003e2000800044c */
[----:B------:R-:W-:-:S03]  /*20290*/  @!P5 IMAD.MOV R10, RZ, RZ, -R10 ;  /* 0x000000ffff0ad224 */ /* 0x000fc600078e0a0a */
[----:B------:R-:W-:Y:S04]  /*202a0*/  STS.U16 [R0+UR76+0x3780], R23 ;  /* 0x0037801700007988 */ /* 0x000fe8000800044c */
[----:B0-----:R-:W3:Y:S04]  /*202b0*/  LDL.LU R25, [R1+0x3d8] ;  /* 0x0003d80001197983 */ /* 0x001ee80000300800 */
[----:B-1----:R-:W3:Y:S04]  /*202c0*/  LDL.LU R24, [R1+0x3dc] ;  /* 0x0003dc0001187983 */ /* 0x002ee80000300800 */
        /* <DEDUP_REMOVED lines=12> */
[----:B------:R-:W4:Y:S04]  /*20390*/  LDL.LU R16, [R1+0x3f8] ;  /* 0x0003f80001107983 */ /* 0x000f280000300800 */
[----:B------:R-:W4:Y:S04]  /*203a0*/  LDL.LU R17, [R1+0x3f4] ;  /* 0x0003f40001117983 */ /* 0x000f280000300800 */
[----:B------:R-:W4:Y:S04]  /*203b0*/  LDL.LU R82, [R1+0x3f0] ;  /* 0x0003f00001527983 */ /* 0x000f280000300800 */
[----:B------:R-:W4:Y:S04]  /*203c0*/  LDL.LU R83, [R1+0x3ec] ;  /* 0x0003ec0001537983 */ /* 0x000f280000300800 */
[----:B------:R-:W-:Y:S04]  /*203d0*/  STL [R1+0x3b30], R10 ;  /* 0x003b300a01007387 */ /* 0x000fe80000100800 */
[----:B------:R-:W4:Y:S04]  /*203e0*/  LDL.LU R6, [R1+0x3dfc] ;  /* 0x003dfc0001067983 */ /* 0x000f280000300800 */
[----:B------:R-:W-:Y:S04]  /*203f0*/  STL [R1+0x2e60], R93 ;  /* 0x002e605d01007387 */ /* 0x000fe80000100800 */
[----:B------:R-:W-:Y:S04]  /*20400*/  STL [R1+0x3ad8], R93 ;  /* 0x003ad85d01007387 */ /* 0x000fe80000100800 */
[----:B------:R-:W4:Y:S04]  /*20410*/  LDL.LU R7, [R1+0x3df8] ;  /* 0x003df80001077983 */ /* 0x000f280000300800 */
[----:B------:R-:W4:Y:S01]  /*20420*/  LDL.LU R81, [R1+0x3df4] ;  /* 0x003df40001517983 */ /* 0x000f220000300800 */
[----:B------:R-:W-:Y:S01]  /*20430*/  ISETP.GT.U32.AND P6, PT, R8, R12, PT ;  /* 0x0000000c0800720c */ /* 0x000fe20003fc4070 */
[----:B------:R-:W0:-:S12]  /*20440*/  S2R R3, SR_TID.X ;  /* 0x0000000000037919 */ /* 0x000e180000002100 */
[----:B------:R-:W-:-:S05]  /*20450*/  @!P6 IMAD.IADD R12, R12, 0x1, -R8 ;  /* 0x000000010c0ce824 */ /* 0x000fca00078e0a08 */
[----:B------:R-:W-:-:S13]  /*20460*/  ISETP.GT.U32.AND P6, PT, R8, R12, PT ;  /* 0x0000000c0800720c */ /* 0x000fda0003fc4070 */
[--C-:B------:R-:W-:Y:S01]  /*20470*/  @!P6 IMAD.IADD R12, R12, 0x1, -R8.reuse ;  /* 0x000000010c0ce824 */ /* 0x100fe200078e0a08 */
[----:B------:R-:W-:Y:S01]  /*20480*/  ISETP.GT.U32.AND P6, PT, R8, R15, PT ;  /* 0x0000000f0800720c */ /* 0x000fe20003fc4070 */
[----:B---3--:R-:W-:Y:S04]  /*20490*/  STS.U16 [R0+UR76+0x5b80], R27 ;  /* 0x005b801b00007988 */ /* 0x008fe8000800044c */
[----:B------:R1:W-:Y:S02]  /*204a0*/  STS.U16 [R0+UR76+0x15780], R26 ;  /* 0x0157801a00007988 */ /* 0x0003e4000800044c */
[----:B-1----:R-:W1:Y:S06]  /*204b0*/  LDC.64 R26, c[0x0][0x388] ;  /* 0x0000e200ff1a7b82 */ /* 0x002e6c0000000a00 */
[----:B------:R-:W-:-:S05]  /*204c0*/  @!P6 IMAD.IADD R15, R15, 0x1, -R8 ;  /* 0x000000010f0fe824 */ /* 0x000fca00078e0a08 */
[----:B------:R-:W-:Y:S01]  /*204d0*/  ISETP.GT.U32.AND P6, PT, R8, R15, PT ;  /* 0x0000000f0800720c */ /* 0x000fe20003fc4070 */
[----:B------:R3:W-:Y:S04]  /*204e0*/  STS.U16 [R0+UR76+0x7f80], R11 ;  /* 0x007f800b00007988 */ /* 0x0007e8000800044c */
[----:B------:R-:W-:Y:S04]  /*204f0*/  STS.U16 [R0+UR76+0x5f80], R29 ;  /* 0x005f801d00007988 */ /* 0x000fe8000800044c */
[----:B---3--:R-:W3:Y:S04]  /*20500*/  LDL.LU R11, [R1+0x3df0] ;  /* 0x003df000010b7983 */ /* 0x008ee80000300800 */
[----:B------:R-:W-:Y:S01]  /*20510*/  @!P6 IMAD.IADD R15, R15, 0x1, -R8 ;  /* 0x000000010f0fe824 */ /* 0x000fe200078e0a08 */
[----:B------:R-:W-:Y:S04]  /*20520*/  STS.U16 [R0+UR76+0x16f80], R18 ;  /* 0x016f801200007988 */ /* 0x000fe8000800044c */
[----:B--2---:R2:W-:Y:S04]  /*20530*/  STS.U16 [R0+UR76+0x4f80], R22 ;  /* 0x004f801600007988 */ /* 0x0045e8000800044c */
[----:B----4-:R-:W-:Y:S04]  /*20540*/  STS.U16 [R0+UR76+0x7380], R17 ;  /* 0x0073801100007988 */ /* 0x010fe8000800044c */
[----:B--2---:R-:W2:Y:S04]  /*20550*/  LDL.LU R22, [R1+0x290] ;  /* 0x0002900001167983 */ /* 0x004ea80000300800 */
[----:B------:R0:W-:Y:S04]  /*20560*/  STS.U16 [R0+UR76+0x7780], R83 ;  /* 0x0077805300007988 */ /* 0x0001e8000800044c */
[----:B------:R-:W4:Y:S04]  /*20570*/  LDL.LU R29, [R1+0x28c] ;  /* 0x00028c00011d7983 */ /* 0x000f280000300800 */
[----:B------:R1:W-:Y:S01]  /*20580*/  STS.U16 [R0+UR76+0x17380], R82 ;  /* 0x0173805200007988 */ /* 0x0003e2000800044c */
[----:B0-----:R-:W-:-:S03]  /*20590*/  LOP3.LUT R83, R3, 0x7f, RZ, 0xc0, !PT ;  /* 0x0000007f03537812 */ /* 0x001fc600078ec0ff */
[----:B------:R-:W4:Y:S04]  /*205a0*/  LDL.LU R17, [R1+0x288] ;  /* 0x0002880001117983 */ /* 0x000f280000300800 */
[----:B-1----:R-:W4:Y:S04]  /*205b0*/  LDL.LU R82, [R1+0x284] ;  /* 0x0002840001527983 */ /* 0x002f280000300800 */
[----:B------:R-:W4:Y:S01]  /*205c0*/  LDL.LU R13, [R1+0x27c] ;  /* 0x00027c00010d7983 */ /* 0x000f220000300800 */
[----:B------:R-:W-:-:S03]  /*205d0*/  IMAD R81, R83, R81, RZ ;  /* 0x0000005153517224 */ /* 0x000fc600078e02ff */
[----:B------:R-:W4:Y:S01]  /*205e0*/  LDL.LU R88, [R1+0x278] ;  /* 0x0002780001587983 */ /* 0x000f220000300800 */
[----:B------:R-:W-:Y:S01]  /*205f0*/  IMAD R18, R2, 0x80, R81 ;  /* 0x0000008002127824 */ /* 0x000fe200078e0251 */
[C---:B------:R-:W-:Y:S02]  /*20600*/  LEA R26, P6, R81.reuse, R26, 0x1 ;  /* 0x0000001a511a7211 */ /* 0x040fe400078c08ff */
[----:B------:R0:W-:Y:S04]  /*20610*/  STS.U16 [R0+UR76+0x14f80], R16 ;  /* 0x014f801000007988 */ /* 0x0001e8000800044c */
[----:B------:R-:W4:Y:S01]  /*20620*/  LDL.LU R3, [R1+0x274] ;  /* 0x0002740001037983 */ /* 0x000f220000300800 */
[----:B------:R-:W-:Y:S02]  /*20630*/  LEA.HI.X.SX32 R27, R81, R27, 0x1, P6 ;  /* 0x0000001b511b7211 */ /* 0x000fe400030f0eff */
[C---:B------:R-:W-:Y:S01]  /*20640*/  LEA R86, P6, R18.reuse, R86, 0x1 ;  /* 0x0000005612567211 */ /* 0x040fe200078c08ff */
[----:B0-----:R-:W4:Y:S04]  /*20650*/  LDL.LU R16, [R1+0x26c] ;  /* 0x00026c0001107983 */ /* 0x001f280000300800 */
[----:B------:R-:W-:Y:S04]  /*20660*/  STL [R1+0x2f20], R0 ;  /* 0x002f200001007387 */ /* 0x000fe80000100800 */
[----:B------:R-:W-:Y:S01]  /*20670*/  STL [R1+0x3adc], R0 ;  /* 0x003adc0001007387 */ /* 0x000fe20000100800 */
[----:B------:R-:W-:-:S03]  /*20680*/  LEA.HI.X.SX32 R87, R18, R87, 0x1, P6 ;  /* 0x0000005712577211 */ /* 0x000fc600030f0eff */
[----:B------:R-:W-:Y:S04]  /*20690*/  STL [R1+0x3388], R15 ;  /* 0x0033880f01007387 */ /* 0x000fe80000100800 */
[----:B------:R-:W-:Y:S04]  /*206a0*/  STL [R1+0x3ae0], R15 ;  /* 0x003ae00f01007387 */ /* 0x000fe80000100800 */
[----:B------:R-:W-:Y:S04]  /*206b0*/  STL [R1+0x3378], R8 ;  /* 0x0033780801007387 */ /* 0x000fe80000100800 */
[----:B------:R-:W-:Y:S04]  /*206c0*/  STL [R1+0x3ae4], R8 ;  /* 0x003ae40801007387 */ /* 0x000fe80000100800 */
[----:B------:R-:W4:Y:S01]  /*206d0*/  LDL.LU R18, [R1+0x280] ;  /* 0x0002800001127983 */ /* 0x000f220000300800 */
[----:B------:R-:W-:-:S03]  /*206e0*/  ISETP.GT.U32.AND P5, PT, R8, R14, PT ;  /* 0x0000000e0800720c */ /* 0x000fc60003fa4070 */
[----:B------:R0:W-:Y:S04]  /*206f0*/  STS.U16 [R0+UR76+0x5380], R23 ;  /* 0x0053801700007988 */ /* 0x0001e8000800044c */
[----:B------:R1:W-:Y:S04]  /*20700*/  STS.U16 [R0+UR76+0x15380], R24 ;  /* 0x0153801800007988 */ /* 0x0003e8000800044c */
[----:B------:R1:W-:Y:S02]  /*20710*/  STS.U16 [R0+UR76+0x15b80], R28 ;  /* 0x015b801c00007988 */ /* 0x0003e4000800044c */
[--C-:B------:R-:W-:Y:S01]  /*20720*/  @!P5 IMAD.IADD R14, R14, 0x1, -R8.reuse ;  /* 0x000000010e0ed824 */ /* 0x100fe200078e0a08 */
[----:B0-----:R-:W0:Y:S01]  /*20730*/  LDC R23, c[0x0][0x3b0] ;  /* 0x0000ec00ff177b82 */ /* 0x001e220000000800 */
[----:B------:R3:W-:Y:S03]  /*20740*/  STS.U16 [R0+UR76+0x5780], R25 ;  /* 0x0057801900007988 */ /* 0x0007e6000800044c */
[----:B------:R-:W-:Y:S01]  /*20750*/  ISETP.GT.U32.AND P5, PT, R8, R14, PT ;  /* 0x0000000e0800720c */ /* 0x000fe20003fa4070 */
[----:B------:R3:W-:Y:S03]  /*20760*/  STS.U16 [R0+UR76+0x15f80], R30 ;  /* 0x015f801e00007988 */ /* 0x0007e6000800044c */
[----:B-1----:R-:W1:Y:S01]  /*20770*/  LDC R24, c[0x0][0x3b0] ;  /* 0x0000ec00ff187b82 */ /* 0x002e620000000800 */
[----:B------:R4:W-:Y:S04]  /*20780*/  STS.U16 [R0+UR76+0x6b80], R21 ;  /* 0x006b801500007988 */ /* 0x0009e8000800044c */
[----:B------:R0:W-:Y:S03]  /*20790*/  STS.U16 [R0+UR76+0x16b80], R20 ;  /* 0x016b801400007988 */ /* 0x0001e6000800044c */
[----:B------:R-:W0:Y:S01]  /*207a0*/  LDC R28, c[0x0][0x3b0] ;  /* 0x0000ec00ff1c7b82 */ /* 0x000e220000000800 */
[----:B------:R-:W-:Y:S01]  /*207b0*/  @!P5 IMAD.IADD R14, R14, 0x1, -R8 ;  /* 0x000000010e0ed824 */ /* 0x000fe200078e0a08 */
[----:B------:R-:W-:Y:S01]  /*207c0*/  ISETP.GE.AND P5, PT, R93, RZ, PT ;  /* 0x000000ff5d00720c */ /* 0x000fe20003fa6270 */
[----:B------:R-:W-:Y:S04]  /*207d0*/  STS.U16 [R0+UR76+0x6f80], R19 ;  /* 0x006f801300007988 */ /* 0x000fe8000800044c */
[----:B------:R-:W4:Y:S01]  /*207e0*/  LDL.LU R81, [R1+0x264] ;  /* 0x0002640001517983 */ /* 0x000f220000300800 */
[----:B---3--:R-:W3:Y:S07]  /*207f0*/  LDC R25, c[0x0][0x3b0] ;  /* 0x0000ec00ff197b82 */ /* 0x008eee0000000800 */
[----:B------:R-:W-:Y:S01]  /*20800*/  @!P5 IMAD.MOV R14, RZ, RZ, -R14 ;  /* 0x000000ffff0ed224 */ /* 0x000fe200078e0a0e */
[----:B------:R-:W0:Y:S01]  /*20810*/  LDC R30, c[0x0][0x3b0] ;  /* 0x0000ec00ff1e7b82 */ /* 0x000e220000000800 */
[----:B------:R-:W-:-:S02]  /*20820*/  ISETP.NE.AND P5, PT, R11, RZ, PT ;  /* 0x000000ff0b00720c */ /* 0x000fc40003fa5270 */
[----:B------:R-:W-:-:S04]  /*20830*/  LOP3.LUT R11, RZ, R11, RZ, 0x33, !PT ;  /* 0x0000000bff0b7212 */ /* 0x000fc800078e33ff */
[----:B--2---:R-:W-:-:S05]  /*20840*/  SEL R22, R11, R22, !P5 ;  /* 0x000000160b167207 */ /* 0x004fca0006800000 */
[----:B0-----:R-:W-:Y:S01]  /*20850*/  IMAD R2, R22, R23, RZ ;  /* 0x0000001716027224 */ /* 0x001fe200078e02ff */
[----:B------:R-:W-:Y:S01]  /*20860*/  STS.U16 [R0+UR76+0x16380], R32 ;  /* 0x0163802000007988 */ /* 0x000fe2000800044c */
[----:B------:R-:W0:Y:S01]  /*20870*/  LDC R23, c[0x0][0x3b0] ;  /* 0x0000ec00ff177b82 */ /* 0x000e220000000800 */
[C---:B----4-:R-:W-:Y:S02]  /*20880*/  SEL R21, R11.reuse, R29, !P5 ;  /* 0x0000001d0b157207 */ /* 0x050fe40006800000 */
[----:B------:R2:W-:Y:S04]  /*20890*/  STL [R1+0x138], R2 ;  /* 0x0001380201007387 */ /* 0x0005e80000100800 */
[----:B------:R4:W-:Y:S01]  /*208a0*/  STS.U16 [R0+UR76+0x6380], R31 ;  /* 0x0063801f00007988 */ /* 0x0009e2000800044c */
[----:B------:R-:W0:Y:S01]  /*208b0*/  LDC R29, c[0x0][0x3b0] ;  /* 0x0000ec00ff1d7b82 */ /* 0x000e220000000800 */
[----:B------:R-:W-:Y:S01]  /*208c0*/  SEL R20, R11, R17, !P5 ;  /* 0x000000110b147207 */ /* 0x000fe20006800000 */
[----:B-1----:R-:W-:Y:S01]  /*208d0*/  IMAD R17, R21, R24, RZ ;  /* 0x0000001815117224 */ /* 0x002fe200078e02ff */
[----:B--2---:R-:W2:Y:S01]  /*208e0*/  LDL.LU R2, [R1+0x260] ;  /* 0x0002600001027983 */ /* 0x004ea20000300800 */
[----:B------:R-:W-:-:S02]  /*208f0*/  SEL R19, R11, R82, !P5 ;  /* 0x000000520b137207 */ /* 0x000fc40006800000 */
[----:B------:R-:W-:Y:S01]  /*20900*/  IMAD R20, R20, R28, RZ ;  /* 0x0000001c14147224 */ /* 0x000fe200078e02ff */
[----:B------:R1:W-:Y:S01]  /*20910*/  STL [R1+0x140], R17 ;  /* 0x0001401101007387 */ /* 0x0003e20000100800 */
[----:B------:R-:W0:Y:S01]  /*20920*/  LDC R32, c[0x0][0x3b0] ;  /* 0x0000ec00ff207b82 */ /* 0x000e220000000800 */
[----:B---3--:R-:W-:Y:S02]  /*20930*/  IMAD R19, R19, R25, RZ ;  /* 0x0000001913137224 */ /* 0x008fe400078e02ff */
[----:B------:R3:W-:Y:S05]  /*20940*/  STS.U16 [R0+UR76+0x6780], R33 ;  /* 0x0067802100007988 */ /* 0x0007ea000800044c */
[----:B----4-:R-:W4:Y:S01]  /*20950*/  LDC R31, c[0x0][0x3b0] ;  /* 0x0000ec00ff1f7b82 */ /* 0x010f220000000800 */
[----:B-1----:R-:W2:Y:S04]  /*20960*/  LDL.LU R17, [R1+0x25c] ;  /* 0x00025c0001117983 */ /* 0x002ea80000300800 */
[----:B------:R-:W2:Y:S03]  /*20970*/  LDL.LU R82, [R1+0x258] ;  /* 0x0002580001527983 */ /* 0x000ea60000300800 */
[----:B---3--:R-:W1:Y:S01]  /*20980*/  LDC R33, c[0x0][0x3b0] ;  /* 0x0000ec00ff217b82 */ /* 0x008e620000000800 */
[----:B------:R-:W-:Y:S04]  /*20990*/  STL [R1+0x158], R20 ;  /* 0x0001581401007387 */ /* 0x000fe80000100800 */
[----:B------:R3:W-:Y:S01]  /*209a0*/  STL [R1+0x118], R19 ;  /* 0x0001181301007387 */ /* 0x0007e20000100800 */
[----:B------:R-:W-:-:S03]  /*209b0*/  SEL R22, R11, R18, !P5 ;  /* 0x000000120b167207 */ /* 0x000fc60006800000 */
[----:B------:R0:W-:Y:S01]  /*209c0*/  STS.U16 [R0+UR76+0x16780], R34 ;  /* 0x0167802200007988 */ /* 0x0001e2000800044c */
[C---:B---3--:R-:W-:Y:S01]  /*209d0*/  SEL R19, R11.reuse, R3, !P5 ;  /* 0x000000030b137207 */ /* 0x048fe20006800000 */
[----:B------:R-:W3:Y:S01]  /*209e0*/  LDC R24, c[0x0][0x3b0] ;  /* 0x0000ec00ff187b82 */ /* 0x000ee20000000800 */
[----:B------:R-:W-:Y:S02]  /*209f0*/  IMAD R3, R22, R30, RZ ;  /* 0x0000001e16037224 */ /* 0x000fe400078e02ff */
[----:B------:R-:W2:Y:S05]  /*20a00*/  LDL.LU R22, [R1+0x268] ;  /* 0x0002680001167983 */ /* 0x000eaa0000300800 */
[----:B0-----:R-:W0:Y:S01]  /*20a10*/  LDC R34, c[0x0][0x3b0] ;  /* 0x0000ec00ff227b82 */ /* 0x001e220000000800 */
[----:B------:R-:W-:-:S02]  /*20a20*/  SEL R21, R11, R13, !P5 ;  /* 0x0000000d0b157207 */ /* 0x000fc40006800000 */
[C---:B------:R-:W-:Y:S02]  /*20a30*/  SEL R20, R11.reuse, R88, !P5 ;  /* 0x000000580b147207 */ /* 0x040fe40006800000 */
[----:B------:R-:W-:Y:S01]  /*20a40*/  SEL R18, R11, R16, !P5 ;  /* 0x000000100b127207 */ /* 0x000fe20006800000 */
[----:B------:R-:W-:Y:S01]  /*20a50*/  IMAD R16, R21, R32, RZ ;  /* 0x0000002015107224 */ /* 0x000fe200078e02ff */
[----:B------:R4:W-:Y:S01]  /*20a60*/  STL [R1+0x13c], R3 ;  /* 0x00013c0301007387 */ /* 0x0009e20000100800 */
[----:B-1----:R-:W-:Y:S01]  /*20a70*/  IMAD R19, R19, R33, RZ ;  /* 0x0000002113137224 */ /* 0x002fe200078e02ff */
[----:B------:R-:W1:Y:S02]  /*20a80*/  LDC R25, c[0x0][0x3b0] ;  /* 0x0000ec00ff197b82 */ /* 0x000e640000000800 */
[----:B------:R-:W3:Y:S01]  /*20a90*/  LDL.LU R13, [R1+0x250] ;  /* 0x00025000010d7983 */ /* 0x000ee20000300800 */
[----:B----4-:R-:W-:-:S03]  /*20aa0*/  IMAD R3, R20, R31, RZ ;  /* 0x0000001f14037224 */ /* 0x010fc600078e02ff */
[----:B------:R-:W-:Y:S02]  /*20ab0*/  STL [R1+0x144], R16 ;  /* 0x0001441001007387 */ /* 0x000fe40000100800 */
[----:B------:R-:W4:Y:S02]  /*20ac0*/  LDC R28, c[0x0][0x3b0] ;  /* 0x0000ec00ff1c7b82 */ /* 0x000f240000000800 */
[----:B------:R-:W3:Y:S01]  /*20ad0*/  LDL.LU R88, [R1+0x24c] ;  /* 0x00024c0001587983 */ /* 0x000ee20000300800 */
[----:B0-----:R-:W-:-:S03]  /*20ae0*/  IMAD R18, R18, R34, RZ ;  /* 0x0000002212127224 */ /* 0x001fc600078e02ff */
[----:B------:R0:W-:Y:S02]  /*20af0*/  STL [R1+0x15c], R3 ;  /* 0x00015c0301007387 */ /* 0x0001e40000100800 */
[----:B------:R-:W0:Y:S01]  /*20b00*/  LDC R30, c[0x0][0x3b0] ;  /* 0x0000ec00ff1e7b82 */ /* 0x000e220000000800 */
[C---:B--2---:R-:W-:Y:S01]  /*20b10*/  SEL R22, R11.reuse, R22, !P5 ;  /* 0x000000160b167207 */ /* 0x044fe20006800000 */
[----:B0-----:R-:W2:Y:S01]  /*20b20*/  LDL.LU R3, [R1+0x248] ;  /* 0x0002480001037983 */ /* 0x001ea20000300800 */
[----:B------:R-:W-:-:S05]  /*20b30*/  SEL R21, R11, R81, !P5 ;  /* 0x000000510b157207 */ /* 0x000fca0006800000 */
[----:B------:R-:W0:Y:S01]  /*20b40*/  LDC R31, c[0x0][0x3b0] ;  /* 0x0000ec00ff1f7b82 */ /* 0x000e220000000800 */
[----:B------:R-:W2:Y:S04]  /*20b50*/  LDL.LU R16, [R1+0x244] ;  /* 0x0002440001107983 */ /* 0x000ea80000300800 */
[----:B------:R1:W-:Y:S01]  /*20b60*/  STL [R1+0x160], R19 ;  /* 0x0001601301007387 */ /* 0x0003e20000100800 */
[C---:B------:R-:W-:Y:S02]  /*20b70*/  SEL R20, R11.reuse, R2, !P5 ;  /* 0x000000020b147207 */ /* 0x040fe40006800000 */
[----:B------:R-:W0:Y:S01]  /*20b80*/  LDC R32, c[0x0][0x3b0] ;  /* 0x0000ec00ff207b82 */ /* 0x000e220000000800 */
[----:B------:R3:W-:Y:S01]  /*20b90*/  STL [R1+0x188], R18 ;  /* 0x0001881201007387 */ /* 0x0007e20000100800 */
[----:B-1----:R-:W-:Y:S01]  /*20ba0*/  SEL R19, R11, R17, !P5 ;  /* 0x000000110b137207 */ /* 0x002fe20006800000 */
[----:B------:R-:W-:-:S05]  /*20bb0*/  IMAD R17, R22, R23, RZ ;  /* 0x0000001716117224 */ /* 0x000fca00078e02ff */
[----:B------:R-:W1:Y:S01]  /*20bc0*/  LDC R33, c[0x0][0x3b0] ;  /* 0x0000ec00ff217b82 */ /* 0x000e620000000800 */
[----:B------:R-:W2:Y:S01]  /*20bd0*/  LDL.LU R22, [R1+0x254] ;  /* 0x0002540001167983 */ /* 0x000ea20000300800 */
[----:B---3--:R-:W-:Y:S01]  /*20be0*/  IMAD R2, R21, R24, RZ ;  /* 0x0000001815027224 */ /* 0x008fe200078e02ff */
[----:B------:R-:W-:Y:S02]  /*20bf0*/  SEL R18, R11, R82, !P5 ;  /* 0x000000520b127207 */ /* 0x000fe40006800000 */
[----:B------:R3:W-:Y:S01]  /*20c00*/  STL [R1+0x164], R17 ;  /* 0x0001641101007387 */ /* 0x0007e20000100800 */
[----:B----4-:R-:W-:Y:S02]  /*20c10*/  IMAD R19, R19, R28, RZ ;  /* 0x0000001c13137224 */ /* 0x010fe400078e02ff */
[----:B------:R-:W-:Y:S01]  /*20c20*/  IMAD R18, R18, R29, RZ ;  /* 0x0000001d12127224 */ /* 0x000fe200078e02ff */
[----:B------:R-:W4:Y:S01]  /*20c30*/  LDL.LU R81, [R1+0x23c] ;  /* 0x00023c0001517983 */ /* 0x000f220000300800 */
[----:B------:R-:W0:Y:S01]  /*20c40*/  LDC R34, c[0x0][0x3b0] ;  /* 0x0000ec00ff227b82 */ /* 0x000e220000000800 */
[----:B---3--:R-:W-:-:S02]  /*20c50*/  IMAD R17, R20, R25, RZ ;  /* 0x0000001914117224 */ /* 0x008fc400078e02ff */
[----:B------:R3:W-:Y:S05]  /*20c60*/  STL [R1+0x18c], R2 ;  /* 0x00018c0201007387 */ /* 0x0007ea0000100800 */
[----:B------:R-:W0:Y:S01]  /*20c70*/  LDC R23, c[0x0][0x3b0] ;  /* 0x0000ec00ff177b82 */ /* 0x000e220000000800 */
[----:B---3--:R-:W3:Y:S01]  /*20c80*/  LDL.LU R2, [R1+0x238] ;  /* 0x0002380001027983 */ /* 0x008ee20000300800 */
[----:B--2---:R-:W-:-:S03]  /*20c90*/  SEL R22, R11, R22, !P5 ;  /* 0x000000160b167207 */ /* 0x004fc60006800000 */
[----:B------:R2:W-:Y:S01]  /*20ca0*/  STL [R1+0x114], R17 ;  /* 0x0001141101007387 */ /* 0x0005e20000100800 */
[C---:B------:R-:W-:Y:S02]  /*20cb0*/  SEL R21, R11.reuse, R13, !P5 ;  /* 0x0000000d0b157207 */ /* 0x040fe40006800000 */
[----:B------:R-:W3:Y:S01]  /*20cc0*/  LDC R24, c[0x0][0x3b0] ;  /* 0x0000ec00ff187b82 */ /* 0x000ee20000000800 */
[----:B--2---:R-:W2:Y:S01]  /*20cd0*/  LDL.LU R17, [R1+0x234] ;  /* 0x0002340001117983 */ /* 0x004ea20000300800 */
[----:B------:R-:W-:-:S06]  /*20ce0*/  SEL R20, R11, R88, !P5 ;  /* 0x000000580b147207 */ /* 0x000fcc0006800000 */
[----:B------:R-:W2:Y:S01]  /*20cf0*/  LDC R25, c[0x0][0x3b0] ;  /* 0x0000ec00ff197b82 */ /* 0x000ea20000000800 */
[----:B------:R-:W2:Y:S04]  /*20d00*/  LDL.LU R82, [R1+0x230] ;  /* 0x0002300001527983 */ /* 0x000ea80000300800 */
[----:B------:R0:W-:Y:S03]  /*20d10*/  STL [R1+0x190], R19 ;  /* 0x0001901301007387 */ /* 0x0001e60000100800 */
[----:B------:R-:W2:Y:S01]  /*20d20*/  LDC R28, c[0x0][0x3b0] ;  /* 0x0000ec00ff1c7b82 */ /* 0x000ea20000000800 */
[----:B------:R1:W-:Y:S01]  /*20d30*/  STL [R1+0x19c], R18 ;  /* 0x00019c1201007387 */ /* 0x0003e20000100800 */
[----:B0-----:R-:W-:Y:S01]  /*20d40*/  SEL R19, R11, R3, !P5 ;  /* 0x000000030b137207 */ /* 0x001fe20006800000 */
[----:B------:R-:W-:-:S05]  /*20d50*/  IMAD R3, R22, R30, RZ ;  /* 0x0000001e16037224 */ /* 0x000fca00078e02ff */
[----:B------:R-:W0:Y:S01]  /*20d60*/  LDC R29, c[0x0][0x3b0] ;  /* 0x0000ec00ff1d7b82 */ /* 0x000e220000000800 */
[----:B------:R-:W2:Y:S01]  /*20d70*/  LDL.LU R22, [R1+0x240] ;  /* 0x0002400001167983 */ /* 0x000ea20000300800 */
[----:B-1----:R-:W-:Y:S01]  /*20d80*/  SEL R18, R11, R16, !P5 ;  /* 0x000000100b127207 */ /* 0x002fe20006800000 */
[----:B------:R-:W-:Y:S02]  /*20d90*/  IMAD R16, R21, R31, RZ ;  /* 0x0000001f15107224 */ /* 0x000fe400078e02ff */
[----:B------:R1:W-:Y:S01]  /*20da0*/  STL [R1+0x194], R3 ;  /* 0x0001940301007387 */ /* 0x0003e20000100800 */
[----:B------:R-:W-:Y:S02]  /*20db0*/  IMAD R19, R19, R33, RZ ;  /* 0x0000002113137224 */ /* 0x000fe400078e02ff */
[----:B------:R-:W-:Y:S01]  /*20dc0*/  IMAD R18, R18, R34, RZ ;  /* 0x0000002212127224 */ /* 0x000fe200078e02ff */
[----:B------:R-:W3:Y:S01]  /*20dd0*/  LDL.LU R13, [R1+0x228] ;  /* 0x00022800010d7983 */ /* 0x000ee20000300800 */
[----:B------:R-:W0:Y:S01]  /*20de0*/  LDC R30, c[0x0][0x3b0] ;  /* 0x0000ec00ff1e7b82 */ /* 0x000e220000000800 */
[----:B-1----:R-:W-:-:S02]  /*20df0*/  IMAD R3, R20, R32, RZ ;  /* 0x0000002014037224 */ /* 0x002fc400078e02ff */
[----:B------:R-:W-:Y:S01]  /*20e00*/  STL [R1+0x1a0], R16 ;  /* 0x0001a01001007387 */ /* 0x000fe20000100800 */
[----:B--2---:R-:W-:-:S03]  /*20e10*/  SEL R22, R11, R22, !P5 ;  /* 0x000000160b167207 */ /* 0x004fc60006800000 */
[----:B------:R-:W2:Y:S01]  /*20e20*/  LDL.LU R88, [R1+0x224] ;  /* 0x0002240001587983 */ /* 0x000ea20000300800 */
[C---:B----4-:R-:W-:Y:S01]  /*20e30*/  SEL R21, R11.reuse, R81, !P5 ;  /* 0x000000510b157207 */ /* 0x050fe20006800000 */
[----:B------:R-:W1:Y:S02]  /*20e40*/  LDC R31, c[0x0][0x3b0] ;  /* 0x0000ec00ff1f7b82 */ /* 0x000e640000000800 */
[----:B------:R4:W-:Y:S01]  /*20e50*/  STL [R1+0x1b8], R3 ;  /* 0x0001b80301007387 */ /* 0x0009e20000100800 */
[----:B---3--:R-:W-:-:S05]  /*20e60*/  SEL R20, R11, R2, !P5 ;  /* 0x000000020b147207 */ /* 0x008fca0006800000 */
[----:B------:R-:W3:Y:S01]  /*20e70*/  LDC R32, c[0x0][0x3b0] ;  /* 0x0000ec00ff207b82 */ /* 0x000ee20000000800 */
[----:B----4-:R-:W4:Y:S04]  /*20e80*/  LDL.LU R3, [R1+0x220] ;  /* 0x0002200001037983 */ /* 0x010f280000300800 */
[----:B------:R-:W3:Y:S03]  /*20e90*/  LDL.LU R16, [R1+0x21c] ;  /* 0x00021c0001107983 */ /* 0x000ee60000300800 */
[----:B------:R-:W1:Y:S01]  /*20ea0*/  LDC R33, c[0x0][0x3b0] ;  /* 0x0000ec00ff217b82 */ /* 0x000e620000000800 */
[----:B------:R0:W-:Y:S04]  /*20eb0*/  STL [R1+0x1c4], R19 ;  /* 0x0001c41301007387 */ /* 0x0001e80000100800 */
[----:B------:R0:W-:Y:S03]  /*20ec0*/  STL [R1+0x1d4], R18 ;  /* 0x0001d41201007387 */ /* 0x0001e60000100800 */
[----:B------:R-:W1:Y:S01]  /*20ed0*/  LDC R34, c[0x0][0x3b0] ;  /* 0x0000ec00ff227b82 */ /* 0x000e620000000800 */
[----:B0-----:R-:W-:Y:S01]  /*20ee0*/  SEL R19, R11, R17, !P5 ;  /* 0x000000110b137207 */ /* 0x001fe20006800000 */
[----:B------:R-:W-:-:S02]  /*20ef0*/  IMAD R17, R22, R23, RZ ;  /* 0x0000001716117224 */ /* 0x000fc400078e02ff */
[----:B------:R-:W4:Y:S01]  /*20f00*/  LDL.LU R22, [R1+0x22c] ;  /* 0x00022c0001167983 */ /* 0x000f220000300800 */
[----:B------:R-:W-:Y:S01]  /*20f10*/  IMAD R2, R21, R24, RZ ;  /* 0x0000001815027224 */ /* 0x000fe200078e02ff */
[----:B------:R-:W-:Y:S01]  /*20f20*/  SEL R18, R11, R82, !P5 ;  /* 0x000000520b127207 */ /* 0x000fe20006800000 */
[----:B------:R-:W-:Y:S01]  /*20f30*/  IMAD R19, R19, R28, RZ ;  /* 0x0000001c13137224 */ /* 0x000fe200078e02ff */
[----:B------:R0:W-:Y:S01]  /*20f40*/  STL [R1+0x110], R17 ;  /* 0x0001101101007387 */ /* 0x0001e20000100800 */
[C---:B------:R-:W-:Y:S01]  /*20f50*/  SEL R21, R11.reuse, R13, !P5 ;  /* 0x0000000d0b157207 */ /* 0x040fe20006800000 */
[----:B------:R-:W1:Y:S02]  /*20f60*/  LDC R23, c[0x0][0x3b0] ;  /* 0x0000ec00ff177b82 */ /* 0x000e640000000800 */
[----:B------:R-:W4:Y:S01]  /*20f70*/  LDL.LU R81, [R1+0x214] ;  /* 0x0002140001517983 */ /* 0x000f220000300800 */
[----:B------:R-:W-:Y:S02]  /*20f80*/  IMAD R18, R18, R29, RZ ;  /* 0x0000001d12127224 */ /* 0x000fe400078e02ff */
[----:B0-----:R-:W-:Y:S01]  /*20f90*/  IMAD R17, R20, R25, RZ ;  /* 0x0000001914117224 */ /* 0x001fe200078e02ff */
[----:B------:R0:W-:Y:S02]  /*20fa0*/  STL [R1+0x1bc], R2 ;  /* 0x0001bc0201007387 */ /* 0x0001e40000100800 */
[----:B------:R-:W1:Y:S08]  /*20fb0*/  LDC R24, c[0x0][0x3b0] ;  /* 0x0000ec00ff187b82 */ /* 0x000e700000000800 */
[----:B------:R-:W1:Y:S01]  /*20fc0*/  LDC R25, c[0x0][0x3b0] ;  /* 0x0000ec00ff197b82 */ /* 0x000e620000000800 */
[----:B0-----:R-:W4:Y:S04]  /*20fd0*/  LDL.LU R2, [R1+0x210] ;  /* 0x0002100001027983 */ /* 0x001f280000300800 */
[----:B------:R0:W-:Y:S03]  /*20fe0*/  STL [R1+0x1c8], R17 ;  /* 0x0001c81101007387 */ /* 0x0001e60000100800 */
[----:B------:R-:W1:Y:S01]  /*20ff0*/  LDC R28, c[0x0][0x3b0] ;  /* 0x0000ec00ff1c7b82 */ /* 0x000e620000000800 */
[----:B0-----:R-:W4:Y:S07]  /*21000*/  LDL.LU R17, [R1+0x20c] ;  /* 0x00020c0001117983 */ /* 0x001f2e0000300800 */
[----:B------:R-:W0:Y:S01]  /*21010*/  LDC R29, c[0x0][0x3b0] ;  /* 0x0000ec00ff1d7b82 */ /* 0x000e220000000800 */
[----:B------:R-:W4:Y:S04]  /*21020*/  LDL.LU R82, [R1+0x208] ;  /* 0x0002080001527983 */ /* 0x000f280000300800 */
[----:B------:R-:W-:Y:S04]  /*21030*/  STL [R1+0x230], R19 ;  /* 0x0002301301007387 */ /* 0x000fe80000100800 */
[----:B------:R3:W-:Y:S04]  /*21040*/  STL [R1+0x234], R18 ;  /* 0x0002341201007387 */ /* 0x0007e80000100800 */
[----:B------:R-:W4:Y:S01]  /*21050*/  LDL.LU R13, [R1+0x204] ;  /* 0x00020400010d7983 */ /* 0x000f220000300800 */
[----:B--2---:R-:W-:-:S03]  /*21060*/  SEL R20, R11, R88, !P5 ;  /* 0x000000580b147207 */ /* 0x004fc60006800000 */
[----:B------:R-:W2:Y:S01]  /*21070*/  LDL.LU R88, [R1+0x200] ;  /* 0x0002000001587983 */ /* 0x000ea20000300800 */
[C---:B---3--:R-:W-:Y:S02]  /*21080*/  SEL R18, R11.reuse, R16, !P5 ;  /* 0x000000100b127207 */ /* 0x048fe40006800000 */
[----:B----4-:R-:W-:-:S05]  /*21090*/  SEL R22, R11, R22, !P5 ;  /* 0x000000160b167207 */ /* 0x010fca0006800000 */
[----:B------:R-:W-:Y:S02]  /*210a0*/  IMAD R16, R22, R30, RZ ;  /* 0x0000001e16107224 */ /* 0x000fe400078e02ff */
[----:B------:R-:W3:Y:S01]  /*210b0*/  LDL.LU R22, [R1+0x218] ;  /* 0x0002180001167983 */ /* 0x000ee20000300800 */
[----:B------:R-:W-:Y:S01]  /*210c0*/  SEL R19, R11, R3, !P5 ;  /* 0x000000030b137207 */ /* 0x000fe20006800000 */
[----:B-1----:R-:W-:Y:S01]  /*210d0*/  IMAD R21, R21, R31, RZ ;  /* 0x0000001f15157224 */ /* 0x002fe200078e02ff */
[----:B------:R-:W1:Y:S01]  /*210e0*/  LDC R30, c[0x0][0x3b0] ;  /* 0x0000ec00ff1e7b82 */ /* 0x000e620000000800 */
[----:B------:R-:W4:Y:S04]  /*210f0*/  LDL.LU R3, [R1+0x428] ;  /* 0x0004280001037983 */ /* 0x000f280000300800 */
[----:B------:R0:W-:Y:S01]  /*21100*/  STL [R1+0x21c], R16 ;  /* 0x00021c1001007387 */ /* 0x0001e20000100800 */
[----:B------:R-:W-:-:S02]  /*21110*/  IMAD R20, R20, R32, RZ ;  /* 0x0000002014147224 */ /* 0x000fc400078e02ff */
[----:B------:R-:W-:Y:S01]  /*21120*/  IMAD R19, R19, R33, RZ ;  /* 0x0000002113137224 */ /* 0x000fe200078e02ff */
[----:B------:R-:W1:Y:S01]  /*21130*/  LDC R31, c[0x0][0x3b0] ;  /* 0x0000ec00ff1f7b82 */ /* 0x000e620000000800 */
[----:B0-----:R-:W2:Y:S01]  /*21140*/  LDL.LU R16, [R1+0x424] ;  /* 0x0004240001107983 */ /* 0x001ea20000300800 */
[----:B------:R-:W-:-:S06]  /*21150*/  IMAD R18, R18, R34, RZ ;  /* 0x0000002212127224 */ /* 0x000fcc00078e02ff */
[----:B------:R-:W0:Y:S01]  /*21160*/  LDC R32, c[0x0][0x3b0] ;  /* 0x0000ec00ff207b82 */ /* 0x000e220000000800 */
[----:B------:R1:W-:Y:S04]  /*21170*/  STL [R1+0x220], R21 ;  /* 0x0002201501007387 */ /* 0x0003e80000100800 */
[----:B------:R1:W-:Y:S03]  /*21180*/  STL [R1+0x228], R20 ;  /* 0x0002281401007387 */ /* 0x0003e60000100800 */
[----:B------:R-:W0:Y:S01]  /*21190*/  LDC R34, c[0x0][0x3b0] ;  /* 0x0000ec00ff227b82 */ /* 0x000e220000000800 */
[C---:B-1----:R-:W-:Y:S01]  /*211a0*/  SEL R21, R11.reuse, R81, !P5 ;  /* 0x000000510b157207 */ /* 0x042fe20006800000 */
[----:B------:R1:W-:Y:S01]  /*211b0*/  STL [R1+0x108], R19 ;  /* 0x0001081301007387 */ /* 0x0003e20000100800 */
[----:B------:R-:W-:-:S03]  /*211c0*/  SEL R20, R11, R2, !P5 ;  /* 0x000000020b147207 */ /* 0x000fc60006800000 */
[----:B------:R1:W-:Y:S02]  /*211d0*/  STL [R1+0x10c], R18 ;  /* 0x00010c1201007387 */ /* 0x0003e40000100800 */
[----:B------:R-:W0:Y:S01]  /*211e0*/  LDC R33, c[0x0][0x3b0] ;  /* 0x0000ec00ff217b82 */ /* 0x000e220000000800 */
[----:B-1----:R-:W-:Y:S01]  /*211f0*/  SEL R19, R11, R17, !P5 ;  /* 0x000000110b137207 */ /* 0x002fe20006800000 */
[----:B------:R-:W-:Y:S02]  /*21200*/  IMAD R17, R21, R24, RZ ;  /* 0x0000001815117224 */ /* 0x000fe400078e02ff */
[----:B------:R-:W-:Y:S01]  /*21210*/  IMAD R20, R20, R25, RZ ;  /* 0x0000001914147224 */ /* 0x000fe200078e02ff */
[----:B------:R-:W-:-:S03]  /*21220*/  SEL R18, R11, R82, !P5 ;  /* 0x000000520b127207 */ /* 0x000fc60006800000 */
[----:B------:R-:W1:Y:S01]  /*21230*/  LDC R24, c[0x0][0x3b0] ;  /* 0x0000ec00ff187b82 */ /* 0x000e620000000800 */
[----:B------:R-:W-:-:S07]  /*21240*/  SEL R21, R11, R13, !P5 ;  /* 0x0000000d0b157207 */ /* 0x000fce0006800000 */
[----:B------:R-:W0:Y:S01]  /*21250*/  LDC R25, c[0x0][0x3b0] ;  /* 0x0000ec00ff197b82 */ /* 0x000e220000000800 */
[----:B---3--:R-:W-:-:S05]  /*21260*/  SEL R22, R11, R22, !P5 ;  /* 0x000000160b167207 */ /* 0x008fca0006800000 */
[----:B------:R-:W-:Y:S02]  /*21270*/  IMAD R2, R22, R23, RZ ;  /* 0x0000001716027224 */ /* 0x000fe400078e02ff */
[----:B------:R-:W3:Y:S03]  /*21280*/  LDC R22, c[0x0][0x3b0] ;  /* 0x0000ec00ff167b82 */ /* 0x000ee60000000800 */
[----:B------:R0:W-:Y:S04]  /*21290*/  STL [R1+0x218], R2 ;  /* 0x0002180201007387 */ /* 0x0001e80000100800 */
[----:B------:R1:W-:Y:S01]  /*212a0*/  STL [R1+0x224], R17 ;  /* 0x0002241101007387 */ /* 0x0003e20000100800 */
[----:B------:R-:W3:Y:S01]  /*212b0*/  LDC R23, c[0x0][0x3b0] ;  /* 0x0000ec00ff177b82 */ /* 0x000ee20000000800 */
[----:B0-----:R-:W-:-:S02]  /*212c0*/  IMAD R2, R19, R28, RZ ;  /* 0x0000001c13027224 */ /* 0x001fc400078e02ff */
[----:B-1----:R-:W3:Y:S01]  /*212d0*/  LDL.LU R17, [R1+0x3e4] ;  /* 0x0003e40001117983 */ /* 0x002ee20000300800 */
[----:B------:R-:W-:-:S04]  /*212e0*/  SEL R19, R11, R14, !P5 ;  /* 0x0000000e0b137207 */ /* 0x000fc80006800000 */
[----:B------:R-:W0:Y:S01]  /*212f0*/  LDC R28, c[0x0][0x3b0] ;  /* 0x0000ec00ff1c7b82 */ /* 0x000e220000000800 */
[----:B------:R2:W-:Y:S04]  /*21300*/  STL [R1+0x22c], R20 ;  /* 0x00022c1401007387 */ /* 0x0005e80000100800 */
[----:B------:R-:W3:Y:S04]  /*21310*/  LDL.LU R82, [R1+0x304] ;  /* 0x0003040001527983 */ /* 0x000ee80000300800 */
[----:B------:R1:W-:Y:S01]  /*21320*/  STL [R1+0x248], R2 ;  /* 0x0002480201007387 */ /* 0x0003e20000100800 */
[----:B--2---:R-:W-:Y:S01]  /*21330*/  SEL R20, R11, R88, !P5 ;  /* 0x000000580b147207 */ /* 0x004fe20006800000 */
[----:B-1----:R-:W-:-:S05]  /*21340*/  IMAD R2, R18, R29, RZ ;  /* 0x0000001d12027224 */ /* 0x002fca00078e02ff */
[----:B------:R1:W-:Y:S01]  /*21350*/  STL [R1+0x25c], R2 ;  /* 0x00025c0201007387 */ /* 0x0003e20000100800 */
[C---:B----4-:R-:W-:Y:S01]  /*21360*/  SEL R18, R11.reuse, R3, !P5 ;  /* 0x000000030b127207 */ /* 0x050fe20006800000 */
[----:B------:R-:W-:Y:S01]  /*21370*/  IMAD R3, R20, R31, RZ ;  /* 0x0000001f14037224 */ /* 0x000fe200078e02ff */
[----:B------:R-:W-:Y:S01]  /*21380*/  SEL R14, R11, R16, !P5 ;  /* 0x000000100b0e7207 */ /* 0x000fe20006800000 */
[----:B------:R-:W-:Y:S01]  /*21390*/  IMAD R29, R19, R32, RZ ;  /* 0x00000020131d7224 */ /* 0x000fe200078e02ff */
[----:B------:R-:W2:Y:S01]  /*213a0*/  LDC R31, c[0x0][0x3b0] ;  /* 0x0000ec00ff1f7b82 */ /* 0x000ea20000000800 */
[----:B-1----:R-:W-:Y:S02]  /*213b0*/  IMAD R2, R21, R30, RZ ;  /* 0x0000001e15027224 */ /* 0x002fe400078e02ff */
[----:B------:R-:W4:Y:S05]  /*213c0*/  LDL.LU R21, [R1+0x418] ;  /* 0x0004180001157983 */ /* 0x000f2a0000300800 */
[----:B------:R-:W1:Y:S01]  /*213d0*/  LDC R30, c[0x0][0x3b0] ;  /* 0x0000ec00ff1e7b82 */ /* 0x000e620000000800 */
[----:B------:R-:W2:Y:S04]  /*213e0*/  LDL.LU R81, [R1+0x300] ;  /* 0x0003000001517983 */ /* 0x000ea80000300800 */
[----:B------:R0:W-:Y:S01]  /*213f0*/  STL [R1+0x250], R2 ;  /* 0x0002500201007387 */ /* 0x0001e20000100800 */
[----:B------:R-:W-:-:S02]  /*21400*/  IMAD R14, R14, R34, RZ ;  /* 0x000000220e0e7224 */ /* 0x000fc400078e02ff */
[----:B------:R-:W1:Y:S01]  /*21410*/  LDC R32, c[0x0][0x3b0] ;  /* 0x0000ec00ff207b82 */ /* 0x000e620000000800 */
[----:B0-----:R-:W2:Y:S04]  /*21420*/  LDL.LU R2, [R1+0x2fc] ;  /* 0x0002fc0001027983 */ /* 0x001ea80000300800 */
[----:B------:R-:W2:Y:S04]  /*21430*/  LDL.LU R13, [R1+0x2f8] ;  /* 0x0002f800010d7983 */ /* 0x000ea80000300800 */
[----:B------:R-:W2:Y:S04]  /*21440*/  LDL.LU R88, [R1+0x2f0] ;  /* 0x0002f00001587983 */ /* 0x000ea80000300800 */
[----:B------:R-:W2:Y:S04]  /*21450*/  LDL.LU R16, [R1+0x2ec] ;  /* 0x0002ec0001107983 */ /* 0x000ea80000300800 */
[----:B------:R-:W2:Y:S04]  /*21460*/  LDL.LU R20, [R1+0x414] ;  /* 0x0004140001147983 */ /* 0x000ea80000300800 */
[----:B------:R0:W-:Y:S04]  /*21470*/  STL [R1+0x100], R3 ;  /* 0x0001000301007387 */ /* 0x0001e80000100800 */
[----:B------:R-:W2:Y:S04]  /*21480*/  LDL.LU R19, [R1+0x408] ;  /* 0x0004080001137983 */ /* 0x000ea80000300800 */
[----:B------:R1:W-:Y:S01]  /*21490*/  STL [R1+0xe0], R29 ;  /* 0x0000e01d01007387 */ /* 0x0003e20000100800 */
[----:B0-----:R-:W-:Y:S01]  /*214a0*/  IMAD R3, R18, R33, RZ ;  /* 0x0000002112037224 */ /* 0x001fe200078e02ff */
[----:B-1----:R-:W0:Y:S02]  /*214b0*/  LDC R29, c[0x0][0x3b0] ;  /* 0x0000ec00ff1d7b82 */ /* 0x002e240000000800 */
[----:B------:R1:W-:Y:S06]  /*214c0*/  STL [R1+0x24c], R14 ;  /* 0x00024c0e01007387 */ /* 0x0003ec0000100800 */
[----:B------:R-:W0:Y:S01]  /*214d0*/  LDC R33, c[0x0][0x3b0] ;  /* 0x0000ec00ff217b82 */ /* 0x000e220000000800 */
[----:B---3--:R-:W-:-:S02]  /*214e0*/  SEL R18, R11, R17, !P5 ;  /* 0x000000110b127207 */ /* 0x008fc40006800000 */
[----:B-1----:R-:W-:-:S03]  /*214f0*/  SEL R14, R11, R82, !P5 ;  /* 0x000000520b0e7207 */ /* 0x002fc60006800000 */
[----:B------:R-:W-:Y:S02]  /*21500*/  IMAD R18, R18, R25, RZ ;  /* 0x0000001912127224 */ /* 0x000fe400078e02ff */
[----:B------:R-:W1:Y:S01]  /*21510*/  LDC R25, c[0x0][0x3b0] ;  /* 0x0000ec00ff197b82 */ /* 0x000e620000000800 */
[----:B------:R-:W-:-:S07]  /*21520*/  IMAD R14, R14, R28, RZ ;  /* 0x0000001c0e0e7224 */ /* 0x000fce00078e02ff */
[----:B------:R-:W3:Y:S01]  /*21530*/  LDC R28, c[0x0][0x3b0] ;  /* 0x0000ec00ff1c7b82 */ /* 0x000ee20000000800 */
[----:B----4-:R-:W-:-:S05]  /*21540*/  SEL R21, R11, R21, !P5 ;  /* 0x000000150b157207 */ /* 0x010fca0006800000 */
[----:B------:R-:W-:Y:S02]  /*21550*/  IMAD R21, R21, R22, RZ ;  /* 0x0000001615157224 */ /* 0x000fe400078e02ff */
[----:B------:R-:W4:Y:S03]  /*21560*/  LDC R22, c[0x0][0x3b0] ;  /* 0x0000ec00ff167b82 */ /* 0x000f260000000800 */
[----:B------:R0:W-:Y:S01]  /*21570*/  STL [R1+0x200], R21 ;  /* 0x0002001501007387 */ /* 0x0001e20000100800 */
[----:B--2---:R-:W-:-:S05]  /*21580*/  SEL R20, R11, R20, !P5 ;  /* 0x000000140b147207 */ /* 0x004fca0006800000 */
[----:B------:R-:W-:Y:S01]  /*21590*/  IMAD R17, R20, R23, RZ ;  /* 0x0000001714117224 */ /* 0x000fe200078e02ff */
[----:B------:R-:W-:Y:S01]  /*215a0*/  SEL R19, R11, R19, !P5 ;  /* 0x000000130b137207 */ /* 0x000fe20006800000 */
[----:B------:R-:W2:Y:S03]  /*215b0*/  LDC R23, c[0x0][0x3b0] ;  /* 0x0000ec00ff177b82 */ /* 0x000ea60000000800 */
[----:B------:R1:W-:Y:S01]  /*215c0*/  STL [R1+0x254], R17 ;  /* 0x0002541101007387 */ /* 0x0003e20000100800 */
[----:B------:R-:W-:Y:S01]  /*215d0*/  IMAD R19, R19, R24, RZ ;  /* 0x0000001813137224 */ /* 0x000fe200078e02ff */
[C---:B------:R-:W-:Y:S02]  /*215e0*/  SEL R20, R11.reuse, R2, !P5 ;  /* 0x000000020b147207 */ /* 0x040fe40006800000 */
[C---:B0-----:R-:W-:Y:S01]  /*215f0*/  SEL R21, R11.reuse, R81, !P5 ;  /* 0x000000510b157207 */ /* 0x041fe20006800000 */
[----:B------:R-:W0:Y:S01]  /*21600*/  LDC R24, c[0x0][0x3b0] ;  /* 0x0000ec00ff187b82 */ /* 0x000e220000000800 */
[----:B-1----:R-:W2:Y:S04]  /*21610*/  LDL.LU R17, [R1+0x2dc] ;  /* 0x0002dc0001117983 */ /* 0x002ea80000300800 */
[----:B------:R1:W-:Y:S04]  /*21620*/  STL [R1+0x260], R19 ;  /* 0x0002601301007387 */ /* 0x0003e80000100800 */
[----:B------:R-:W3:Y:S04]  /*21630*/  LDL.LU R82, [R1+0x2d8] ;  /* 0x0002d80001527983 */ /* 0x000ee80000300800 */
[----:B------:R4:W-:Y:S01]  /*21640*/  STL [R1+0x274], R18 ;  /* 0x0002741201007387 */ /* 0x0009e20000100800 */
[----:B-1----:R-:W-:-:S03]  /*21650*/  SEL R19, R11, R13, !P5 ;  /* 0x0000000d0b137207 */ /* 0x002fc60006800000 */
[----:B------:R1:W-:Y:S01]  /*21660*/  STL [R1+0x284], R14 ;  /* 0x0002840e01007387 */ /* 0x0003e20000100800 */
[----:B------:R-:W-:-:S03]  /*21670*/  IMAD R30, R20, R30, RZ ;  /* 0x0000001e141e7224 */ /* 0x000fc600078e02ff */
[----:B------:R-:W3:Y:S01]  /*21680*/  LDL.LU R34, [R1+0x2d4] ;  /* 0x0002d40001227983 */ /* 0x000ee20000300800 */
[----:B----4-:R-:W-:-:S03]  /*21690*/  SEL R18, R11, R88, !P5 ;  /* 0x000000580b127207 */ /* 0x010fc60006800000 */
[----:B------:R-:W4:Y:S01]  /*216a0*/  LDL.LU R81, [R1+0x2d0] ;  /* 0x0002d00001517983 */ /* 0x000f220000300800 */
[----:B------:R-:W-:Y:S01]  /*216b0*/  IMAD R2, R21, R29, RZ ;  /* 0x0000001d15027224 */ /* 0x000fe200078e02ff */
[----:B-1----:R-:W-:Y:S02]  /*216c0*/  SEL R14, R11, R16, !P5 ;  /* 0x000000100b0e7207 */ /* 0x002fe40006800000 */
[----:B------:R-:W4:Y:S04]  /*216d0*/  LDL.LU R13, [R1+0x2cc] ;  /* 0x0002cc00010d7983 */ /* 0x000f280000300800 */
[----:B------:R-:W4:Y:S04]  /*216e0*/  LDL.LU R88, [R1+0x2c4] ;  /* 0x0002c40001587983 */ /* 0x000f280000300800 */
[----:B------:R-:W4:Y:S01]  /*216f0*/  LDL.LU R16, [R1+0x2c0] ;  /* 0x0002c00001107983 */ /* 0x000f220000300800 */
[----:B------:R-:W-:-:S02]  /*21700*/  IMAD R29, R19, R31, RZ ;  /* 0x0000001f131d7224 */ /* 0x000fc400078e02ff */
[----:B------:R-:W-:Y:S01]  /*21710*/  IMAD R18, R18, R32, RZ ;  /* 0x0000002012127224 */ /* 0x000fe200078e02ff */
[----:B------:R-:W4:Y:S01]  /*21720*/  LDL.LU R21, [R1+0x2e8] ;  /* 0x0002e80001157983 */ /* 0x000f220000300800 */
[----:B------:R-:W-:Y:S01]  /*21730*/  IMAD R14, R14, R33, RZ ;  /* 0x000000210e0e7224 */ /* 0x000fe200078e02ff */
[----:B------:R-:W1:Y:S02]  /*21740*/  LDC R31, c[0x0][0x3b0] ;  /* 0x0000ec00ff1f7b82 */ /* 0x000e640000000800 */
[----:B------:R-:W4:Y:S04]  /*21750*/  LDL.LU R20, [R1+0x2e4] ;  /* 0x0002e40001147983 */ /* 0x000f280000300800 */
[----:B------:R0:W-:Y:S02]  /*21760*/  STL [R1+0xfc], R30 ;  /* 0x0000fc1e01007387 */ /* 0x0001e40000100800 */
[----:B------:R-:W1:Y:S02]  /*21770*/  LDC R32, c[0x0][0x3b0] ;  /* 0x0000ec00ff207b82 */ /* 0x000e640000000800 */
[----:B------:R-:W4:Y:S04]  /*21780*/  LDL.LU R19, [R1+0x2e0] ;  /* 0x0002e00001137983 */ /* 0x000f280000300800 */
[----:B------:R0:W-:Y:S02]  /*21790*/  STL [R1+0x26c], R29 ;  /* 0x00026c1d01007387 */ /* 0x0001e40000100800 */
[----:B0-----:R-:W0:Y:S08]  /*217a0*/  LDC R30, c[0x0][0x3b0] ;  /* 0x0000ec00ff1e7b82 */ /* 0x001e300000000800 */
[----:B------:R-:W0:Y:S01]  /*217b0*/  LDC R29, c[0x0][0x3b0] ;  /* 0x0000ec00ff1d7b82 */ /* 0x000e220000000800 */
[----:B------:R2:W-:Y:S04]  /*217c0*/  STL [R1+0x27c], R18 ;  /* 0x00027c1201007387 */ /* 0x0005e80000100800 */
[----:B------:R3:W-:Y:S03]  /*217d0*/  STL [R1+0x290], R14 ;  /* 0x0002900e01007387 */ /* 0x0007e60000100800 */
[----:B------:R-:W0:Y:S01]  /*217e0*/  LDC R33, c[0x0][0x3b0] ;  /* 0x0000ec00ff217b82 */ /* 0x000e220000000800 */
[----:B--2---:R-:W-:-:S02]  /*217f0*/  SEL R18, R11, R17, !P5 ;  /* 0x000000110b127207 */ /* 0x004fc40006800000 */
[----:B---3--:R-:W-:-:S03]  /*21800*/  SEL R14, R11, R82, !P5 ;  /* 0x000000520b0e7207 */ /* 0x008fc60006800000 */
[----:B------:R-:W-:Y:S02]  /*21810*/  IMAD R18, R18, R25, RZ ;  /* 0x0000001912127224 */ /* 0x000fe400078e02ff */
[----:B------:R-:W2:Y:S01]  /*21820*/  LDC R25, c[0x0][0x3b0] ;  /* 0x0000ec00ff197b82 */ /* 0x000ea20000000800 */
[----:B------:R-:W-:-:S07]  /*21830*/  IMAD R14, R14, R28, RZ ;  /* 0x0000001c0e0e7224 */ /* 0x000fce00078e02ff */
[----:B------:R-:W3:Y:S01]  /*21840*/  LDC R28, c[0x0][0x3b0] ;  /* 0x0000ec00ff1c7b82 */ /* 0x000ee20000000800 */
[C---:B----4-:R-:W-:Y:S02]  /*21850*/  SEL R21, R11.reuse, R21, !P5 ;  /* 0x000000150b157207 */ /* 0x050fe40006800000 */
[----:B------:R-:W-:-:S03]  /*21860*/  SEL R20, R11, R20, !P5 ;  /* 0x000000140b147207 */ /* 0x000fc60006800000 */
[----:B------:R-:W-:Y:S02]  /*21870*/  IMAD R21, R21, R22, RZ ;  /* 0x0000001615157224 */ /* 0x000fe400078e02ff */
[----:B------:R-:W4:Y:S01]  /*21880*/  LDC R22, c[0x0][0x3b0] ;  /* 0x0000ec00ff167b82 */ /* 0x000f220000000800 */
[----:B------:R-:W-:Y:S01]  /*21890*/  IMAD R17, R20, R23, RZ ;  /* 0x0000001714117224 */ /* 0x000fe200078e02ff */
[C---:B------:R-:W-:Y:S01]  /*218a0*/  SEL R19, R11.reuse, R19, !P5 ;  /* 0x000000130b137207 */ /* 0x040fe20006800000 */
[----:B------:R0:W-:Y:S01]  /*218b0*/  STL [R1+0x280], R21 ;  /* 0x0002801501007387 */ /* 0x0001e20000100800 */
[----:B------:R-:W-:-:S04]  /*218c0*/  SEL R20, R11, R81, !P5 ;  /* 0x000000510b147207 */ /* 0x000fc80006800000 */
[----:B------:R-:W2:Y:S01]  /*218d0*/  LDC R23, c[0x0][0x3b0] ;  /* 0x0000ec00ff177b82 */ /* 0x000ea20000000800 */
[----:B------:R-:W-:Y:S01]  /*218e0*/  IMAD R19, R19, R24, RZ ;  /* 0x0000001813137224 */ /* 0x000fe200078e02ff */
[----:B------:R1:W-:Y:S01]  /*218f0*/  STL [R1+0x2d8], R17 ;  /* 0x0002d81101007387 */ /* 0x0003e20000100800 */
[----:B0-----:R-:W-:Y:S01]  /*21900*/  SEL R21, R11, R34, !P5 ;  /* 0x000000220b157207 */ /* 0x001fe20006800000 */
[----:B------:R-:W-:-:S04]  /*21910*/  IMAD R30, R20, R30, RZ ;  /* 0x0000001e141e7224 */ /* 0x000fc800078e02ff */
[----:B------:R-:W0:Y:S01]  /*21920*/  LDC R24, c[0x0][0x3b0] ;  /* 0x0000ec00ff187b82 */ /* 0x000e220000000800 */
[----:B-1----:R-:W2:Y:S04]  /*21930*/  LDL.LU R17, [R1+0x2b0] ;  /* 0x0002b00001117983 */ /* 0x002ea80000300800 */
[----:B------:R1:W-:Y:S04]  /*21940*/  STL [R1+0x2dc], R19 ;  /* 0x0002dc1301007387 */ /* 0x0003e80000100800 */
[----:B------:R-:W3:Y:S04]  /*21950*/  LDL.LU R82, [R1+0x2ac] ;  /* 0x0002ac0001527983 */ /* 0x000ee80000300800 */
[----:B------:R4:W-:Y:S01]  /*21960*/  STL [R1+0xf0], R18 ;  /* 0x0000f01201007387 */ /* 0x0009e20000100800 */
[----:B-1----:R-:W-:Y:S01]  /*21970*/  SEL R19, R11, R13, !P5 ;  /* 0x0000000d0b137207 */ /* 0x002fe20006800000 */
[----:B------:R-:W-:-:S02]  /*21980*/  IMAD R13, R21, R29, RZ ;  /* 0x0000001d150d7224 */ /* 0x000fc400078e02ff */
[----:B------:R1:W-:Y:S04]  /*21990*/  STL [R1+0xf4], R14 ;  /* 0x0000f40e01007387 */ /* 0x0003e80000100800 */
[----:B------:R-:W3:Y:S04]  /*219a0*/  LDL.LU R21, [R1+0x2bc] ;  /* 0x0002bc0001157983 */ /* 0x000ee80000300800 */
[----:B------:R-:W3:Y:S01]  /*219b0*/  LDL.LU R34, [R1+0x2a8] ;  /* 0x0002a80001227983 */ /* 0x000ee20000300800 */
[----:B----4-:R-:W-:-:S03]  /*219c0*/  SEL R18, R11, R88, !P5 ;  /* 0x000000580b127207 */ /* 0x010fc60006800000 */
[----:B------:R4:W-:Y:S01]  /*219d0*/  STL [R1+0x28c], R13 ;  /* 0x00028c0d01007387 */ /* 0x0009e20000100800 */
[----:B-1----:R-:W-:-:S03]  /*219e0*/  SEL R14, R11, R16, !P5 ;  /* 0x000000100b0e7207 */ /* 0x002fc60006800000 */
[----:B------:R-:W3:Y:S01]  /*219f0*/  LDL.LU R81, [R1+0x2a4] ;  /* 0x0002a40001517983 */ /* 0x000ee20000300800 */
[----:B------:R-:W-:Y:S02]  /*21a00*/  IMAD R29, R19, R31, RZ ;  /* 0x0000001f131d7224 */ /* 0x000fe400078e02ff */
[----:B------:R-:W-:Y:S01]  /*21a10*/  IMAD R18, R18, R32, RZ ;  /* 0x0000002012127224 */ /* 0x000fe200078e02ff */
[----:B------:R-:W1:Y:S01]  /*21a20*/  LDC R31, c[0x0][0x3b0] ;  /* 0x0000ec00ff1f7b82 */ /* 0x000e620000000800 */
[----:B----4-:R-:W4:Y:S04]  /*21a30*/  LDL.LU R13, [R1+0x2a0] ;  /* 0x0002a000010d7983 */ /* 0x010f280000300800 */
[----:B------:R-:W4:Y:S01]  /*21a40*/  LDL.LU R88, [R1+0x29c] ;  /* 0x00029c0001587983 */ /* 0x000f220000300800 */
[----:B------:R-:W-:-:S02]  /*21a50*/  IMAD R14, R14, R33, RZ ;  /* 0x000000210e0e7224 */ /* 0x000fc400078e02ff */
[----:B------:R-:W0:Y:S01]  /*21a60*/  LDC R32, c[0x0][0x3b0] ;  /* 0x0000ec00ff207b82 */ /* 0x000e220000000800 */
[----:B------:R-:W4:Y:S04]  /*21a70*/  LDL.LU R16, [R1+0x298] ;  /* 0x0002980001107983 */ /* 0x000f280000300800 */
[----:B------:R-:W4:Y:S03]  /*21a80*/  LDL.LU R20, [R1+0x2b8] ;  /* 0x0002b80001147983 */ /* 0x000f260000300800 */
[----:B------:R-:W0:Y:S01]  /*21a90*/  LDC R33, c[0x0][0x3b0] ;  /* 0x0000ec00ff217b82 */ /* 0x000e220000000800 */
[----:B------:R1:W-:Y:S04]  /*21aa0*/  STL [R1+0x2c0], R30 ;  /* 0x0002c01e01007387 */ /* 0x0003e80000100800 */
[----:B------:R-:W4:Y:S04]  /*21ab0*/  LDL.LU R19, [R1+0x2b4] ;  /* 0x0002b40001137983 */ /* 0x000f280000300800 */
[----:B------:R1:W-:Y:S02]  /*21ac0*/  STL [R1+0x2c4], R29 ;  /* 0x0002c41d01007387 */ /* 0x0003e40000100800 */
[----:B-1----:R-:W1:Y:S08]  /*21ad0*/  LDC R30, c[0x0][0x3b0] ;  /* 0x0000ec00ff1e7b82 */ /* 0x002e700000000800 */
[----:B------:R-:W0:Y:S01]  /*21ae0*/  LDC R29, c[0x0][0x3b0] ;  /* 0x0000ec00ff1d7b82 */ /* 0x000e220000000800 */
[----:B------:R2:W-:Y:S04]  /*21af0*/  STL [R1+0x2cc], R18 ;  /* 0x0002cc1201007387 */ /* 0x0005e80000100800 */
[----:B------:R3:W-:Y:S01]  /*21b00*/  STL [R1+0x2d0], R14 ;  /* 0x0002d00e01007387 */ /* 0x0007e20000100800 */
[----:B--2---:R-:W-:-:S02]  /*21b10*/  SEL R18, R11, R17, !P5 ;  /* 0x000000110b127207 */ /* 0x004fc40006800000 */
[C---:B---3--:R-:W-:Y:S02]  /*21b20*/  SEL R14, R11.reuse, R82, !P5 ;  /* 0x000000520b0e7207 */ /* 0x048fe40006800000 */
[----:B------:R-:W-:-:S05]  /*21b30*/  SEL R21, R11, R21, !P5 ;  /* 0x000000150b157207 */ /* 0x000fca0006800000 */
[----:B------:R-:W-:Y:S02]  /*21b40*/  IMAD R21, R21, R22, RZ ;  /* 0x0000001615157224 */ /* 0x000fe400078e02ff */
[----:B------:R-:W-:Y:S01]  /*21b50*/  IMAD R18, R18, R25, RZ ;  /* 0x0000001912127224 */ /* 0x000fe200078e02ff */
[----:B------:R-:W2:Y:S02]  /*21b60*/  LDC R22, c[0x0][0x3b0] ;  /* 0x0000ec00ff167b82 */ /* 0x000ea40000000800 */
[----:B------:R3:W-:Y:S01]  /*21b70*/  STL [R1+0x2ac], R21 ;  /* 0x0002ac1501007387 */ /* 0x0007e20000100800 */
[----:B------:R-:W-:-:S05]  /*21b80*/  IMAD R14, R14, R28, RZ ;  /* 0x0000001c0e0e7224 */ /* 0x000fca00078e02ff */
[----:B------:R-:W1:Y:S01]  /*21b90*/  LDC R25, c[0x0][0x3b0] ;  /* 0x0000ec00ff197b82 */ /* 0x000e620000000800 */
[----:B---3--:R-:W-:-:S07]  /*21ba0*/  SEL R21, R11, R34, !P5 ;  /* 0x000000220b157207 */ /* 0x008fce0006800000 */
[----:B------:R-:W3:Y:S01]  /*21bb0*/  LDC R28, c[0x0][0x3b0] ;  /* 0x0000ec00ff1c7b82 */ /* 0x000ee20000000800 */
[----:B----4-:R-:W-:-:S05]  /*21bc0*/  SEL R20, R11, R20, !P5 ;  /* 0x000000140b147207 */ /* 0x010fca0006800000 */
[----:B------:R-:W-:Y:S01]  /*21bd0*/  IMAD R17, R20, R23, RZ ;  /* 0x0000001714117224 */ /* 0x000fe200078e02ff */
[----:B------:R-:W-:Y:S01]  /*21be0*/  SEL R19, R11, R19, !P5 ;  /* 0x000000130b137207 */ /* 0x000fe20006800000 */
[----:B------:R-:W4:Y:S03]  /*21bf0*/  LDC R23, c[0x0][0x3b0] ;  /* 0x0000ec00ff177b82 */ /* 0x000f260000000800 */
[----:B------:R2:W-:Y:S01]  /*21c00*/  STL [R1+0xe4], R17 ;  /* 0x0000e41101007387 */ /* 0x0005e20000100800 */
[----:B0-----:R-:W-:Y:S01]  /*21c10*/  IMAD R19, R19, R24, RZ ;  /* 0x0000001813137224 */ /* 0x001fe200078e02ff */
[----:B------:R-:W-:-:S03]  /*21c20*/  SEL R20, R11, R81, !P5 ;  /* 0x000000510b147207 */ /* 0x000fc60006800000 */
[----:B------:R-:W0:Y:S01]  /*21c30*/  LDC R24, c[0x0][0x3b0] ;  /* 0x0000ec00ff187b82 */ /* 0x000e220000000800 */
[----:B--2---:R-:W2:Y:S04]  /*21c40*/  LDL.LU R17, [R1+0x534] ;  /* 0x0005340001117983 */ /* 0x004ea80000300800 */
[----:B------:R1:W-:Y:S04]  /*21c50*/  STL [R1+0xec], R19 ;  /* 0x0000ec1301007387 */ /* 0x0003e80000100800 */
[----:B------:R-:W3:Y:S04]  /*21c60*/  LDL.LU R82, [R1+0x554] ;  /* 0x0005540001527983 */ /* 0x000ee80000300800 */
[----:B------:R1:W-:Y:S02]  /*21c70*/  STL [R1+0x2b0], R18 ;  /* 0x0002b01201007387 */ /* 0x0003e40000100800 */
[----:B-1----:R-:W-:Y:S01]  /*21c80*/  SEL R19, R11, R13, !P5 ;  /* 0x0000000d0b137207 */ /* 0x002fe20006800000 */
[----:B------:R-:W-:Y:S01]  /*21c90*/  IMAD R13, R21, R29, RZ ;  /* 0x0000001d150d7224 */ /* 0x000fe200078e02ff */
[----:B------:R1:W-:Y:S01]  /*21ca0*/  STL [R1+0x2bc], R14 ;  /* 0x0002bc0e01007387 */ /* 0x0003e20000100800 */
[----:B------:R-:W-:-:S03]  /*21cb0*/  IMAD R30, R20, R30, RZ ;  /* 0x0000001e141e7224 */ /* 0x000fc600078e02ff */
[----:B------:R-:W4:Y:S04]  /*21cc0*/  LDL.LU R21, [R1+0x294] ;  /* 0x0002940001157983 */ /* 0x000f280000300800 */
[----:B------:R-:W4:Y:S01]  /*21cd0*/  LDL.LU R34, [R1+0x55c] ;  /* 0x00055c0001227983 */ /* 0x000f220000300800 */
[----:B------:R-:W-:-:S03]  /*21ce0*/  SEL R18, R11, R88, !P5 ;  /* 0x000000580b127207 */ /* 0x000fc60006800000 */
[----:B------:R0:W-:Y:S01]  /*21cf0*/  STL [R1+0x2a8], R13 ;  /* 0x0002a80d01007387 */ /* 0x0001e20000100800 */
[----:B-1----:R-:W-:-:S03]  /*21d00*/  SEL R14, R11, R16, !P5 ;  /* 0x000000100b0e7207 */ /* 0x002fc60006800000 */
[----:B------:R-:W4:Y:S01]  /*21d10*/  LDL.LU R81, [R1+0x56c] ;  /* 0x00056c0001517983 */ /* 0x000f220000300800 */
[----:B------:R-:W-:Y:S02]  /*21d20*/  IMAD R29, R19, R31, RZ ;  /* 0x0000001f131d7224 */ /* 0x000fe400078e02ff */
[----:B------:R-:W-:Y:S01]  /*21d30*/  IMAD R18, R18, R32, RZ ;  /* 0x0000002012127224 */ /* 0x000fe200078e02ff */
[----:B------:R-:W1:Y:S01]  /*21d40*/  LDC R31, c[0x0][0x3b0] ;  /* 0x0000ec00ff1f7b82 */ /* 0x000e620000000800 */
[----:B0-----:R-:W4:Y:S04]  /*21d50*/  LDL.LU R13, [R1+0x570] ;  /* 0x00057000010d7983 */ /* 0x001f280000300800 */
        /* <DEDUP_REMOVED lines=14> */
[----:B---3--:R-:W-:-:S03]  /*21e40*/  SEL R14, R11, R82, !P5 ;  /* 0x000000520b0e7207 */ /* 0x008fc60006800000 */
[----:B------:R-:W-:Y:S02]  /*21e50*/  IMAD R18, R18, R25, RZ ;  /* 0x0000001912127224 */ /* 0x000fe400078e02ff */
[----:B------:R-:W2:Y:S01]  /*21e60*/  LDC R25, c[0x0][0x3b0] ;  /* 0x0000ec00ff197b82 */ /* 0x000ea20000000800 */
[----:B----4-:R-:W-:-:S05]  /*21e70*/  SEL R21, R11, R21, !P5 ;  /* 0x000000150b157207 */ /* 0x010fca0006800000 */
[----:B------:R-:W-:Y:S01]  /*21e80*/  IMAD R17, R21, R22, RZ ;  /* 0x0000001615117224 */ /* 0x000fe200078e02ff */
[C---:B------:R-:W-:Y:S01]  /*21e90*/  SEL R21, R11.reuse, R34, !P5 ;  /* 0x000000220b157207 */ /* 0x040fe20006800000 */
[----:B------:R-:W-:Y:S01]  /*21ea0*/  IMAD R14, R14, R28, RZ ;  /* 0x0000001c0e0e7224 */ /* 0x000fe200078e02ff */
[----:B------:R-:W3:Y:S02]  /*21eb0*/  LDC R22, c[0x0][0x3b0] ;  /* 0x0000ec00ff167b82 */ /* 0x000ee40000000800 */
[----:B------:R4:W-:Y:S06]  /*21ec0*/  STL [R1+0xc8], R17 ;  /* 0x0000c81101007387 */ /* 0x0009ec0000100800 */
[----:B------:R-:W1:Y:S01]  /*21ed0*/  LDC R28, c[0x0][0x3b0] ;  /* 0x0000ec00ff1c7b82 */ /* 0x000e620000000800 */
[----:B----4-:R-:W4:Y:S07]  /*21ee0*/  LDL.LU R17, [R1+0x588] ;  /* 0x0005880001117983 */ /* 0x010f2e0000300800 */
[----:B------:R-:W2:Y:S01]  /*21ef0*/  LDC R34, c[0x0][0x3b0] ;  /* 0x0000ec00ff227b82 */ /* 0x000ea20000000800 */
[----:B------:R-:W-:-:S05]  /*21f00*/  SEL R20, R11, R20, !P5 ;  /* 0x000000140b147207 */ /* 0x000fca0006800000 */
[----:B------:R-:W-:Y:S02]  /*21f10*/  IMAD R20, R20, R23, RZ ;  /* 0x0000001714147224 */ /* 0x000fe400078e02ff */
[----:B------:R-:W2:Y:S01]  /*21f20*/  LDC R23, c[0x0][0x3b0] ;  /* 0x0000ec00ff177b82 */ /* 0x000ea20000000800 */
[----:B------:R-:W-:Y:S02]  /*21f30*/  SEL R19, R11, R19, !P5 ;  /* 0x000000130b137207 */ /* 0x000fe40006800000 */
[----:B------:R-:W-:Y:S03]  /*21f40*/  STL [R1+0x2e4], R20 ;  /* 0x0002e41401007387 */ /* 0x000fe60000100800 */
[----:B------:R-:W-:Y:S01]  /*21f50*/  IMAD R19, R19, R24, RZ ;  /* 0x0000001813137224 */ /* 0x000fe200078e02ff */
[----:B------:R-:W2:Y:S01]  /*21f60*/  LDL.LU R82, [R1+0x590] ;  /* 0x0005900001527983 */ /* 0x000ea20000300800 */
[----:B------:R-:W2:Y:S03]  /*21f70*/  LDC R24, c[0x0][0x3b0] ;  /* 0x0000ec00ff187b82 */ /* 0x000ea60000000800 */
[----:B------:R0:W-:Y:S04]  /*21f80*/  STL [R1+0x2f0], R19 ;  /* 0x0002f01301007387 */ /* 0x0001e80000100800 */
[----:B------:R1:W-:Y:S04]  /*21f90*/  STL [R1+0x2fc], R18 ;  /* 0x0002fc1201007387 */ /* 0x0003e80000100800 */
[----:B------:R1:W-:Y:S01]  /*21fa0*/  STL [R1+0x310], R14 ;  /* 0x0003100e01007387 */ /* 0x0003e20000100800 */
[----:B0-----:R-:W-:Y:S01]  /*21fb0*/  SEL R19, R11, R13, !P5 ;  /* 0x0000000d0b137207 */ /* 0x001fe20006800000 */
[----:B------:R-:W-:-:S02]  /*21fc0*/  IMAD R13, R21, R29, RZ ;  /* 0x0000001d150d7224 */ /* 0x000fc400078e02ff */
[----:B------:R-:W2:Y:S01]  /*21fd0*/  LDL.LU R21, [R1+0x57c] ;  /* 0x00057c0001157983 */ /* 0x000ea20000300800 */
[----:B------:R-:W-:-:S03]  /*21fe0*/  SEL R20, R11, R81, !P5 ;  /* 0x000000510b147207 */ /* 0x000fc60006800000 */
[----:B------:R-:W3:Y:S01]  /*21ff0*/  LDL.LU R29, [R1+0x584] ;  /* 0x00058400011d7983 */ /* 0x000ee20000300800 */
[----:B-1----:R-:W-:-:S03]  /*22000*/  SEL R18, R11, R88, !P5 ;  /* 0x000000580b127207 */ /* 0x002fc60006800000 */
[----:B------:R0:W-:Y:S01]  /*22010*/  STL [R1+0x300], R13 ;  /* 0x0003000d01007387 */ /* 0x0001e20000100800 */
[----:B------:R-:W-:-:S03]  /*22020*/  SEL R14, R11, R16, !P5 ;  /* 0x000000100b0e7207 */ /* 0x000fc60006800000 */
[----:B------:R-:W4:Y:S01]  /*22030*/  LDL.LU R81, [R1+0x598] ;  /* 0x0005980001517983 */ /* 0x000f220000300800 */
[----:B------:R-:W-:-:S03]  /*22040*/  IMAD R30, R20, R30, RZ ;  /* 0x0000001e141e7224 */ /* 0x000fc600078e02ff */
[----:B0-----:R-:W4:Y:S04]  /*22050*/  LDL.LU R13, [R1+0x59c] ;  /* 0x00059c00010d7983 */ /* 0x001f280000300800 */
[----:B------:R-:W4:Y:S04]  /*22060*/  LDL.LU R88, [R1+0x5a4] ;  /* 0x0005a40001587983 */ /* 0x000f280000300800 */
[----:B------:R-:W4:Y:S04]  /*22070*/  LDL.LU R16, [R1+0x5a8] ;  /* 0x0005a80001107983 */ /* 0x000f280000300800 */
[----:B------:R-:W4:Y:S01]  /*22080*/  LDL.LU R20, [R1+0x580] ;  /* 0x0005800001147983 */ /* 0x000f220000300800 */
[----:B------:R-:W-:-:S02]  /*22090*/  IMAD R19, R19, R31, RZ ;  /* 0x0000001f13137224 */ /* 0x000fc400078e02ff */
[----:B------:R-:W-:Y:S02]  /*220a0*/  IMAD R18, R18, R32, RZ ;  /* 0x0000002012127224 */ /* 0x000fe400078e02ff */
[----:B------:R-:W-:Y:S01]  /*220b0*/  IMAD R14, R14, R33, RZ ;  /* 0x000000210e0e7224 */ /* 0x000fe200078e02ff */
[----:B------:R0:W-:Y:S01]  /*220c0*/  STL [R1+0x318], R30 ;  /* 0x0003181e01007387 */ /* 0x0001e20000100800 */
[----:B------:R-:W1:Y:S03]  /*220d0*/  LDC R31, c[0x0][0x3b0] ;  /* 0x0000ec00ff1f7b82 */ /* 0x000e660000000800 */
[----:B------:R0:W-:Y:S04]  /*220e0*/  STL [R1+0xa8], R19 ;  /* 0x0000a81301007387 */ /* 0x0001e80000100800 */
[----:B------:R4:W-:Y:S01]  /*220f0*/  STL [R1+0xb4], R18 ;  /* 0x0000b41201007387 */ /* 0x0009e20000100800 */
[----:B------:R-:W1:Y:S03]  /*22100*/  LDC R32, c[0x0][0x3b0] ;  /* 0x0000ec00ff207b82 */ /* 0x000e660000000800 */
[----:B------:R1:W-:Y:S05]  /*22110*/  STL [R1+0x31c], R14 ;  /* 0x00031c0e01007387 */ /* 0x0003ea0000100800 */
[----:B0-----:R-:W0:Y:S08]  /*22120*/  LDC R30, c[0x0][0x3b0] ;  /* 0x0000ec00ff1e7b82 */ /* 0x001e300000000800 */
[----:B------:R-:W0:Y:S01]  /*22130*/  LDC R33, c[0x0][0x3b0] ;  /* 0x0000ec00ff217b82 */ /* 0x000e220000000800 */
[----:B--2---:R-:W-:-:S05]  /*22140*/  SEL R21, R11, R21, !P5 ;  /* 0x000000150b157207 */ /* 0x004fca0006800000 */
[----:B---3--:R-:W-:Y:S02]  /*22150*/  IMAD R21, R21, R22, RZ ;  /* 0x0000001615157224 */ /* 0x008fe400078e02ff */
[----:B------:R-:W2:Y:S01]  /*22160*/  LDL.LU R22, [R1+0x594] ;  /* 0x0005940001167983 */ /* 0x000ea20000300800 */
[C---:B------:R-:W-:Y:S02]  /*22170*/  SEL R19, R11.reuse, R29, !P5 ;  /* 0x0000001d0b137207 */ /* 0x040fe40006800000 */
[C---:B----4-:R-:W-:Y:S02]  /*22180*/  SEL R18, R11.reuse, R17, !P5 ;  /* 0x000000110b127207 */ /* 0x050fe40006800000 */
[----:B-1----:R-:W-:Y:S01]  /*22190*/  SEL R14, R11, R82, !P5 ;  /* 0x000000520b0e7207 */ /* 0x002fe20006800000 */
[----:B------:R-:W-:Y:S01]  /*221a0*/  IMAD R19, R19, R24, RZ ;  /* 0x0000001813137224 */ /* 0x000fe200078e02ff */
[----:B------:R-:W-:Y:S01]  /*221b0*/  STL [R1+0x30c], R21 ;  /* 0x00030c1501007387 */ /* 0x000fe20000100800 */
[----:B------:R-:W-:Y:S01]  /*221c0*/  IMAD R18, R18, R25, RZ ;  /* 0x0000001912127224 */ /* 0x000fe200078e02ff */
[----:B------:R-:W1:Y:S01]  /*221d0*/  LDC R24, c[0x0][0x3b0] ;  /* 0x0000ec00ff187b82 */ /* 0x000e620000000800 */
[----:B------:R-:W-:-:S07]  /*221e0*/  IMAD R14, R14, R28, RZ ;  /* 0x0000001c0e0e7224 */ /* 0x000fce00078e02ff */
[----:B------:R-:W3:Y:S01]  /*221f0*/  LDC R25, c[0x0][0x3b0] ;  /* 0x0000ec00ff197b82 */ /* 0x000ee20000000800 */
[----:B------:R-:W-:-:S07]  /*22200*/  SEL R20, R11, R20, !P5 ;  /* 0x000000140b147207 */ /* 0x000fce0006800000 */
[----:B------:R-:W4:Y:S01]  /*22210*/  LDC R28, c[0x0][0x3b0] ;  /* 0x0000ec00ff1c7b82 */ /* 0x000f220000000800 */
[----:B------:R-:W-:-:S05]  /*22220*/  IMAD R17, R20, R23, RZ ;  /* 0x0000001714117224 */ /* 0x000fca00078e02ff */
[----:B------:R0:W-:Y:S01]  /*22230*/  STL [R1+0x320], R17 ;  /* 0x0003201101007387 */ /* 0x0001e20000100800 */
[C---:B------:R-:W-:Y:S01]  /*22240*/  SEL R20, R11.reuse, R81, !P5 ;  /* 0x000000510b147207 */ /* 0x040fe20006800000 */
[----:B------:R-:W1:Y:S02]  /*22250*/  LDC R23, c[0x0][0x3b0] ;  /* 0x0000ec00ff177b82 */ /* 0x000e640000000800 */
[----:B0-----:R-:W3:Y:S06]  /*22260*/  LDL.LU R17, [R1+0x5c0] ;  /* 0x0005c00001117983 */ /* 0x001eec0000300800 */
[----:B------:R-:W0:Y:S01]  /*22270*/  LDC R29, c[0x0][0x3b0] ;  /* 0x0000ec00ff1d7b82 */ /* 0x000e220000000800 */
[----:B------:R4:W-:Y:S04]  /*22280*/  STL [R1+0x328], R19 ;  /* 0x0003281301007387 */ /* 0x0009e80000100800 */
[----:B------:R-:W3:Y:S04]  /*22290*/  LDL.LU R82, [R1+0x5c4] ;  /* 0x0005c40001527983 */ /* 0x000ee80000300800 */
[----:B------:R-:W-:Y:S04]  /*222a0*/  STL [R1+0x338], R18 ;  /* 0x0003381201007387 */ /* 0x000fe80000100800 */
[----:B------:R4:W-:Y:S02]  /*222b0*/  STL [R1+0x34c], R14 ;  /* 0x00034c0e01007387 */ /* 0x0009e40000100800 */
[----:B----4-:R-:W-:Y:S01]  /*222c0*/  SEL R19, R11, R13, !P5 ;  /* 0x0000000d0b137207 */ /* 0x010fe20006800000 */
[----:B------:R-:W-:-:S02]  /*222d0*/  IMAD R13, R20, R31, RZ ;  /* 0x0000001f140d7224 */ /* 0x000fc400078e02ff */
[----:B------:R-:W4:Y:S01]  /*222e0*/  LDC R31, c[0x0][0x3b0] ;  /* 0x0000ec00ff1f7b82 */ /* 0x000f220000000800 */
[C---:B------:R-:W-:Y:S02]  /*222f0*/  SEL R14, R11.reuse, R16, !P5 ;  /* 0x000000100b0e7207 */ /* 0x040fe40006800000 */
[----:B------:R-:W-:-:S05]  /*22300*/  SEL R18, R11, R88, !P5 ;  /* 0x000000580b127207 */ /* 0x000fca0006800000 */
[----:B------:R-:W-:Y:S02]  /*22310*/  IMAD R18, R18, R33, RZ ;  /* 0x0000002112127224 */ /* 0x000fe400078e02ff */
[----:B------:R-:W-:Y:S01]  /*22320*/  IMAD R14, R14, R34, RZ ;  /* 0x000000220e0e7224 */ /* 0x000fe200078e02ff */
[----:B------:R-:W0:Y:S01]  /*22330*/  LDC R33, c[0x0][0x3b0] ;  /* 0x0000ec00ff217b82 */ /* 0x000e220000000800 */
[----:B--2---:R-:W-:-:S07]  /*22340*/  SEL R21, R11, R22, !P5 ;  /* 0x000000160b157207 */ /* 0x004fce0006800000 */
[----:B------:R-:W2:Y:S01]  /*22350*/  LDC R22, c[0x0][0x3b0] ;  /* 0x0000ec00ff167b82 */ /* 0x000ea20000000800 */
[----:B------:R-:W-:Y:S02]  /*22360*/  IMAD R16, R21, R30, RZ ;  /* 0x0000001e15107224 */ /* 0x000fe400078e02ff */
[----:B------:R-:W2:Y:S05]  /*22370*/  LDL.LU R21, [R1+0x5ac] ;  /* 0x0005ac0001157983 */ /* 0x000eaa0000300800 */
[----:B------:R-:W0:Y:S01]  /*22380*/  LDC R30, c[0x0][0x3b0] ;  /* 0x0000ec00ff1e7b82 */ /* 0x000e220000000800 */
[----:B------:R1:W-:Y:S04]  /*22390*/  STL [R1+0x88], R16 ;  /* 0x0000881001007387 */ /* 0x0003e80000100800 */
[----:B------:R-:W4:Y:S04]  /*223a0*/  LDL.LU R20, [R1+0x5b0] ;  /* 0x0005b00001147983 */ /* 0x000f280000300800 */
[----:B------:R-:W4:Y:S01]  /*223b0*/  LDL.LU R81, [R1+0x5cc] ;  /* 0x0005cc0001517983 */ /* 0x000f220000300800 */
[----:B-1----:R-:W-:-:S03]  /*223c0*/  IMAD R16, R19, R32, RZ ;  /* 0x0000002013107224 */ /* 0x002fc600078e02ff */
[----:B------:R1:W-:Y:S01]  /*223d0*/  STL [R1+0x94], R13 ;  /* 0x0000940d01007387 */ /* 0x0003e20000100800 */
[----:B------:R-:W0:Y:S03]  /*223e0*/  LDC R32, c[0x0][0x3b0] ;  /* 0x0000ec00ff207b82 */ /* 0x000e260000000800 */
[----:B-1----:R-:W4:Y:S04]  /*223f0*/  LDL.LU R13, [R1+0x5d0] ;  /* 0x0005d000010d7983 */ /* 0x002f280000300800 */
[----:B------:R-:W4:Y:S04]  /*22400*/  LDL.LU R88, [R1+0x5d4] ;  /* 0x0005d40001587983 */ /* 0x000f280000300800 */
[----:B------:R-:W4:Y:S04]  /*22410*/  LDL.LU R19, [R1+0x5b4] ;  /* 0x0005b40001137983 */ /* 0x000f280000300800 */
[----:B------:R1:W-:Y:S04]  /*22420*/  STL [R1+0x334], R16 ;  /* 0x0003341001007387 */ /* 0x0003e80000100800 */
[----:B-1----:R-:W4:Y:S04]  /*22430*/  LDL.LU R16, [R1+0x5d8] ;  /* 0x0005d80001107983 */ /* 0x002f280000300800 */
[----:B------:R3:W-:Y:S04]  /*22440*/  STL [R1+0x340], R18 ;  /* 0x0003401201007387 */ /* 0x0007e80000100800 */
[----:B------:R-:W4:Y:S04]  /*22450*/  LDL.LU R34, [R1+0x5c8] ;  /* 0x0005c80001227983 */ /* 0x000f280000300800 */
[----:B------:R1:W-:Y:S01]  /*22460*/  STL [R1+0x350], R14 ;  /* 0x0003500e01007387 */ /* 0x0003e20000100800 */
[----:B---3--:R-:W-:-:S05]  /*22470*/  SEL R18, R11, R17, !P5 ;  /* 0x000000110b127207 */ /* 0x008fca0006800000 */
[----:B------:R-:W-:Y:S02]  /*22480*/  IMAD R18, R18, R28, RZ ;  /* 0x0000001c12127224 */ /* 0x000fe400078e02ff */
[----:B------:R-:W3:Y:S01]  /*22490*/  LDC R28, c[0x0][0x3b0] ;  /* 0x0000ec00ff1c7b82 */ /* 0x000ee20000000800 */
[----:B-1----:R-:W-:-:S05]  /*224a0*/  SEL R14, R11, R82, !P5 ;  /* 0x000000520b0e7207 */ /* 0x002fca0006800000 */
[----:B0-----:R-:W-:Y:S02]  /*224b0*/  IMAD R14, R14, R29, RZ ;  /* 0x0000001d0e0e7224 */ /* 0x001fe400078e02ff */
[----:B------:R-:W0:Y:S01]  /*224c0*/  LDC R29, c[0x0][0x3b0] ;  /* 0x0000ec00ff1d7b82 */ /* 0x000e220000000800 */
[C---:B--2---:R-:W-:Y:S02]  /*224d0*/  SEL R21, R11.reuse, R21, !P5 ;  /* 0x000000150b157207 */ /* 0x044fe40006800000 */
[----:B----4-:R-:W-:-:S03]  /*224e0*/  SEL R20, R11, R20, !P5 ;  /* 0x000000140b147207 */ /* 0x010fc60006800000 */
[----:B------:R-:W-:Y:S02]  /*224f0*/  IMAD R21, R21, R23, RZ ;  /* 0x0000001715157224 */ /* 0x000fe400078e02ff */
[----:B------:R-:W1:Y:S01]  /*22500*/  LDC R23, c[0x0][0x3b0] ;  /* 0x0000ec00ff177b82 */ /* 0x000e620000000800 */
[----:B------:R-:W-:Y:S02]  /*22510*/  IMAD R20, R20, R24, RZ ;  /* 0x0000001814147224 */ /* 0x000fe400078e02ff */
[----:B------:R2:W-:Y:S04]  /*22520*/  STL [R1+0x348], R21 ;  /* 0x0003481501007387 */ /* 0x0005e80000100800 */
[----:B------:R-:W-:Y:S01]  /*22530*/  STL [R1+0x35c], R20 ;  /* 0x00035c1401007387 */ /* 0x000fe20000100800 */
[----:B------:R-:W4:Y:S03]  /*22540*/  LDC R24, c[0x0][0x3b0] ;  /* 0x0000ec00ff187b82 */ /* 0x000f260000000800 */
[----:B--2---:R-:W2:Y:S01]  /*22550*/  LDL.LU R21, [R1+0x5dc] ;  /* 0x0005dc0001157983 */ /* 0x004ea20000300800 */
[----:B------:R-:W-:-:S05]  /*22560*/  SEL R19, R11, R19, !P5 ;  /* 0x000000130b137207 */ /* 0x000fca0006800000 */
[----:B------:R-:W-:Y:S01]  /*22570*/  IMAD R17, R19, R25, RZ ;  /* 0x0000001913117224 */ /* 0x000fe200078e02ff */
[C---:B------:R-:W-:Y:S01]  /*22580*/  SEL R19, R11.reuse, R13, !P5 ;  /* 0x0000000d0b137207 */ /* 0x040fe20006800000 */
[----:B------:R-:W0:Y:S03]  /*22590*/  LDC R25, c[0x0][0x3b0] ;  /* 0x0000ec00ff197b82 */ /* 0x000e260000000800 */
[----:B------:R3:W-:Y:S04]  /*225a0*/  STL [R1+0x368], R17 ;  /* 0x0003681101007387 */ /* 0x0007e80000100800 */
[----:B---3--:R-:W3:Y:S04]  /*225b0*/  LDL.LU R17, [R1+0x5e8] ;  /* 0x0005e80001117983 */ /* 0x008ee80000300800 */
[----:B------:R-:W-:Y:S04]  /*225c0*/  STL [R1+0x64], R18 ;  /* 0x0000641201007387 */ /* 0x000fe80000100800 */
[----:B------:R-:W4:Y:S04]  /*225d0*/  LDL.LU R82, [R1+0x5f8] ;  /* 0x0005f80001527983 */ /* 0x000f280000300800 */
[----:B------:R1:W-:Y:S01]  /*225e0*/  STL [R1+0x80], R14 ;  /* 0x0000800e01007387 */ /* 0x0003e20000100800 */
[----:B------:R-:W-:-:S02]  /*225f0*/  SEL R20, R11, R81, !P5 ;  /* 0x000000510b147207 */ /* 0x000fc40006800000 */
[C---:B-1----:R-:W-:Y:S02]  /*22600*/  SEL R14, R11.reuse, R34, !P5 ;  /* 0x000000220b0e7207 */ /* 0x042fe40006800000 */
[----:B------:R-:W4:Y:S03]  /*22610*/  LDL.LU R34, [R1+0x5fc] ;  /* 0x0005fc0001227983 */ /* 0x000f260000300800 */
[----:B------:R-:W-:Y:S01]  /*22620*/  IMAD R13, R14, R22, RZ ;  /* 0x000000160e0d7224 */ /* 0x000fe200078e02ff */
[----:B------:R-:W4:Y:S01]  /*22630*/  LDL.LU R81, [R1+0x600] ;  /* 0x0006000001517983 */ /* 0x000f220000300800 */
[C---:B------:R-:W-:Y:S01]  /*22640*/  SEL R14, R11.reuse, R16, !P5 ;  /* 0x000000100b0e7207 */ /* 0x040fe20006800000 */
[----:B------:R-:W-:Y:S02]  /*22650*/  IMAD R16, R20, R30, RZ ;  /* 0x0000001e14107224 */ /* 0x000fe400078e02ff */
[----:B------:R1:W-:Y:S01]  /*22660*/  STL [R1+0x358], R13 ;  /* 0x0003580d01007387 */ /* 0x0003e20000100800 */
[----:B------:R-:W-:Y:S01]  /*22670*/  SEL R18, R11, R88, !P5 ;  /* 0x000000580b127207 */ /* 0x000fe20006800000 */
[----:B------:R-:W-:Y:S01]  /*22680*/  IMAD R22, R19, R31, RZ ;  /* 0x0000001f13167224 */ /* 0x000fe200078e02ff */
[----:B------:R-:W0:Y:S01]  /*22690*/  LDC R30, c[0x0][0x3b0] ;  /* 0x0000ec00ff1e7b82 */ /* 0x000e220000000800 */
[----:B-1----:R-:W4:Y:S02]  /*226a0*/  LDL.LU R13, [R1+0x610] ;  /* 0x00061000010d7983 */ /* 0x002f240000300800 */
[----:B------:R-:W-:-:S05]  /*226b0*/  IMAD R18, R18, R32, RZ ;  /* 0x0000002012127224 */ /* 0x000fca00078e02ff */
[----:B------:R-:W1:Y:S01]  /*226c0*/  LDC R31, c[0x0][0x3b0] ;  /* 0x0000ec00ff1f7b82 */ /* 0x000e620000000800 */
[----:B------:R-:W4:Y:S04]  /*226d0*/  LDL.LU R20, [R1+0x5e0] ;  /* 0x0005e00001147983 */ /* 0x000f280000300800 */
[----:B------:R-:W4:Y:S01]  /*226e0*/  LDL.LU R88, [R1+0x614] ;  /* 0x0006140001587983 */ /* 0x000f220000300800 */
[----:B------:R-:W-:Y:S02]  /*226f0*/  IMAD R14, R14, R33, RZ ;  /* 0x000000210e0e7224 */ /* 0x000fe400078e02ff */
[----:B------:R-:W0:Y:S01]  /*22700*/  LDC R32, c[0x0][0x3b0] ;  /* 0x0000ec00ff207b82 */ /* 0x000e220000000800 */
[----:B------:R1:W-:Y:S07]  /*22710*/  STL [R1+0x360], R16 ;  /* 0x0003601001007387 */ /* 0x0003ee0000100800 */
[----:B------:R-:W0:Y:S01]  /*22720*/  LDC R33, c[0x0][0x3b0] ;  /* 0x0000ec00ff217b82 */ /* 0x000e220000000800 */
[----:B-1----:R-:W4:Y:S04]  /*22730*/  LDL.LU R16, [R1+0x5ec] ;  /* 0x0005ec0001107983 */ /* 0x002f280000300800 */
[----:B------:R-:W4:Y:S04]  /*22740*/  LDL.LU R19, [R1+0x5e4] ;  /* 0x0005e40001137983 */ /* 0x000f280000300800 */
[----:B------:R1:W-:Y:S04]  /*22750*/  STL [R1+0x36c], R22 ;  /* 0x00036c1601007387 */ /* 0x0003e80000100800 */
[----:B------:R3:W-:Y:S04]  /*22760*/  STL [R1+0x37c], R18 ;  /* 0x00037c1201007387 */ /* 0x0007e80000100800 */
[----:B------:R4:W-:Y:S01]  /*22770*/  STL [R1+0x38c], R14 ;  /* 0x00038c0e01007387 */ /* 0x0009e20000100800 */
[----:B-1----:R-:W1:Y:S01]  /*22780*/  LDC R22, c[0x0][0x3b0] ;  /* 0x0000ec00ff167b82 */ /* 0x002e620000000800 */
[----:B--2---:R-:W-:-:S02]  /*22790*/  SEL R21, R11, R21, !P5 ;  /* 0x000000150b157207 */ /* 0x004fc40006800000 */
[----:B---3--:R-:W-:-:S03]  /*227a0*/  SEL R18, R11, R17, !P5 ;  /* 0x000000110b127207 */ /* 0x008fc60006800000 */
[----:B------:R-:W-:Y:S02]  /*227b0*/  IMAD R17, R21, R23, RZ ;  /* 0x0000001715117224 */ /* 0x000fe400078e02ff */
[----:B------:R-:W2:Y:S03]  /*227c0*/  LDC R23, c[0x0][0x3b0] ;  /* 0x0000ec00ff177b82 */ /* 0x000ea60000000800 */
[----:B------:R3:W-:Y:S01]  /*227d0*/  STL [R1+0x380], R17 ;  /* 0x0003801101007387 */ /* 0x0007e20000100800 */
[----:B----4-:R-:W-:-:S03]  /*227e0*/  SEL R14, R11, R82, !P5 ;  /* 0x000000520b0e7207 */ /* 0x010fc60006800000 */
[----:B---3--:R-:W3:Y:S01]  /*227f0*/  LDL.LU R17, [R1+0x568] ;  /* 0x0005680001117983 */ /* 0x008ee20000300800 */
[----:B------:R-:W-:-:S05]  /*22800*/  SEL R20, R11, R20, !P5 ;  /* 0x000000140b147207 */ /* 0x000fca0006800000 */
[----:B------:R-:W-:Y:S02]  /*22810*/  IMAD R20, R20, R24, RZ ;  /* 0x0000001814147224 */ /* 0x000fe400078e02ff */
[----:B0-----:R-:W-:Y:S01]  /*22820*/  IMAD R18, R18, R29, RZ ;  /* 0x0000001d12127224 */ /* 0x001fe200078e02ff */
[----:B------:R-:W0:Y:S02]  /*22830*/  LDC R24, c[0x0][0x3b0] ;  /* 0x0000ec00ff187b82 */ /* 0x000e240000000800 */
[----:B------:R4:W-:Y:S04]  /*22840*/  STL [R1+0x5c], R20 ;  /* 0x00005c1401007387 */ /* 0x0009e80000100800 */
[----:B------:R-:W2:Y:S01]  /*22850*/  LDL.LU R82, [R1+0x54c] ;  /* 0x00054c0001527983 */ /* 0x000ea20000300800 */
[----:B------:R-:W-:Y:S01]  /*22860*/  IMAD R14, R14, R28, RZ ;  /* 0x0000001c0e0e7224 */ /* 0x000fe200078e02ff */
[----:B------:R-:W0:Y:S01]  /*22870*/  LDC R29, c[0x0][0x3b0] ;  /* 0x0000ec00ff1d7b82 */ /* 0x000e220000000800 */
[----:B------:R-:W-:-:S02]  /*22880*/  SEL R19, R11, R19, !P5 ;  /* 0x000000130b137207 */ /* 0x000fc40006800000 */
[----:B----4-:R-:W-:-:S05]  /*22890*/  SEL R20, R11, R81, !P5 ;  /* 0x000000510b147207 */ /* 0x010fca0006800000 */
[----:B------:R-:W4:Y:S01]  /*228a0*/  LDC R28, c[0x0][0x3b0] ;  /* 0x0000ec00ff1c7b82 */ /* 0x000f220000000800 */
[----:B------:R-:W-:-:S05]  /*228b0*/  IMAD R19, R19, R25, RZ ;  /* 0x0000001913137224 */ /* 0x000fca00078e02ff */
[----:B------:R1:W-:Y:S02]  /*228c0*/  STL [R1+0x60], R19 ;  /* 0x0000601301007387 */ /* 0x0003e40000100800 */
[----:B------:R-:W0:Y:S02]  /*228d0*/  LDC R25, c[0x0][0x3b0] ;  /* 0x0000ec00ff197b82 */ /* 0x000e240000000800 */
[----:B------:R-:W-:Y:S04]  /*228e0*/  STL [R1+0x388], R18 ;  /* 0x0003881201007387 */ /* 0x000fe80000100800 */
[----:B------:R1:W-:Y:S02]  /*228f0*/  STL [R1+0x78], R14 ;  /* 0x0000780e01007387 */ /* 0x0003e40000100800 */
[----:B-1----:R-:W-:-:S02]  /*22900*/  SEL R19, R11, R13, !P5 ;  /* 0x0000000d0b137207 */ /* 0x002fc40006800000 */
[C---:B------:R-:W-:Y:S02]  /*22910*/  SEL R14, R11.reuse, R34, !P5 ;  /* 0x000000220b0e7207 */ /* 0x040fe40006800000 */
[C---:B------:R-:W-:Y:S01]  /*22920*/  SEL R18, R11.reuse, R88, !P5 ;  /* 0x000000580b127207 */ /* 0x040fe20006800000 */
[----:B------:R-:W1:Y:S02]  /*22930*/  LDC R34, c[0x0][0x3b0] ;  /* 0x0000ec00ff227b82 */ /* 0x000e640000000800 */
[----:B------:R-:W-:Y:S01]  /*22940*/  IMAD R13, R14, R22, RZ ;  /* 0x000000160e0d7224 */ /* 0x000fe200078e02ff */
[----:B------:R-:W-:Y:S01]  /*22950*/  SEL R14, R11, R16, !P5 ;  /* 0x000000100b0e7207 */ /* 0x000fe20006800000 */
[----:B------:R-:W-:-:S03]  /*22960*/  IMAD R16, R20, R30, RZ ;  /* 0x0000001e14107224 */ /* 0x000fc600078e02ff */
[----:B------:R4:W-:Y:S01]  /*22970*/  STL [R1+0x7c], R13 ;  /* 0x00007c0d01007387 */ /* 0x0009e20000100800 */
[----:B------:R-:W-:Y:S01]  /*22980*/  IMAD R20, R14, R33, RZ ;  /* 0x000000210e147224 */ /* 0x000fe200078e02ff */
[----:B------:R-:W0:Y:S01]  /*22990*/  LDC R22, c[0x0][0x3b0] ;  /* 0x0000ec00ff167b82 */ /* 0x000e220000000800 */
[----:B----4-:R-:W-:-:S07]  /*229a0*/  IMAD R13, R19, R31, RZ ;  /* 0x0000001f130d7224 */ /* 0x010fce00078e02ff */
[----:B------:R-:W4:Y:S01]  /*229b0*/  LDC R30, c[0x0][0x3b0] ;  /* 0x0000ec00ff1e7b82 */ /* 0x000f220000000800 */
[----:B------:R-:W4:Y:S04]  /*229c0*/  LDL.LU R19, [R1+0x1fc] ;  /* 0x0001fc0001137983 */ /* 0x000f280000300800 */
[----:B------:R-:W-:Y:S03]  /*229d0*/  STL [R1+0x84], R16 ;  /* 0x0000841001007387 */ /* 0x000fe60000100800 */
[----:B------:R-:W0:Y:S01]  /*229e0*/  LDC R31, c[0x0][0x3b0] ;  /* 0x0000ec00ff1f7b82 */ /* 0x000e220000000800 */
[----:B------:R1:W-:Y:S07]  /*229f0*/  STL [R1+0x8c], R13 ;  /* 0x00008c0d01007387 */ /* 0x0003ee0000100800 */
[----:B------:R-:W0:Y:S01]  /*22a00*/  LDC R33, c[0x0][0x3b0] ;  /* 0x0000ec00ff217b82 */ /* 0x000e220000000800 */
[----:B-1----:R-:W-:-:S02]  /*22a10*/  IMAD R13, R18, R32, RZ ;  /* 0x00000020120d7224 */ /* 0x002fc400078e02ff */
[----:B------:R-:W4:Y:S05]  /*22a20*/  LDL.LU R18, [R1+0x528] ;  /* 0x0005280001127983 */ /* 0x000f2a0000300800 */
[----:B------:R-:W1:Y:S01]  /*22a30*/  LDC R32, c[0x0][0x3b0] ;  /* 0x0000ec00ff207b82 */ /* 0x000e620000000800 */
[----:B------:R-:W4:Y:S04]  /*22a40*/  LDL.LU R81, [R1+0x1e8] ;  /* 0x0001e80001517983 */ /* 0x000f280000300800 */
[----:B------:R0:W-:Y:S04]  /*22a50*/  STL [R1+0x90], R13 ;  /* 0x0000900d01007387 */ /* 0x0001e80000100800 */
[----:B0-----:R-:W4:Y:S04]  /*22a60*/  LDL.LU R13, [R1+0x1e4] ;  /* 0x0001e400010d7983 */ /* 0x001f280000300800 */
[----:B------:R-:W4:Y:S04]  /*22a70*/  LDL.LU R16, [R1+0x1e0] ;  /* 0x0001e00001107983 */ /* 0x000f280000300800 */
[----:B------:R-:W4:Y:S04]  /*22a80*/  LDL.LU R14, [R1+0x1f8] ;  /* 0x0001f800010e7983 */ /* 0x000f280000300800 */
[----:B------:R0:W-:Y:S04]  /*22a90*/  STL [R1+0x9c], R20 ;  /* 0x00009c1401007387 */ /* 0x0001e80000100800 */
[----:B------:R-:W4:Y:S01]  /*22aa0*/  LDL.LU R88, [R1+0x2f4] ;  /* 0x0002f40001587983 */ /* 0x000f220000300800 */
[----:B---3--:R-:W-:-:S03]  /*22ab0*/  SEL R21, R11, R17, !P5 ;  /* 0x000000110b157207 */ /* 0x008fc60006800000 */
[----:B------:R-:W3:Y:S02]  /*22ac0*/  LDL.LU R17, [R1+0x2c8] ;  /* 0x0002c80001117983 */ /* 0x000ee40000300800 */
[----:B--2---:R-:W-:Y:S01]  /*22ad0*/  IMAD R21, R21, R23, RZ ;  /* 0x0000001715157224 */ /* 0x004fe200078e02ff */
[----:B0-----:R-:W-:Y:S02]  /*22ae0*/  SEL R20, R11, R82, !P5 ;  /* 0x000000520b147207 */ /* 0x001fe40006800000 */
[----:B------:R-:W2:Y:S04]  /*22af0*/  LDL.LU R82, [R1+0x270] ;  /* 0x0002700001527983 */ /* 0x000ea80000300800 */
[----:B------:R-:W2:Y:S04]  /*22b00*/  LDL.LU R23, [R1+0x1f4] ;  /* 0x0001f40001177983 */ /* 0x000ea80000300800 */
[----:B------:R0:W-:Y:S01]  /*22b10*/  STL [R1+0x98], R21 ;  /* 0x0000981501007387 */ /* 0x0001e20000100800 */
[----:B------:R-:W-:-:S03]  /*22b20*/  IMAD R24, R20, R24, RZ ;  /* 0x0000001814187224 */ /* 0x000fc600078e02ff */
[----:B0-----:R-:W3:Y:S04]  /*22b30*/  LDL.LU R21, [R1+0x1f0] ;  /* 0x0001f00001157983 */ /* 0x001ee80000300800 */
[----:B------:R-:W3:Y:S04]  /*22b40*/  LDL.LU R20, [R1+0x1ec] ;  /* 0x0001ec0001147983 */ /* 0x000ee80000300800 */
[----:B------:R-:W-:Y:S04]  /*22b50*/  STL [R1+0xa0], R24 ;  /* 0x0000a01801007387 */ /* 0x000fe80000100800 */
[----:B------:R0:W-:Y:S02]  /*22b60*/  STS.U16 [R0+UR76+0x17f80], R9 ;  /* 0x017f800900007988 */ /* 0x0001e4000800044c */
[----:B0-----:R-:W0:Y:S01]  /*22b70*/  LDC R9, c[0x0][0x3a0] ;  /* 0x0000e800ff097b82 */ /* 0x001e220000000800 */
[----:B----4-:R-:W-:-:S05]  /*22b80*/  SEL R19, R11, R19, !P5 ;  /* 0x000000130b137207 */ /* 0x010fca0006800000 */
[----:B------:R-:W-:Y:S02]  /*22b90*/  IMAD R24, R19, R28, RZ ;  /* 0x0000001c13187224 */ /* 0x000fe400078e02ff */
[----:B------:R-:W4:Y:S03]  /*22ba0*/  LDC R28, c[0x0][0x3a0] ;  /* 0x0000e800ff1c7b82 */ /* 0x000f260000000800 */
[----:B------:R0:W-:Y:S01]  /*22bb0*/  STL [R1+0xa4], R24 ;  /* 0x0000a41801007387 */ /* 0x0001e20000100800 */
[----:B------:R-:W-:-:S04]  /*22bc0*/  SEL R18, R11, R18, !P5 ;  /* 0x000000120b127207 */ /* 0x000fc80006800000 */
[----:B0-----:R-:W0:Y:S01]  /*22bd0*/  LDC R24, c[0x0][0x3b0] ;  /* 0x0000ec00ff187b82 */ /* 0x001e220000000800 */
[----:B------:R-:W-:-:S07]  /*22be0*/  IMAD R19, R18, R25, RZ ;  /* 0x0000001912137224 */ /* 0x000fce00078e02ff */
[----:B------:R-:W0:Y:S01]  /*22bf0*/  LDC R25, c[0x0][0x3b0] ;  /* 0x0000ec00ff197b82 */ /* 0x000e220000000800 */
[----:B------:R1:W-:Y:S01]  /*22c00*/  STL [R1+0xac], R19 ;  /* 0x0000ac1301007387 */ /* 0x0003e20000100800 */
[----:B------:R-:W-:-:S05]  /*22c10*/  SEL R14, R11, R14, !P5 ;  /* 0x0000000e0b0e7207 */ /* 0x000fca0006800000 */
[----:B------:R-:W-:Y:S01]  /*22c20*/  IMAD R18, R14, R29, RZ ;  /* 0x0000001d0e127224 */ /* 0x000fe200078e02ff */
[C---:B-1----:R-:W-:Y:S01]  /*22c30*/  SEL R19, R11.reuse, R81, !P5 ;  /* 0x000000510b137207 */ /* 0x042fe20006800000 */
[----:B------:R-:W1:Y:S03]  /*22c40*/  LDC R29, c[0x0][0x3a0] ;  /* 0x0000e800ff1d7b82 */ /* 0x000e660000000800 */
[----:B------:R4:W-:Y:S02]  /*22c50*/  STL [R1+0xb8], R18 ;  /* 0x0000b81201007387 */ /* 0x0009e40000100800 */
[C---:B----4-:R-:W-:Y:S02]  /*22c60*/  SEL R18, R11.reuse, R13, !P5 ;  /* 0x0000000d0b127207 */ /* 0x050fe40006800000 */
[----:B------:R-:W-:Y:S02]  /*22c70*/  PRMT R7, RZ, 0x7610, R7 ;  /* 0x00007610ff077816 */ /* 0x000fe40000000007 */
[----:B--2---:R-:W-:-:S02]  /*22c80*/  SEL R14, R11, R23, !P5 ;  /* 0x000000170b0e7207 */ /* 0x004fc40006800000 */
[----:B------:R-:W2:Y:S03]  /*22c90*/  LDC R23, c[0x0][0x3b0] ;  /* 0x0000ec00ff177b82 */ /* 0x000ea60000000800 */
[----:B------:R-:W-:Y:S01]  /*22ca0*/  IMAD R14, R14, R22, RZ ;  /* 0x000000160e0e7224 */ /* 0x000fe200078e02ff */
[----:B---3--:R-:W-:-:S04]  /*22cb0*/  SEL R21, R11, R21, !P5 ;  /* 0x000000150b157207 */ /* 0x008fc80006800000 */
[----:B------:R3:W-:Y:S01]  /*22cc0*/  STL [R1+0xbc], R14 ;  /* 0x0000bc0e01007387 */ /* 0x0007e20000100800 */
[----:B------:R-:W-:Y:S01]  /*22cd0*/  SEL R20, R11, R20, !P5 ;  /* 0x000000140b147207 */ /* 0x000fe20006800000 */
[----:B------:R-:W-:-:S04]  /*22ce0*/  IMAD R13, R21, R30, RZ ;  /* 0x0000001e150d7224 */ /* 0x000fc800078e02ff */
[----:B------:R-:W-:Y:S01]  /*22cf0*/  IMAD R81, R20, R31, RZ ;  /* 0x0000001f14517224 */ /* 0x000fe200078e02ff */
[----:B---3--:R-:W-:Y:S01]  /*22d00*/  SEL R14, R11, R16, !P5 ;  /* 0x000000100b0e7207 */ /* 0x008fe20006800000 */
[----:B------:R-:W-:Y:S01]  /*22d10*/  IMAD R16, R19, R32, RZ ;  /* 0x0000002013107224 */ /* 0x000fe200078e02ff */
[----:B------:R3:W-:Y:S03]  /*22d20*/  STL [R1+0xb0], R13 ;  /* 0x0000b00d01007387 */ /* 0x0007e60000100800 */
[----:B------:R-:W-:Y:S01]  /*22d30*/  IMAD R14, R14, R34, RZ ;  /* 0x000000220e0e7224 */ /* 0x000fe200078e02ff */
[----:B------:R-:W-:Y:S01]  /*22d40*/  STL [R1+0xc0], R81 ;  /* 0x0000c05101007387 */ /* 0x000fe20000100800 */
[----:B---3--:R-:W-:-:S03]  /*22d50*/  IMAD R13, R18, R33, RZ ;  /* 0x00000021120d7224 */ /* 0x008fc600078e02ff */
[----:B------:R3:W-:Y:S04]  /*22d60*/  STL [R1+0xc4], R16 ;  /* 0x0000c41001007387 */ /* 0x0007e80000100800 */
[----:B------:R4:W-:Y:S04]  /*22d70*/  STL [R1+0xcc], R13 ;  /* 0x0000cc0d01007387 */ /* 0x0009e80000100800 */
[----:B------:R0:W-:Y:S01]  /*22d80*/  STL [R1+0xd8], R14 ;  /* 0x0000d80e01007387 */ /* 0x0001e20000100800 */
[----:B---3--:R-:W-:Y:S01]  /*22d90*/  IMAD.MOV.U32 R16, RZ, RZ, R12 ;  /* 0x000000ffff107224 */ /* 0x008fe200078e000c */
[----:B------:R-:W-:Y:S01]  /*22da0*/  SEL R12, R11, R17, !P5 ;  /* 0x000000110b0c7207 */ /* 0x000fe20006800000 */
[----:B----4-:R-:W-:Y:S01]  /*22db0*/  VIADD R13, R9, 0xff ;  /* 0x000000ff090d7836 */ /* 0x010fe20000000000 */
[----:B0-----:R-:W-:Y:S01]  /*22dc0*/  SEL R14, R11, R88, !P5 ;  /* 0x000000580b0e7207 */ /* 0x001fe20006800000 */
[----:B------:R-:W-:Y:S01]  /*22dd0*/  @!P0 IMAD.MOV R16, RZ, RZ, -R16 ;  /* 0x000000ffff108224 */ /* 0x000fe200078e0a10 */
[----:B------:R-:W-:Y:S01]  /*22de0*/  LOP3.LUT R81, R83, 0x80, RZ, 0xfc, !PT ;  /* 0x0000008053517812 */ /* 0x000fe200078efcff */
[----:B------:R-:W0:Y:S02]  /*22df0*/  LDC R88, c[0x0][0x3b0] ;  /* 0x0000ec00ff587b82 */ /* 0x000e240000000800 */
[----:B------:R-:W-:Y:S01]  /*22e00*/  IMAD R17, R14, R24, RZ ;  /* 0x000000180e117224 */ /* 0x000fe200078e02ff */
[----:B------:R-:W-:Y:S01]  /*22e10*/  ISETP.GT.AND P0, PT, R13, 0xff, PT ;  /* 0x000000ff0d00780c */ /* 0x000fe20003f04270 */
[----:B------:R-:W-:Y:S01]  /*22e20*/  STL [R1+0x58], R16 ;  /* 0x0000581001007387 */ /* 0x000fe20000100800 */
[----:B------:R-:W-:-:S02]  /*22e30*/  SEL R9, R11, R82, !P5 ;  /* 0x000000520b097207 */ /* 0x000fc40006800000 */
[----:B-1----:R-:W-:Y:S01]  /*22e40*/  ISETP.LT.AND P6, PT, R81, R29, P0 ;  /* 0x0000001d5100720c */ /* 0x002fe200007c1270 */
[----:B------:R1:W-:Y:S01]  /*22e50*/  STL [R1+0xd0], R17 ;  /* 0x0000d01101007387 */ /* 0x0003e20000100800 */
[----:B------:R-:W-:Y:S01]  /*22e60*/  ISETP.LT.AND P0, PT, R83, R28, P0 ;  /* 0x0000001c5300720c */ /* 0x000fe20000701270 */
[----:B------:R-:W3:Y:S08]  /*22e70*/  LDC R82, c[0x0][0x3b0] ;  /* 0x0000ec00ff527b82 */ /* 0x000ef00000000800 */
[----:B-1----:R-:W1:Y:S08]  /*22e80*/  LDC R17, c[0x0][0x3b0] ;  /* 0x0000ec00ff117b82 */ /* 0x002e700000000800 */
[----:B------:R-:W3:Y:S01]  /*22e90*/  LDC R83, c[0x0][0x3b0] ;  /* 0x0000ec00ff537b82 */ /* 0x000ee20000000800 */
[----:B--2---:R-:W-:-:S02]  /*22ea0*/  IMAD R16, R12, R23, RZ ;  /* 0x000000170c107224 */ /* 0x004fc400078e02ff */
[----:B------:R-:W-:-:S03]  /*22eb0*/  IMAD R13, R9, R25, RZ ;  /* 0x00000019090d7224 */ /* 0x000fc600078e02ff */
[----:B------:R2:W-:Y:S04]  /*22ec0*/  STL [R1+0xdc], R16 ;  /* 0x0000dc1001007387 */ /* 0x0005e80000100800 */
[----:B------:R-:W-:Y:S04]  /*22ed0*/  STL [R1+0x3ae8], R81 ;  /* 0x003ae85101007387 */ /* 0x000fe80000100800 */
[----:B------:R4:W-:Y:S01]  /*22ee0*/  STL [R1+0xe8], R13 ;  /* 0x0000e80d01007387 */ /* 0x0009e20000100800 */
[----:B------:R-:W-:Y:S01]  /*22ef0*/  PRMT R84, RZ, 0x7610, R84 ;  /* 0x00007610ff547816 */ /* 0x000fe20000000054 */
[----:B--2---:R-:W2:Y:S02]  /*22f00*/  LDC R16, c[0x0][0x3b0] ;  /* 0x0000ec00ff107b82 */ /* 0x004ea40000000800 */
[----:B-1----:R-:W-:Y:S04]  /*22f10*/  STL [R1+0x3b54], R17 ;  /* 0x003b541101007387 */ /* 0x002fe80000100800 */
[----:B0-----:R-:W-:Y:S01]  /*22f20*/  STL [R1+0x3b58], R88 ;  /* 0x003b585801007387 */ /* 0x001fe20000100800 */
[----:B------:R-:W-:Y:S01]  /*22f30*/  PRMT R85, RZ, 0x7610, R85 ;  /* 0x00007610ff557816 */ /* 0x000fe20000000055 */
[----:B----4-:R-:W0:Y:S02]  /*22f40*/  LDC R13, c[0x0][0x3b0] ;  /* 0x0000ec00ff0d7b82 */ /* 0x010e240000000800 */
[----:B---3--:R-:W-:Y:S04]  /*22f50*/  STL.64 [R1+0x3b60], R82 ;  /* 0x003b605201007387 */ /* 0x008fe80000100a00 */
[----:B------:R1:W-:Y:S04]  /*22f60*/  STL.S16 [R1+0x54], R7 ;  /* 0x0000540701007387 */ /* 0x0003e80000100600 */
[----:B-1----:R-:W3:Y:S01]  /*22f70*/  LDL.LU R7, [R1+0x3dec] ;  /* 0x003dec0001077983 */ /* 0x002ee20000300800 */
[----:B------:R-:W-:-:S02]  /*22f80*/  PRMT R88, RZ, 0x7610, R88 ;  /* 0x00007610ff587816 */ /* 0x000fc40000000058 */
[----:B------:R-:W-:Y:S02]  /*22f90*/  PRMT R83, RZ, 0x7610, R83 ;  /* 0x00007610ff537816 */ /* 0x000fe40000000053 */
[----:B------:R-:W-:Y:S02]  /*22fa0*/  PRMT R82, RZ, 0x7610, R82 ;  /* 0x00007610ff527816 */ /* 0x000fe40000000052 */
[----:B------:R-:W-:Y:S02]  /*22fb0*/  PRMT R80, RZ, 0x7610, R80 ;  /* 0x00007610ff507816 */ /* 0x000fe40000000050 */
[----:B------:R-:W-:Y:S02]  /*22fc0*/  PRMT R5, RZ, 0x7610, R5 ;  /* 0x00007610ff057816 */ /* 0x000fe40000000005 */
[----:B------:R-:W-:Y:S02]  /*22fd0*/  PRMT R4, RZ, 0x7610, R4 ;  /* 0x00007610ff047816 */ /* 0x000fe40000000004 */
[----:B------:R-:W-:-:S02]  /*22fe0*/  PRMT R17, RZ, 0x7610, R17 ;  /* 0x00007610ff117816 */ /* 0x000fc40000000011 */
[----:B---3--:R-:W-:-:S05]  /*22ff0*/  PRMT R7, RZ, 0x7610, R7 ;  /* 0x00007610ff077816 */ /* 0x008fca0000000007 */
[----:B------:R1:W-:Y:S04]  /*23000*/  STL.S16 [R1+0x50], R7 ;  /* 0x0000500701007387 */ /* 0x0003e80000100600 */
[----:B-1----:R-:W3:Y:S04]  /*23010*/  LDL.LU R7, [R1+0x3de8] ;  /* 0x003de80001077983 */ /* 0x002ee80000300800 */
[----:B------:R-:W-:Y:S01]  /*23020*/  STL.S16 [R1+0x44], R88 ;  /* 0x0000445801007387 */ /* 0x000fe20000100600 */
[----:B------:R-:W-:-:S03]  /*23030*/  PRMT R10, RZ, 0x7610, R10 ;  /* 0x00007610ff0a7816 */ /* 0x000fc6000000000a */
[----:B------:R-:W-:Y:S01]  /*23040*/  STL.S16 [R1+0x40], R83 ;  /* 0x0000405301007387 */ /* 0x000fe20000100600 */
[----:B------:R-:W-:-:S03]  /*23050*/  PRMT R0, RZ, 0x7610, R0 ;  /* 0x00007610ff007816 */ /* 0x000fc60000000000 */
[----:B------:R-:W-:Y:S04]  /*23060*/  STL.64 [R1+0x3b78], R84 ;  /* 0x003b785401007387 */ /* 0x000fe80000100a00 */
[----:B------:R-:W-:Y:S04]  /*23070*/  STL.S16 [R1+0x34], R82 ;  /* 0x0000345201007387 */ /* 0x000fe80000100600 */
[----:B------:R-:W-:Y:S04]  /*23080*/  STL.S16 [R1+0x30], R80 ;  /* 0x0000305001007387 */ /* 0x000fe80000100600 */
[----:B------:R1:W-:Y:S04]  /*23090*/  STL.64 [R1+0x3b98], R4 ;  /* 0x003b980401007387 */ /* 0x0003e80000100a00 */
[----:B------:R-:W-:Y:S04]  /*230a0*/  STL.S16 [R1+0x24], R17 ;  /* 0x0000241101007387 */ /* 0x000fe80000100600 */
[----:B------:R-:W-:Y:S01]  /*230b0*/  STL.S16 [R1+0x20], R10 ;  /* 0x0000200a01007387 */ /* 0x000fe20000100600 */
[----:B-1----:R-:W-:-:S02]  /*230c0*/  PRMT R5, RZ, 0x7610, R5 ;  /* 0x00007610ff057816 */ /* 0x002fc40000000005 */
[----:B------:R-:W-:Y:S01]  /*230d0*/  PRMT R4, RZ, 0x7610, R4 ;  /* 0x00007610ff047816 */ /* 0x000fe20000000004 */
[----:B------:R1:W-:Y:S04]  /*230e0*/  STL [R1+0x3d78], R0 ;  /* 0x003d780001007387 */ /* 0x0003e80000100800 */
[----:B------:R-:W-:Y:S04]  /*230f0*/  STL.S16 [R1+0x14], R5 ;  /* 0x0000140501007387 */ /* 0x000fe80000100600 */
[----:B------:R-:W-:Y:S01]  /*23100*/  STL.S16 [R1+0x10], R4 ;  /* 0x0000100401007387 */ /* 0x000fe20000100600 */
[----:B-1----:R-:W-:-:S03]  /*23110*/  PRMT R0, RZ, 0x7610, R0 ;  /* 0x00007610ff007816 */ /* 0x002fc60000000000 */
[----:B------:R-:W4:Y:S04]  /*23120*/  LDL.LU R88, [R1+0x660] ;  /* 0x0006600001587983 */ /* 0x000f280000300800 */
[----:B------:R-:W2:Y:S04]  /*23130*/  LDL.LU R17, [R1+0x664] ;  /* 0x0006640001117983 */ /* 0x000ea80000300800 */
[----:B------:R1:W-:Y:S04]  /*23140*/  STL.S16 [R1+0x4], R0 ;  /* 0x0000040001007387 */ /* 0x0003e80000100600 */
[----:B------:R-:W2:Y:S01]  /*23150*/  LDL.LU R80, [R1+0x668] ;  /* 0x0006680001507983 */ /* 0x000ea20000300800 */
[----:B------:R-:W-:-:S03]  /*23160*/  PRMT R6, RZ, 0x7610, R6 ;  /* 0x00007610ff067816 */ /* 0x000fc60000000006 */
[----:B------:R-:W2:Y:S04]  /*23170*/  LDL.LU R10, [R1+0x66c] ;  /* 0x00066c00010a7983 */ /* 0x000ea80000300800 */
[----:B-1----:R-:W2:Y:S04]  /*23180*/  LDL.LU R0, [R1+0x118] ;  /* 0x0001180001007983 */ /* 0x002ea80000300800 */
[----:B------:R-:W2:Y:S04]  /*23190*/  LDL.LU R84, [R1+0x114] ;  /* 0x0001140001547983 */ /* 0x000ea80000300800 */
[----:B------:R-:W2:Y:S04]  /*231a0*/  LDL.LU R85, [R1+0x110] ;  /* 0x0001100001557983 */ /* 0x000ea80000300800 */
[----:B------:R-:W2:Y:S04]  /*231b0*/  LDL R82, [R1+0x1bc] ;  /* 0x0001bc0001527983 */ /* 0x000ea80000100800 */
[----:B------:R-:W2:Y:S01]  /*231c0*/  LDL.LU R83, [R1+0x108] ;  /* 0x0001080001537983 */ /* 0x000ea20000300800 */
[----:B---3--:R-:W-:-:S05]  /*231d0*/  PRMT R7, RZ, 0x7610, R7 ;  /* 0x00007610ff077816 */ /* 0x008fca0000000007 */
[----:B------:R1:W-:Y:S04]  /*231e0*/  STL.64 [R1+0x3d68], R6 ;  /* 0x003d680601007387 */ /* 0x0003e80000100a00 */
[----:B-1----:R-:W3:Y:S01]  /*231f0*/  LDL.LU R7, [R1+0xe0] ;  /* 0x0000e00001077983 */ /* 0x002ee20000300800 */
[----:B------:R-:W-:Y:S02]  /*23200*/  PRMT R93, RZ, 0x7610, R93 ;  /* 0x00007610ff5d7816 */ /* 0x000fe4000000005d */
[----:B------:R-:W-:Y:S02]  /*23210*/  PRMT R92, RZ, 0x7610, R92 ;  /* 0x00007610ff5c7816 */ /* 0x000fe4000000005c */
[----:B------:R-:W-:Y:S02]  /*23220*/  PRMT R91, RZ, 0x7610, R91 ;  /* 0x00007610ff5b7816 */ /* 0x000fe4000000005b */
[----:B------:R-:W-:-:S02]  /*23230*/  PRMT R90, RZ, 0x7610, R90 ;  /* 0x00007610ff5a7816 */ /* 0x000fc4000000005a */
[----:B------:R-:W-:Y:S02]  /*23240*/  PRMT R79, RZ, 0x7610, R79 ;  /* 0x00007610ff4f7816 */ /* 0x000fe4000000004f */
[----:B------:R-:W-:Y:S02]  /*23250*/  PRMT R78, RZ, 0x7610, R78 ;  /* 0x00007610ff4e7816 */ /* 0x000fe4000000004e */
[----:B------:R-:W-:Y:S02]  /*23260*/  PRMT R77, RZ, 0x7610, R77 ;  /* 0x00007610ff4d7816 */ /* 0x000fe4000000004d */
[----:B------:R-:W-:Y:S01]  /*23270*/  PRMT R76, RZ, 0x7610, R76 ;  /* 0x00007610ff4c7816 */ /* 0x000fe2000000004c */
[----:B------:R-:W-:Y:S01]  /*23280*/  STL.64 [R1+0x3ba8], R92 ;  /* 0x003ba85c01007387 */ /* 0x000fe20000100a00 */
[----:B------:R-:W-:Y:S02]  /*23290*/  PRMT R75, RZ, 0x7610, R75 ;  /* 0x00007610ff4b7816 */ /* 0x000fe4000000004b */
[----:B------:R-:W-:Y:S01]  /*232a0*/  PRMT R74, RZ, 0x7610, R74 ;  /* 0x00007610ff4a7816 */ /* 0x000fe2000000004a */
[----:B------:R-:W-:Y:S01]  /*232b0*/  STL.64 [R1+0x3d70], R90 ;  /* 0x003d705a01007387 */ /* 0x000fe20000100a00 */
[----:B------:R-:W-:-:S02]  /*232c0*/  PRMT R73, RZ, 0x7610, R73 ;  /* 0x00007610ff497816 */ /* 0x000fc40000000049 */
[----:B------:R-:W-:Y:S01]  /*232d0*/  PRMT R72, RZ, 0x7610, R72 ;  /* 0x00007610ff487816 */ /* 0x000fe20000000048 */
[----:B------:R-:W-:Y:S01]  /*232e0*/  STL.64 [R1+0x3bb8], R78 ;  /* 0x003bb84e01007387 */ /* 0x000fe20000100a00 */
        /* <DEDUP_REMOVED lines=44> */
[----:B------:R1:W-:Y:S01]  /*235b0*/  STL.64 [R1+0x3cc8], R48 ;  /* 0x003cc83001007387 */ /* 0x0003e20000100a00 */
        /* <DEDUP_REMOVED lines=42> */
[----:B----4-:R-:W-:-:S03]  /*23860*/  SEL R88, R11, R88, !P5 ;  /* 0x000000580b587207 */ /* 0x010fc60006800000 */
[----:B------:R-:W-:Y:S01]  /*23870*/  STL.64 [R1+0x3c28], R14 ;  /* 0x003c280e01007387 */ /* 0x000fe20000100a00 */
[----:B--2---:R-:W-:-:S03]  /*23880*/  SEL R17, R11, R17, !P5 ;  /* 0x000000110b117207 */ /* 0x004fc60006800000 */
[----:B------:R3:W-:Y:S01]  /*23890*/  STL.64 [R1+0x3c18], R8 ;  /* 0x003c180801007387 */ /* 0x0007e20000100a00 */
[----:B------:R-:W-:-:S03]  /*238a0*/  PRMT R81, RZ, 0x7610, R81 ;  /* 0x00007610ff517816 */ /* 0x000fc60000000051 */
[----:B0-----:R-:W-:Y:S01]  /*238b0*/  STL.64 [R1+0x3c10], R12 ;  /* 0x003c100c01007387 */ /* 0x001fe20000100a00 */
[----:B------:R-:W-:-:S03]  /*238c0*/  SEL R80, R11, R80, !P5 ;  /* 0x000000500b507207 */ /* 0x000fc60006800000 */
[----:B------:R-:W-:Y:S04]  /*238d0*/  STL.64 [R1+0x3d60], R88 ;  /* 0x003d605801007387 */ /* 0x000fe80000100a00 */
[----:B------:R-:W2:Y:S04]  /*238e0*/  LDL.LU R4, [R1+0x10c] ;  /* 0x00010c0001047983 */ /* 0x000ea80000300800 */
[----:B------:R-:W-:Y:S04]  /*238f0*/  STL.64 [R1+0x3b68], R16 ;  /* 0x003b681001007387 */ /* 0x000fe80000100a00 */
[----:B------:R-:W-:Y:S01]  /*23900*/  STL.64 [R1+0x3bb0], R80 ;  /* 0x003bb05001007387 */ /* 0x000fe20000100a00 */
[----:B------:R-:W-:-:S03]  /*23910*/  SEL R10, R11, R10, !P5 ;  /* 0x0000000a0b0a7207 */ /* 0x000fc60006800000 */
[----:B------:R-:W4:Y:S01]  /*23920*/  LDL.LU R5, [R1+0x100] ;  /* 0x0001000001057983 */ /* 0x000f220000300800 */
[----:B-1----:R-:W-:-:S03]  /*23930*/  IMAD.WIDE R48, R0, 0x2, R26 ;  /* 0x0000000200307825 */ /* 0x002fc600078e021a */
[----:B------:R-:W-:Y:S01]  /*23940*/  STL.64 [R1+0x3b70], R10 ;  /* 0x003b700a01007387 */ /* 0x000fe20000100a00 */
[----:B------:R-:W-:-:S04]  /*23950*/  IMAD.WIDE R54, R0, 0x2, R86 ;  /* 0x0000000200367825 */ /* 0x000fc800078e0256 */
[----:B---3--:R-:W-:-:S04]  /*23960*/  IMAD.WIDE R8, R7, 0x2, R26 ;  /* 0x0000000207087825 */ /* 0x008fc800078e021a */
[----:B------:R-:W-:Y:S01]  /*23970*/  IMAD.WIDE R6, R7, 0x2, R86 ;  /* 0x0000000207067825 */ /* 0x000fe200078e0256 */
[----:B------:R-:W-:Y:S04]  /*23980*/  STL.64 [R1+0xc90], R8 ;  /* 0x000c900801007387 */ /* 0x000fe80000100a00 */
[----:B------:R0:W-:Y:S04]  /*23990*/  STL.64 [R1+0xc88], R6 ;  /* 0x000c880601007387 */ /* 0x0001e80000100a00 */
[----:B------:R-:W-:Y:S04]  /*239a0*/  STL.64 [R1+0xf98], R48 ;  /* 0x000f983001007387 */ /* 0x000fe80000100a00 */
[----:B------:R-:W-:Y:S01]  /*239b0*/  STL.64 [R1+0x3d18], R48 ;  /* 0x003d183001007387 */ /* 0x000fe20000100a00 */
[----:B0-----:R-:W-:-:S03]  /*239c0*/  IMAD.WIDE R6, R85, 0x2, R26 ;  /* 0x0000000255067825 */ /* 0x001fc600078e021a */
[----:B------:R-:W-:Y:S04]  /*239d0*/  STL.64 [R1+0xf90], R54 ;  /* 0x000f903601007387 */ /* 0x000fe80000100a00 */
[----:B------:R-:W-:Y:S04]  /*239e0*/  STL.64 [R1+0x3d20], R54 ;  /* 0x003d203601007387 */ /* 0x000fe80000100a00 */
[----:B------:R0:W-:Y:S04]  /*239f0*/  STL.64 [R1+0xe98], R6 ;  /* 0x000e980601007387 */ /* 0x0001e80000100a00 */
[----:B0-----:R-:W3:Y:S01]  /*23a00*/  LDL.LU R7, [R1+0xfc] ;  /* 0x0000fc0001077983 */ /* 0x001ee20000300800 */
[----:B------:R-:W-:-:S04]  /*23a10*/  IMAD.WIDE R50, R84, 0x2, R26 ;  /* 0x0000000254327825 */ /* 0x000fc800078e021a */
[----:B------:R-:W-:Y:S02]  /*23a20*/  IMAD.WIDE R52, R84, 0x2, R86 ;  /* 0x0000000254347825 */ /* 0x000fe400078e0256 */
[----:B------:R-:W3:Y:S02]  /*23a30*/  LDL.LU R84, [R1+0xf0] ;  /* 0x0000f00001547983 */ /* 0x000ee40000300800 */
[----:B------:R-:W-:Y:S02]  /*23a40*/  IMAD.WIDE R8, R82, 0x2, R26 ;  /* 0x0000000252087825 */ /* 0x000fe400078e021a */
[----:B------:R-:W-:Y:S02]  /*23a50*/  STL.64 [R1+0xf18], R50 ;  /* 0x000f183201007387 */ /* 0x000fe40000100a00 */
[----:B------:R-:W-:Y:S02]  /*23a60*/  IMAD.WIDE R38, R85, 0x2, R86 ;  /* 0x0000000255267825 */ /* 0x000fe400078e0256 */
[----:B------:R-:W-:Y:S04]  /*23a70*/  STL.64 [R1+0x3d28], R50 ;  /* 0x003d283201007387 */ /* 0x000fe80000100a00 */
[----:B------:R-:W3:Y:S04]  /*23a80*/  LDL.LU R85, [R1+0xf4] ;  /* 0x0000f40001557983 */ /* 0x000ee80000300800 */
[----:B------:R-:W-:Y:S04]  /*23a90*/  STL.64 [R1+0xf10], R52 ;  /* 0x000f103401007387 */ /* 0x000fe80000100a00 */
[----:B------:R0:W-:Y:S01]  /*23aa0*/  STL.64 [R1+0xe88], R8 ;  /* 0x000e880801007387 */ /* 0x0001e20000100a00 */
[----:B------:R-:W-:-:S03]  /*23ab0*/  IMAD.WIDE R36, R83, 0x2, R26 ;  /* 0x0000000253247825 */ /* 0x000fc600078e021a */
[----:B------:R-:W-:Y:S04]  /*23ac0*/  STL.64 [R1+0x3d38], R52 ;  /* 0x003d383401007387 */ /* 0x000fe80000100a00 */
[----:B------:R-:W3:Y:S01]  /*23ad0*/  LDL.LU R0, [R1+0xe4] ;  /* 0x0000e40001007983 */ /* 0x000ee20000300800 */
[----:B0-----:R-:W-:-:S03]  /*23ae0*/  IMAD.WIDE R8, R83, 0x2, R86 ;  /* 0x0000000253087825 */ /* 0x001fc600078e0256 */
[----:B------:R-:W-:Y:S04]  /*23af0*/  STL.64 [R1+0xe90], R38 ;  /* 0x000e902601007387 */ /* 0x000fe80000100a00 */
[----:B------:R2:W-:Y:S04]  /*23b00*/  STL.64 [R1+0xdb8], R8 ;  /* 0x000db80801007387 */ /* 0x0005e80000100a00 */
[----:B------:R-:W-:Y:S04]  /*23b10*/  STL.64 [R1+0x3d40], R38 ;  /* 0x003d402601007387 */ /* 0x000fe80000100a00 */
[----:B------:R-:W-:Y:S04]  /*23b20*/  STL.64 [R1+0xdc8], R36 ;  /* 0x000dc82401007387 */ /* 0x000fe80000100a00 */
[----:B------:R-:W-:Y:S01]  /*23b30*/  STL.64 [R1+0x3d50], R36 ;  /* 0x003d502401007387 */ /* 0x000fe20000100a00 */
[----:B------:R-:W-:-:S04]  /*23b40*/  IMAD.WIDE R12, R3, 0x2, R86 ;  /* 0x00000002030c7825 */ /* 0x000fc800078e0256 */
[----:B------:R-:W-:-:S04]  /*23b50*/  IMAD.WIDE R10, R3, 0x2, R26 ;  /* 0x00000002030a7825 */ /* 0x000fc800078e021a */
[----:B--2---:R-:W-:-:S05]  /*23b60*/  IMAD.WIDE R8, R4, 0x2, R86 ;  /* 0x0000000204087825 */ /* 0x004fca00078e0256 */
[----:B------:R0:W-:Y:S01]  /*23b70*/  STL.64 [R1+0xd90], R8 ;  /* 0x000d900801007387 */ /* 0x0001e20000100a00 */
[----:B------:R-:W-:-:S03]  /*23b80*/  IMAD.WIDE R82, R4, 0x2, R26 ;  /* 0x0000000204527825 */ /* 0x000fc600078e021a */
[----:B------:R-:W2:Y:S01]  /*23b90*/  LDL.LU R4, [R1+0xec] ;  /* 0x0000ec0001047983 */ /* 0x000ea20000300800 */
[----:B----4-:R-:W-:-:S04]  /*23ba0*/  IMAD.WIDE R34, R5, 0x2, R86 ;  /* 0x0000000205227825 */ /* 0x010fc800078e0256 */
[----:B0-----:R-:W-:-:S05]  /*23bb0*/  IMAD.WIDE R8, R5, 0x2, R26 ;  /* 0x0000000205087825 */ /* 0x001fca00078e021a */
[----:B------:R0:W-:Y:S04]  /*23bc0*/  STL.64 [R1+0xcc8], R8 ;  /* 0x000cc80801007387 */ /* 0x0001e80000100a00 */
[----:B------:R-:W-:Y:S04]  /*23bd0*/  STL.64 [R1+0xd98], R82 ;  /* 0x000d985201007387 */ /* 0x000fe80000100a00 */
[----:B------:R-:W-:Y:S04]  /*23be0*/  STL.64 [R1+0x3b80], R82 ;  /* 0x003b805201007387 */ /* 0x000fe80000100a00 */
[----:B------:R-:W-:Y:S01]  /*23bf0*/  STL.64 [R1+0xcb8], R34 ;  /* 0x000cb82201007387 */ /* 0x000fe20000100a00 */
[----:B0-----:R-:W-:-:S03]  /*23c00*/  IMAD.WIDE R8, R2, 0x2, R26 ;  /* 0x0000000202087825 */ /* 0x001fc600078e021a */
[----:B------:R-:W-:Y:S01]  /*23c10*/  STL.64 [R1+0x3d80], R34 ;  /* 0x003d802201007387 */ /* 0x000fe20000100a00 */
[----:B------:R-:W-:-:S03]  /*23c20*/  IMAD.WIDE R2, R2, 0x2, R86 ;  /* 0x0000000202027825 */ /* 0x000fc600078e0256 */
[----:B------:R-:W4:Y:S04]  /*23c30*/  LDL.LU R5, [R1+0xd4] ;  /* 0x0000d40001057983 */ /* 0x000f280000300800 */
[----:B------:R-:W-:Y:S04]  /*23c40*/  STL.64 [R1+0xc60], R12 ;  /* 0x000c600c01007387 */ /* 0x000fe80000100a00 */
[----:B------:R-:W4:Y:S04]  /*23c50*/  LDL.LU R77, [R1+0xc8] ;  /* 0x0000c800014d7983 */ /* 0x000f280000300800 */
[----:B------:R-:W-:Y:S04]  /*23c60*/  STL.64 [R1+0xb90], R8 ;  /* 0x000b900801007387 */ /* 0x000fe80000100a00 */
[----:B------:R-:W-:Y:S04]  /*23c70*/  STL.64 [R1+0xc78], R10 ;  /* 0x000c780a01007387 */ /* 0x000fe80000100a00 */
[----:B------:R-:W-:Y:S04]  /*23c80*/  STL.64 [R1+0xb88], R2 ;  /* 0x000b880201007387 */ /* 0x000fe80000100a00 */
[----:B------:R3:W-:Y:S02]  /*23c90*/  STL.64 [R1+0x3b88], R10 ;  /* 0x003b880a01007387 */ /* 0x0007e40000100a00 */
[----:B---3--:R-:W-:-:S05]  /*23ca0*/  IMAD.WIDE R10, R7, 0x2, R86 ;  /* 0x00000002070a7825 */ /* 0x008fca00078e0256 */
[----:B------:R-:W-:Y:S04]  /*23cb0*/  STL.64 [R1+0xb60], R10 ;  /* 0x000b600a01007387 */ /* 0x000fe80000100a00 */
[----:B------:R-:W3:Y:S01]  /*23cc0*/  LDL.LU R79, [R1+0xa8] ;  /* 0x0000a800014f7983 */ /* 0x000ee20000300800 */
[----:B------:R-:W-:-:S04]  /*23cd0*/  IMAD.WIDE R8, R84, 0x2, R26 ;  /* 0x0000000254087825 */ /* 0x000fc800078e021a */
[----:B------:R-:W-:Y:S01]  /*23ce0*/  IMAD.WIDE R2, R7, 0x2, R26 ;  /* 0x0000000207027825 */ /* 0x000fe200078e021a */
[----:B------:R-:W-:Y:S03]  /*23cf0*/  STL.64 [R1+0xa90], R8 ;  /* 0x000a900801007387 */ /* 0x000fe60000100a00 */
[----:B------:R-:W-:Y:S01]  /*23d00*/  IMAD.WIDE R6, R84, 0x2, R86 ;  /* 0x0000000254067825 */ /* 0x000fe200078e0256 */
[----:B------:R-:W-:Y:S04]  /*23d10*/  STL.64 [R1+0xb78], R2 ;  /* 0x000b780201007387 */ /* 0x000fe80000100a00 */
[----:B------:R-:W-:Y:S01]  /*23d20*/  STL.64 [R1+0xa88], R6 ;  /* 0x000a880601007387 */ /* 0x000fe20000100a00 */
[----:B------:R-:W-:-:S03]  /*23d30*/  IMAD.WIDE R82, R85, 0x2, R26 ;  /* 0x0000000255527825 */ /* 0x000fc600078e021a */
[----:B------:R2:W-:Y:S04]  /*23d40*/  STL.64 [R1+0x3b90], R2 ;  /* 0x003b900201007387 */ /* 0x0005e80000100a00 */
[----:B------:R-:W3:Y:S01]  /*23d50*/  LDL.LU R92, [R1+0xb4] ;  /* 0x0000b400015c7983 */ /* 0x000ee20000300800 */
[----:B------:R-:W-:-:S03]  /*23d60*/  IMAD.WIDE R34, R0, 0x2, R26 ;  /* 0x0000000200227825 */ /* 0x000fc600078e021a */
[----:B------:R-:W-:Y:S04]  /*23d70*/  STL.64 [R1+0xa78], R82 ;  /* 0x000a785201007387 */ /* 0x000fe80000100a00 */
[----:B------:R-:W-:Y:S01]  /*23d80*/  STL.64 [R1+0x3bc0], R82 ;  /* 0x003bc05201007387 */ /* 0x000fe20000100a00 */
[----:B------:R-:W-:-:S03]  /*23d90*/  IMAD.WIDE R90, R0, 0x2, R86 ;  /* 0x00000002005a7825 */ /* 0x000fc600078e0256 */
[----:B------:R-:W-:Y:S04]  /*23da0*/  STL.64 [R1+0x9c8], R34 ;  /* 0x0009c82201007387 */ /* 0x000fe80000100a00 */
[----:B------:R-:W-:Y:S01]  /*23db0*/  STL [R1+0x3d98], R34 ;  /* 0x003d982201007387 */ /* 0x000fe20000100800 */
[----:B------:R-:W-:-:S03]  /*23dc0*/  IMAD.WIDE R84, R85, 0x2, R86 ;  /* 0x0000000255547825 */ /* 0x000fc600078e0256 */
[----:B------:R-:W-:Y:S04]  /*23dd0*/  STL [R1+0x3d88], R35 ;  /* 0x003d882301007387 */ /* 0x000fe80000100800 */
[----:B------:R-:W3:Y:S04]  /*23de0*/  LDL.LU R0, [R1+0x88] ;  /* 0x0000880001007983 */ /* 0x000ee80000300800 */
[----:B------:R-:W-:Y:S01]  /*23df0*/  STL.64 [R1+0x9c0], R90 ;  /* 0x0009c05a01007387 */ /* 0x000fe20000100a00 */
[----:B--2---:R-:W-:-:S04]  /*23e00*/  IMAD.WIDE R2, R4, 0x2, R26 ;  /* 0x0000000204027825 */ /* 0x004fc800078e021a */
[----:B------:R-:W-:Y:S01]  /*23e10*/  IMAD.WIDE R10, R4, 0x2, R86 ;  /* 0x00000002040a7825 */ /* 0x000fe200078e0256 */
[----:B------:R0:W-:Y:S04]  /*23e20*/  STL.64 [R1+0x9b0], R2 ;  /* 0x0009b00201007387 */ /* 0x0001e80000100a00 */
[----:B------:R-:W-:Y:S04]  /*23e30*/  STL.64 [R1+0x3d90], R90 ;  /* 0x003d905a01007387 */ /* 0x000fe80000100a00 */
[----:B------:R-:W-:Y:S04]  /*23e40*/  STL.64 [R1+0xa60], R84 ;  /* 0x000a605401007387 */ /* 0x000fe80000100a00 */
[----:B------:R-:W-:Y:S04]  /*23e50*/  STL.64 [R1+0x3ba0], R84 ;  /* 0x003ba05401007387 */ /* 0x000fe80000100a00 */
[----:B------:R-:W2:Y:S04]  /*23e60*/  LDL.LU R93, [R1+0x94] ;  /* 0x00009400015d7983 */ /* 0x000ea80000300800 */
[----:B------:R-:W2:Y:S04]  /*23e70*/  LDL.LU R78, [R1+0x64] ;  /* 0x00006400014e7983 */ /* 0x000ea80000300800 */
[----:B------:R-:W-:Y:S01]  /*23e80*/  STL.64 [R1+0x9a0], R10 ;  /* 0x0009a00a01007387 */ /* 0x000fe20000100a00 */
[----:B----4-:R-:W-:-:S04]  /*23e90*/  IMAD.WIDE R6, R5, 0x2, R26 ;  /* 0x0000000205067825 */ /* 0x010fc800078e021a */
[----:B------:R-:W-:Y:S01]  /*23ea0*/  IMAD.WIDE R88, R5, 0x2, R86 ;  /* 0x0000000205587825 */ /* 0x000fe200078e0256 */
[----:B------:R-:W-:Y:S03]  /*23eb0*/  STL.64 [R1+0x928], R6 ;  /* 0x0009280601007387 */ /* 0x000fe60000100a00 */
[C---:B------:R-:W-:Y:S01]  /*23ec0*/  IMAD.WIDE R4, R77.reuse, 0x2, R26 ;  /* 0x000000024d047825 */ /* 0x040fe200078e021a */
[----:B------:R-:W-:Y:S03]  /*23ed0*/  STL.64 [R1+0x3da0], R6 ;  /* 0x003da00601007387 */ /* 0x000fe60000100a00 */
[----:B0-----:R-:W-:Y:S01]  /*23ee0*/  IMAD.WIDE R2, R77, 0x2, R86 ;  /* 0x000000024d027825 */ /* 0x001fe200078e0256 */
[----:B------:R-:W-:Y:S04]  /*23ef0*/  STL.64 [R1+0x3bd0], R10 ;  /* 0x003bd00a01007387 */ /* 0x000fe80000100a00 */
[----:B------:R-:W-:Y:S04]  /*23f00*/  STL.64 [R1+0x910], R88 ;  /* 0x0009105801007387 */ /* 0x000fe80000100a00 */
[----:B------:R-:W-:Y:S04]  /*23f10*/  STL [R1+0x3db8], R88 ;  /* 0x003db85801007387 */ /* 0x000fe80000100800 */
[----:B------:R-:W-:Y:S04]  /*23f20*/  STL [R1+0x3da8], R89 ;  /* 0x003da85901007387 */ /* 0x000fe80000100800 */
[----:B------:R-:W-:Y:S04]  /*23f30*/  STL.64 [R1+0x908], R4 ;  /* 0x0009080401007387 */ /* 0x000fe80000100a00 */
[----:B------:R0:W-:Y:S01]  /*23f40*/  STL.64 [R1+0x3bd8], R4 ;  /* 0x003bd80401007387 */ /* 0x0001e20000100a00 */
[----:B---3--:R-:W-:-:S04]  /*23f50*/  IMAD.WIDE R76, R79, 0x2, R26 ;  /* 0x000000024f4c7825 */ /* 0x008fc800078e021a */
[----:B------:R-:W-:Y:S02]  /*23f60*/  IMAD.WIDE R36, R79, 0x2, R86 ;  /* 0x000000024f247825 */ /* 0x000fe400078e0256 */
[----:B------:R-:W3:Y:S04]  /*23f70*/  LDL.LU R79, [R1+0x80] ;  /* 0x00008000014f7983 */ /* 0x000ee80000300800 */
[----:B------:R-:W-:Y:S04]  /*23f80*/  STL.64 [R1+0x878], R76 ;  /* 0x0008784c01007387 */ /* 0x000fe80000100a00 */
[----:B------:R-:W-:Y:S04]  /*23f90*/  STL.64 [R1+0x3db0], R76 ;  /* 0x003db04c01007387 */ /* 0x000fe80000100a00 */
[----:B------:R-:W4:Y:S01]  /*23fa0*/  LDL.LU R74, [R1+0x5c] ;  /* 0x00005c00014a7983 */ /* 0x000f220000300800 */
[----:B0-----:R-:W-:-:S03]  /*23fb0*/  IMAD.WIDE R4, R92, 0x2, R26 ;  /* 0x000000025c047825 */ /* 0x001fc600078e021a */
[----:B------:R-:W-:Y:S04]  /*23fc0*/  STL.64 [R1+0x8f0], R2 ;  /* 0x0008f00201007387 */ /* 0x000fe80000100a00 */
[----:B------:R-:W-:Y:S04]  /*23fd0*/  STL.64 [R1+0x858], R4 ;  /* 0x0008580401007387 */ /* 0x000fe80000100a00 */
[----:B------:R0:W-:Y:S01]  /*23fe0*/  STL.64 [R1+0x3be0], R2 ;  /* 0x003be00201007387 */ /* 0x0001e20000100a00 */
[----:B------:R-:W-:-:S03]  /*23ff0*/  IMAD.WIDE R84, R92, 0x2, R86 ;  /* 0x000000025c547825 */ /* 0x000fc600078e0256 */
[----:B------:R-:W-:Y:S04]  /*24000*/  STL.64 [R1+0x860], R36 ;  /* 0x0008602401007387 */ /* 0x000fe80000100a00 */
[----:B------:R-:W-:Y:S04]  /*24010*/  STL.64 [R1+0x3dc0], R36 ;  /* 0x003dc02401007387 */ /* 0x000fe80000100a00 */
[----:B------:R-:W4:Y:S01]  /*24020*/  LDL.LU R75, [R1+0x60] ;  /* 0x00006000014b7983 */ /* 0x000f220000300800 */
[----:B------:R-:W-:-:S04]  /*24030*/  IMAD.WIDE R72, R0, 0x2, R26 ;  /* 0x0000000200487825 */ /* 0x000fc800078e021a */
[----:B------:R-:W-:Y:S02]  /*24040*/  IMAD.WIDE R38, R0, 0x2, R86 ;  /* 0x0000000200267825 */ /* 0x000fe400078e0256 */
[----:B------:R-:W4:Y:S04]  /*24050*/  LDL.LU R0, [R1+0x78] ;  /* 0x0000780001007983 */ /* 0x000f280000300800 */
[----:B------:R-:W-:Y:S04]  /*24060*/  STL.64 [R1+0x840], R84 ;  /* 0x0008405401007387 */ /* 0x000fe80000100a00 */
[----:B------:R-:W-:Y:S04]  /*24070*/  STL.64 [R1+0x7b8], R72 ;  /* 0x0007b84801007387 */ /* 0x000fe80000100a00 */
[----:B------:R-:W-:Y:S04]  /*24080*/  STL [R1+0x3dd8], R72 ;  /* 0x003dd84801007387 */ /* 0x000fe80000100800 */
[----:B------:R-:W-:Y:S04]  /*24090*/  STL [R1+0x3dc8], R73 ;  /* 0x003dc84901007387 */ /* 0x000fe80000100800 */
[----:B------:R-:W-:Y:S04]  /*240a0*/  STL.64 [R1+0x3be8], R84 ;  /* 0x003be85401007387 */ /* 0x000fe80000100a00 */
[----:B------:R-:W-:Y:S04]  /*240b0*/  STL.64 [R1+0x7a0], R38 ;  /* 0x0007a02601007387 */ /* 0x000fe80000100a00 */
[----:B------:R-:W-:Y:S04]  /*240c0*/  STL.64 [R1+0x3dd0], R38 ;  /* 0x003dd02601007387 */ /* 0x000fe80000100a00 */
[----:B------:R-:W0:Y:S01]  /*240d0*/  LDL.LU R62, [R1+0x7c] ;  /* 0x00007c00013e7983 */ /* 0x000e220000300800 */
[----:B--2---:R-:W-:-:S04]  /*240e0*/  IMAD.WIDE R80, R93, 0x2, R26 ;  /* 0x000000025d507825 */ /* 0x004fc800078e021a */
[C---:B------:R-:W-:Y:S01]  /*240f0*/  IMAD.WIDE R52, R78.reuse, 0x2, R26 ;  /* 0x000000024e347825 */ /* 0x040fe200078e021a */
[----:B------:R-:W-:Y:S03]  /*24100*/  STL.64 [R1+0x798], R80 ;  /* 0x0007985001007387 */ /* 0x000fe60000100a00 */
[--C-:B------:R-:W-:Y:S01]  /*24110*/  IMAD.WIDE R92, R93, 0x2, R86.reuse ;  /* 0x000000025d5c7825 */ /* 0x100fe200078e0256 */
[----:B------:R-:W-:Y:S03]  /*24120*/  STL.64 [R1+0x3bf8], R80 ;  /* 0x003bf85001007387 */ /* 0x000fe60000100a00 */
[----:B------:R-:W-:Y:S01]  /*24130*/  IMAD.WIDE R68, R78, 0x2, R86 ;  /* 0x000000024e447825 */ /* 0x000fe200078e0256 */
[----:B------:R-:W2:Y:S04]  /*24140*/  LDL.LU R63, [R1+0x84] ;  /* 0x00008400013f7983 */ /* 0x000ea80000300800 */
[----:B------:R-:W-:Y:S04]  /*24150*/  STL.64 [R1+0x6b8], R52 ;  /* 0x0006b83401007387 */ /* 0x000fe80000100a00 */
[----:B------:R-:W-:Y:S04]  /*24160*/  STL.64 [R1+0x3de0], R52 ;  /* 0x003de03401007387 */ /* 0x000fe80000100a00 */
[----:B------:R-:W-:Y:S04]  /*24170*/  STL.64 [R1+0x780], R92 ;  /* 0x0007805c01007387 */ /* 0x000fe80000100a00 */
[----:B------:R-:W-:Y:S04]  /*24180*/  STL.64 [R1+0x3c08], R92 ;  /* 0x003c085c01007387 */ /* 0x000fe80000100a00 */
[----:B------:R-:W-:Y:S04]  /*24190*/  STL.64 [R1+0x6a0], R68 ;  /* 0x0006a04401007387 */ /* 0x000fe80000100a00 */
[----:B------:R-:W2:Y:S01]  /*241a0*/  LDL.LU R70, [R1+0x8c] ;  /* 0x00008c0001467983 */ /* 0x000ea20000300800 */
[----:B---3--:R-:W-:-:S04]  /*241b0*/  IMAD.WIDE R82, R79, 0x2, R26 ;  /* 0x000000024f527825 */ /* 0x008fc800078e021a */
[----:B------:R-:W-:Y:S01]  /*241c0*/  IMAD.WIDE R78, R79, 0x2, R86 ;  /* 0x000000024f4e7825 */ /* 0x000fe200078e0256 */
[----:B------:R-:W-:Y:S04]  /*241d0*/  STL.64 [R1+0x698], R82 ;  /* 0x0006985201007387 */ /* 0x000fe80000100a00 */
[----:B------:R-:W-:Y:S01]  /*241e0*/  STL.64 [R1+0x3c20], R82 ;  /* 0x003c205201007387 */ /* 0x000fe20000100a00 */
[----:B----4-:R-:W-:-:S03]  /*241f0*/  IMAD.WIDE R50, R74, 0x2, R26 ;  /* 0x000000024a327825 */ /* 0x010fc600078e021a */
[----:B------:R-:W3:Y:S01]  /*24200*/  LDL.LU R71, [R1+0x90] ;  /* 0x0000900001477983 */ /* 0x000ee20000300800 */
[----:B------:R-:W-:-:S03]  /*24210*/  IMAD.WIDE R54, R74, 0x2, R86 ;  /* 0x000000024a367825 */ /* 0x000fc600078e0256 */
[----:B------:R-:W-:Y:S04]  /*24220*/  STL.64 [R1+0x5b0], R50 ;  /* 0x0005b03201007387 */ /* 0x000fe80000100a00 */
[----:B------:R-:W-:Y:S04]  /*24230*/  STL.64 [R1+0x680], R78 ;  /* 0x0006804e01007387 */ /* 0x000fe80000100a00 */
[----:B------:R-:W-:Y:S04]  /*24240*/  STL.64 [R1+0x3c30], R78 ;  /* 0x003c304e01007387 */ /* 0x000fe80000100a00 */
[----:B------:R-:W-:Y:S04]  /*24250*/  STL.64 [R1+0x598], R54 ;  /* 0x0005983601007387 */ /* 0x000fe80000100a00 */
[----:B------:R-:W4:Y:S01]  /*24260*/  LDL.LU R66, [R1+0x9c] ;  /* 0x00009c0001427983 */ /* 0x000f220000300800 */
[----:B------:R-:W-:-:S05]  /*24270*/  IMAD.WIDE R10, R75, 0x2, R26 ;  /* 0x000000024b0a7825 */ /* 0x000fca00078e021a */
[----:B------:R-:W-:Y:S04]  /*24280*/  STL.64 [R1+0x590], R10 ;  /* 0x0005900a01007387 */ /* 0x000fe80000100a00 */
[----:B------:R-:W-:Y:S01]  /*24290*/  STL.64 [R1+0x3c40], R10 ;  /* 0x003c400a01007387 */ /* 0x000fe20000100a00 */
[----:B------:R-:W-:-:S03]  /*242a0*/  IMAD.WIDE R48, R0, 0x2, R26 ;  /* 0x0000000200307825 */ /* 0x000fc600078e021a */
[----:B------:R-:W4:Y:S01]  /*242b0*/  LDL.LU R67, [R1+0x98] ;  /* 0x0000980001437983 */ /* 0x000f220000300800 */
[----:B------:R-:W-:-:S03]  /*242c0*/  IMAD.WIDE R64, R0, 0x2, R86 ;  /* 0x0000000200407825 */ /* 0x000fc600078e0256 */
[----:B------:R-:W4:Y:S01]  /*242d0*/  LDL.LU R0, [R1+0xa0] ;  /* 0x0000a00001007983 */ /* 0x000f220000300800 */
[----:B------:R-:W-:-:S03]  /*242e0*/  IMAD.WIDE R74, R75, 0x2, R86 ;  /* 0x000000024b4a7825 */ /* 0x000fc600078e0256 */
[----:B------:R-:W-:Y:S04]  /*242f0*/  STL.64 [R1+0x530], R48 ;  /* 0x0005303001007387 */ /* 0x000fe80000100a00 */
[----:B------:R-:W-:Y:S04]  /*24300*/  STL.64 [R1+0x578], R74 ;  /* 0x0005784a01007387 */ /* 0x000fe80000100a00 */
[----:B------:R-:W-:Y:S04]  /*24310*/  STL.64 [R1+0x3c50], R74 ;  /* 0x003c504a01007387 */ /* 0x000fe80000100a00 */
[----:B------:R-:W-:Y:S01]  /*24320*/  STL.64 [R1+0x528], R64 ;  /* 0x0005284001007387 */ /* 0x000fe20000100a00 */
[----:B0-----:R-:W-:-:S05]  /*24330*/  IMAD.WIDE R2, R62, 0x2, R26 ;  /* 0x000000023e027825 */ /* 0x001fca00078e021a */
[----:B------:R-:W-:Y:S01]  /*24340*/  STL.64 [R1+0x5c0], R2 ;  /* 0x0005c00201007387 */ /* 0x000fe20000100a00 */
[----:B------:R-:W-:-:S03]  /*24350*/  IMAD.WIDE R4, R62, 0x2, R86 ;  /* 0x000000023e047825 */ /* 0x000fc600078e0256 */
[----:B------:R-:W-:Y:S04]  /*24360*/  STL.64 [R1+0x3c68], R2 ;  /* 0x003c680201007387 */ /* 0x000fe80000100a00 */
[----:B------:R-:W4:Y:S04]  /*24370*/  LDL.LU R30, [R1+0xa4] ;  /* 0x0000a400011e7983 */ /* 0x000f280000300800 */
[----:B------:R-:W4:Y:S04]  /*24380*/  LDL.LU R31, [R1+0xac] ;  /* 0x0000ac00011f7983 */ /* 0x000f280000300800 */
[----:B------:R-:W4:Y:S04]  /*24390*/  LDL.LU R29, [R1+0xb8] ;  /* 0x0000b800011d7983 */ /* 0x000f280000300800 */
[----:B------:R-:W4:Y:S01]  /*243a0*/  LDL.LU R25, [R1+0xbc] ;  /* 0x0000bc0001197983 */ /* 0x000f220000300800 */
[----:B--2---:R-:W-:-:S04]  /*243b0*/  IMAD.WIDE R40, R63, 0x2, R26 ;  /* 0x000000023f287825 */ /* 0x004fc800078e021a */
[----:B------:R-:W-:Y:S01]  /*243c0*/  IMAD.WIDE R62, R63, 0x2, R86 ;  /* 0x000000023f3e7825 */ /* 0x000fe200078e0256 */
[----:B------:R-:W-:Y:S04]  /*243d0*/  STL.64 [R1+0x4f0], R40 ;  /* 0x0004f02801007387 */ /* 0x000fe80000100a00 */
[----:B------:R-:W-:Y:S04]  /*243e0*/  STL.64 [R1+0x5c8], R4 ;  /* 0x0005c80401007387 */ /* 0x000fe80000100a00 */
[----:B------:R0:W-:Y:S04]  /*243f0*/  STL.64 [R1+0x3c70], R4 ;  /* 0x003c700401007387 */ /* 0x0001e80000100a00 */
[----:B------:R-:W-:Y:S01]  /*24400*/  STL.64 [R1+0x4e8], R62 ;  /* 0x0004e83e01007387 */ /* 0x000fe20000100a00 */
[----:B------:R-:W-:-:S04]  /*24410*/  IMAD.WIDE R42, R70, 0x2, R26 ;  /* 0x00000002462a7825 */ /* 0x000fc800078e021a */
[----:B------:R-:W-:Y:S02]  /*24420*/  IMAD.WIDE R60, R70, 0x2, R86 ;  /* 0x00000002463c7825 */ /* 0x000fe400078e0256 */
[----:B------:R-:W2:Y:S04]  /*24430*/  LDL.LU R70, [R1+0xb0] ;  /* 0x0000b00001467983 */ /* 0x000ea80000300800 */
[----:B------:R-:W-:Y:S01]  /*24440*/  STL.64 [R1+0x4b0], R42 ;  /* 0x0004b02a01007387 */ /* 0x000fe20000100a00 */
[----:B---3--:R-:W-:-:S04]  /*24450*/  IMAD.WIDE R44, R71, 0x2, R26 ;  /* 0x00000002472c7825 */ /* 0x008fc800078e021a */
[----:B------:R-:W-:Y:S02]  /*24460*/  IMAD.WIDE R58, R71, 0x2, R86 ;  /* 0x00000002473a7825 */ /* 0x000fe400078e0256 */
[----:B------:R-:W3:Y:S04]  /*24470*/  LDL.LU R71, [R1+0xc0] ;  /* 0x0000c00001477983 */ /* 0x000ee80000300800 */
[----:B------:R-:W-:Y:S01]  /*24480*/  STL.64 [R1+0x4a8], R60 ;  /* 0x0004a83c01007387 */ /* 0x000fe20000100a00 */
[----:B----4-:R-:W-:-:S04]  /*24490*/  IMAD.WIDE R46, R66, 0x2, R26 ;  /* 0x00000002422e7825 */ /* 0x010fc800078e021a */
[--C-:B------:R-:W-:Y:S02]  /*244a0*/  IMAD.WIDE R56, R66, 0x2, R86.reuse ;  /* 0x0000000242387825 */ /* 0x100fe400078e0256 */
[----:B------:R-:W4:Y:S04]  /*244b0*/  LDL.LU R66, [R1+0xc4] ;  /* 0x0000c40001427983 */ /* 0x000f280000300800 */
[----:B------:R-:W-:Y:S04]  /*244c0*/  STL.64 [R1+0x470], R44 ;  /* 0x0004702c01007387 */ /* 0x000fe80000100a00 */
[----:B------:R-:W-:Y:S01]  /*244d0*/  STL.64 [R1+0x468], R58 ;  /* 0x0004683a01007387 */ /* 0x000fe20000100a00 */
[----:B0-----:R-:W-:-:S03]  /*244e0*/  IMAD.WIDE R4, R67, 0x2, R86 ;  /* 0x0000000243047825 */ /* 0x001fc600078e0256 */
[----:B------:R-:W-:Y:S01]  /*244f0*/  STL.64 [R1+0x430], R46 ;  /* 0x0004302e01007387 */ /* 0x000fe20000100a00 */
[----:B------:R-:W-:-:S03]  /*24500*/  IMAD.WIDE R2, R0, 0x2, R26 ;  /* 0x0000000200027825 */ /* 0x000fc600078e021a */
[----:B------:R-:W-:Y:S01]  /*24510*/  STL.64 [R1+0xc98], R4 ;  /* 0x000c980401007387 */ /* 0x000fe20000100a00 */
[----:B------:R-:W-:-:S03]  /*24520*/  IMAD.WIDE R16, R67, 0x2, R26 ;  /* 0x0000000243107825 */ /* 0x000fc600078e021a */
[----:B------:R-:W4:Y:S04]  /*24530*/  LDL.LU R67, [R1+0xcc] ;  /* 0x0000cc0001437983 */ /* 0x000f280000300800 */
[----:B------:R-:W-:Y:S04]  /*24540*/  STL.64 [R1+0x428], R56 ;  /* 0x0004283801007387 */ /* 0x000fe80000100a00 */
[----:B------:R0:W-:Y:S02]  /*24550*/  STL.64 [R1+0xbc0], R2 ;  /* 0x000bc00201007387 */ /* 0x0001e40000100a00 */
[----:B0-----:R-:W-:-:S02]  /*24560*/  IMAD.WIDE R2, R0, 0x2, R86 ;  /* 0x0000000200027825 */ /* 0x001fc400078e0256 */
[----:B------:R-:W4:Y:S04]  /*24570*/  LDL.LU R0, [R1+0xd8] ;  /* 0x0000d80001007983 */ /* 0x000f280000300800 */
[----:B------:R-:W-:Y:S04]  /*24580*/  STL.64 [R1+0xca0], R16 ;  /* 0x000ca01001007387 */ /* 0x000fe80000100a00 */
[----:B------:R0:W-:Y:S01]  /*24590*/  STL.64 [R1+0xbb0], R2 ;  /* 0x000bb00201007387 */ /* 0x0001e20000100a00 */
[----:B------:R-:W-:-:S03]  /*245a0*/  IMAD.WIDE R4, R30, 0x2, R86 ;  /* 0x000000021e047825 */ /* 0x000fc600078e0256 */
[----:B------:R1:W-:Y:S01]  /*245b0*/  STL.64 [R1+0x3c80], R16 ;  /* 0x003c801001007387 */ /* 0x0003e20000100a00 */
[----:B------:R-:W-:-:S03]  /*245c0*/  IMAD.WIDE R32, R30, 0x2, R26 ;  /* 0x000000021e207825 */ /* 0x000fc600078e021a */
[----:B------:R1:W-:Y:S01]  /*245d0*/  STL.64 [R1+0xab0], R4 ;  /* 0x000ab00401007387 */ /* 0x0003e20000100a00 */
[----:B0-----:R-:W-:-:S03]  /*245e0*/  IMAD.WIDE R2, R31, 0x2, R26 ;  /* 0x000000021f027825 */ /* 0x001fc600078e021a */
[----:B------:R-:W-:Y:S01]  /*245f0*/  STL.64 [R1+0xac0], R32 ;  /* 0x000ac02001007387 */ /* 0x000fe20000100a00 */
[----:B------:R-:W-:-:S03]  /*24600*/  IMAD.WIDE R30, R31, 0x2, R86 ;  /* 0x000000021f1e7825 */ /* 0x000fc600078e0256 */
[----:B------:R0:W-:Y:S01]  /*24610*/  STL.64 [R1+0x9f8], R2 ;  /* 0x0009f80201007387 */ /* 0x0001e20000100a00 */
[----:B-1----:R-:W-:-:S03]  /*24620*/  IMAD.WIDE R16, R29, 0x2, R26 ;  /* 0x000000021d107825 */ /* 0x002fc600078e021a */
[----:B------:R-:W-:Y:S01]  /*24630*/  STL.64 [R1+0x9e8], R30 ;  /* 0x0009e81e01007387 */ /* 0x000fe20000100a00 */
[----:B------:R-:W-:-:S03]  /*24640*/  IMAD.WIDE R28, R29, 0x2, R86 ;  /* 0x000000021d1c7825 */ /* 0x000fc600078e0256 */
[----:B------:R-:W-:Y:S01]  /*24650*/  STL.64 [R1+0x940], R16 ;  /* 0x0009401001007387 */ /* 0x000fe20000100a00 */
[----:B------:R-:W-:-:S03]  /*24660*/  IMAD.WIDE R4, R25, 0x2, R26 ;  /* 0x0000000219047825 */ /* 0x000fc600078e021a */
[----:B------:R-:W-:Y:S01]  /*24670*/  STL.64 [R1+0x938], R28 ;  /* 0x0009381c01007387 */ /* 0x000fe20000100a00 */
[----:B0-----:R-:W-:-:S04]  /*24680*/  IMAD.WIDE R2, R25, 0x2, R86 ;  /* 0x0000000219027825 */ /* 0x001fc800078e0256 */
[----:B--2---:R-:W-:-:S04]  /*24690*/  IMAD.WIDE R24, R70, 0x2, R26 ;  /* 0x0000000246187825 */ /* 0x004fc800078e021a */
[----:B------:R-:W-:Y:S02]  /*246a0*/  IMAD.WIDE R22, R70, 0x2, R86 ;  /* 0x0000000246167825 */ /* 0x000fe400078e0256 */
[----:B------:R-:W2:Y:S04]  /*246b0*/  LDL.LU R70, [R1+0xd0] ;  /* 0x0000d00001467983 */ /* 0x000ea80000300800 */
[----:B------:R-:W-:Y:S04]  /*246c0*/  STL.64 [R1+0x890], R4 ;  /* 0x0008900401007387 */ /* 0x000fe80000100a00 */
[----:B------:R-:W-:Y:S01]  /*246d0*/  STL.64 [R1+0x888], R2 ;  /* 0x0008880201007387 */ /* 0x000fe20000100a00 */
[----:B---3--:R-:W-:-:S04]  /*246e0*/  IMAD.WIDE R74, R71, 0x2, R26 ;  /* 0x00000002474a7825 */ /* 0x008fc800078e021a */
[----:B------:R-:W-:Y:S02]  /*246f0*/  IMAD.WIDE R20, R71, 0x2, R86 ;  /* 0x0000000247147825 */ /* 0x000fe400078e0256 */
[----:B------:R-:W3:Y:S04]  /*24700*/  LDL.LU R71, [R1+0xdc] ;  /* 0x0000dc0001477983 */ /* 0x000ee80000300800 */
[----:B------:R-:W-:Y:S04]  /*24710*/  STL.64 [R1+0x3f8], R24 ;  /* 0x0003f81801007387 */ /* 0x000fe80000100a00 */
[----:B------:R-:W-:Y:S04]  /*24720*/  STL.64 [R1+0x3f0], R22 ;  /* 0x0003f01601007387 */ /* 0x000fe80000100a00 */
[----:B------:R-:W2:Y:S01]  /*24730*/  LDL.LU R85, [R1+0xe8] ;  /* 0x0000e80001557983 */ /* 0x000ea20000300800 */
[----:B----4-:R-:W-:-:S03]  /*24740*/  IMAD.WIDE R10, R66, 0x2, R26 ;  /* 0x00000002420a7825 */ /* 0x010fc600078e021a */
[----:B------:R-:W-:Y:S01]  /*24750*/  STL.64 [R1+0x3c8], R74 ;  /* 0x0003c84a01007387 */ /* 0x000fe20000100a00 */
[----:B------:R-:W-:-:S03]  /*24760*/  IMAD.WIDE R18, R66, 0x2, R86 ;  /* 0x0000000242127825 */ /* 0x000fc600078e0256 */
[----:B------:R-:W-:Y:S04]  /*24770*/  STL.64 [R1+0x3c0], R20 ;  /* 0x0003c01401007387 */ /* 0x000fe80000100a00 */
[----:B------:R-:W-:Y:S04]  /*24780*/  STL.64 [R1+0x148], R10 ;  /* 0x0001480a01007387 */ /* 0x000fe80000100a00 */
[----:B------:R-:W-:Y:S04]  /*24790*/  STL.64 [R1+0x150], R18 ;  /* 0x0001501201007387 */ /* 0x000fe80000100a00 */
[----:B------:R-:W4:Y:S04]  /*247a0*/  LDL.64 R52, [R1+0xc90] ;  /* 0x000c900001347983 */ /* 0x000f280000100a00 */
[----:B------:R-:W4:Y:S04]  /*247b0*/  LDL R72, [R1+0x54] ;  /* 0x0000540001487983 */ /* 0x000f280000100800 */
[----:B------:R-:W2:Y:S04]  /*247c0*/  LDL.64 R38, [R1+0xc88] ;  /* 0x000c880001267983 */ /* 0x000ea80000100a00 */
[----:B------:R-:W2:Y:S04]  /*247d0*/  LDL R73, [R1+0x50] ;  /* 0x0000500001497983 */ /* 0x000ea80000100800 */
[----:B------:R-:W3:Y:S04]  /*247e0*/  LDL.64 R36, [R1+0xb90] ;  /* 0x000b900001247983 */ /* 0x000ee80000100a00 */
[----:B------:R-:W3:Y:S04]  /*247f0*/  LDL R88, [R1+0x44] ;  /* 0x0000440001587983 */ /* 0x000ee80000100800 */
[----:B------:R-:W3:Y:S04]  /*24800*/  LDL.64 R76, [R1+0xb88] ;  /* 0x000b8800014c7983 */ /* 0x000ee80000100a00 */
[----:B------:R-:W3:Y:S04]  /*24810*/  LDL R89, [R1+0x40] ;  /* 0x0000400001597983 */ /* 0x000ee80000100800 */
[----:B------:R-:W3:Y:S04]  /*24820*/  LDL.64 R6, [R1+0xa90] ;  /* 0x000a900001067983 */ /* 0x000ee80000100a00 */
[----:B------:R-:W3:Y:S04]  /*24830*/  LDL R34, [R1+0x34] ;  /* 0x0000340001227983 */ /* 0x000ee80000100800 */
[----:B------:R-:W3:Y:S04]  /*24840*/  LDL.64 R90, [R1+0xa88] ;  /* 0x000a8800015a7983 */ /* 0x000ee80000100a00 */
[----:B------:R-:W3:Y:S04]  /*24850*/  LDL R35, [R1+0x30] ;  /* 0x0000300001237983 */ /* 0x000ee80000100800 */
[----:B----4-:R-:W4:Y:S04]  /*24860*/  @P0 LDG.E.U16 R72, desc[UR6][R52.64] ;  /* 0x0000000634480981 */ /* 0x010f28000c1e1500 */
[----:B--2---:R-:W2:Y:S04]  /*24870*/  @P6 LDG.E.U16 R73, desc[UR6][R38.64] ;  /* 0x0000000626496981 */ /* 0x004ea8000c1e1500 */
[----:B---3--:R-:W3:Y:S04]  /*24880*/  @P0 LDG.E.U16 R88, desc[UR6][R36.64] ;  /* 0x0000000624580981 */ /* 0x008ee8000c1e1500 */
[----:B------:R-:W3:Y:S04]  /*24890*/  @P6 LDG.E.U16 R89, desc[UR6][R76.64] ;  /* 0x000000064c596981 */ /* 0x000ee8000c1e1500 */
[----:B------:R-:W3:Y:S04]  /*248a0*/  @P0 LDG.E.U16 R34, desc[UR6][R6.64] ;  /* 0x0000000606220981 */ /* 0x000ee8000c1e1500 */
[----:B------:R-:W3:Y:S01]  /*248b0*/  @P6 LDG.E.U16 R35, desc[UR6][R90.64] ;  /* 0x000000065a236981 */ /* 0x000ee2000c1e1500 */
[----:B------:R-:W-:-:S04]  /*248c0*/  IMAD.WIDE R78, R67, 0x2, R26 ;  /* 0x00000002434e7825 */ /* 0x000fc800078e021a */
[----:B------:R-:W-:-:S04]  /*248d0*/  IMAD.WIDE R14, R67, 0x2, R86 ;  /* 0x00000002430e7825 */ /* 0x000fc800078e0256 */
[----:B------:R-:W-:-:S04]  /*248e0*/  IMAD.WIDE R82, R0, 0x2, R26 ;  /* 0x0000000200527825 */ /* 0x000fc800078e021a */
[----:B------:R-:W-:Y:S02]  /*248f0*/  IMAD.WIDE R8, R0, 0x2, R86 ;  /* 0x0000000200087825 */ /* 0x000fe400078e0256 */
[----:B------:R-:W3:Y:S02]  /*24900*/  LDL R0, [R1+0x24] ;  /* 0x0000240001007983 */ /* 0x000ee40000100800 */
[C---:B------:R-:W-:Y:S02]  /*24910*/  IMAD.WIDE R12, R70.reuse, 0x2, R26 ;  /* 0x00000002460c7825 */ /* 0x040fe400078e021a */
[----:B------:R-:W-:Y:S02]  /*24920*/  STL.64 [R1+0x178], R78 ;  /* 0x0001784e01007387 */ /* 0x000fe40000100a00 */
[----:B------:R-:W-:Y:S02]  /*24930*/  IMAD.WIDE R92, R70, 0x2, R86 ;  /* 0x00000002465c7825 */ /* 0x000fe400078e0256 */
[----:B------:R-:W-:Y:S02]  /*24940*/  STL.64 [R1+0x180], R14 ;  /* 0x0001800e01007387 */ /* 0x000fe40000100a00 */
[----:B------:R-:W-:-:S02]  /*24950*/  IMAD.WIDE R66, R71, 0x2, R26 ;  /* 0x0000000247427825 */ /* 0x000fc400078e021a */
[----:B------:R-:W-:Y:S02]  /*24960*/  STL.64 [R1+0x1a8], R82 ;  /* 0x0001a85201007387 */ /* 0x000fe40000100a00 */
[--C-:B------:R-:W-:Y:S02]  /*24970*/  IMAD.WIDE R80, R71, 0x2, R86.reuse ;  /* 0x0000000247507825 */ /* 0x100fe400078e0256 */
[----:B------:R-:W-:Y:S02]  /*24980*/  STL.64 [R1+0x1b0], R8 ;  /* 0x0001b00801007387 */ /* 0x000fe40000100a00 */
[C---:B------:R-:W-:Y:S02]  /*24990*/  IMAD.WIDE R70, R85.reuse, 0x2, R86 ;  /* 0x0000000255467825 */ /* 0x040fe400078e0256 */
[----:B------:R-:W-:Y:S04]  /*249a0*/  STL.64 [R1+0x1d8], R12 ;  /* 0x0001d80c01007387 */ /* 0x000fe80000100a00 */
[----:B------:R-:W-:Y:S04]  /*249b0*/  STL.64 [R1+0x1e0], R92 ;  /* 0x0001e05c01007387 */ /* 0x000fe80000100a00 */
[----:B------:R0:W-:Y:S04]  /*249c0*/  STL [R1+0x3af4], R86 ;  /* 0x003af45601007387 */ /* 0x0001e80000100800 */
[----:B------:R-:W-:Y:S01]  /*249d0*/  STL.64 [R1+0x208], R66 ;  /* 0x0002084201007387 */ /* 0x000fe20000100a00 */
[----:B------:R-:W-:-:S03]  /*249e0*/  IMAD.WIDE R84, R85, 0x2, R26 ;  /* 0x0000000255547825 */ /* 0x000fc600078e021a */
[----:B0-----:R-:W3:Y:S04]  /*249f0*/  LDL.LU R86, [R1+0x10] ;  /* 0x0000100001567983 */ /* 0x001ee80000300800 */
[----:B------:R-:W-:Y:S04]  /*24a00*/  STL.64 [R1+0x210], R80 ;  /* 0x0002105001007387 */ /* 0x000fe80000100a00 */
[----:B------:R0:W-:Y:S04]  /*24a10*/  STL [R1+0x3af0], R87 ;  /* 0x003af05701007387 */ /* 0x0001e80000100800 */
[----:B------:R-:W-:Y:S04]  /*24a20*/  STL.64 [R1+0x240], R70 ;  /* 0x0002404601007387 */ /* 0x000fe80000100a00 */
[----:B0-----:R-:W3:Y:S04]  /*24a30*/  LDL.LU R87, [R1+0x4] ;  /* 0x0000040001577983 */ /* 0x001ee80000300800 */
[----:B------:R0:W-:Y:S04]  /*24a40*/  STL [R1+0x3afc], R26 ;  /* 0x003afc1a01007387 */ /* 0x0001e80000100800 */
[----:B0-----:R-:W3:Y:S04]  /*24a50*/  LDL.LU R26, [R1+0x20] ;  /* 0x00002000011a7983 */ /* 0x001ee80000300800 */
[----:B------:R0:W-:Y:S04]  /*24a60*/  STL [R1+0x3af8], R27 ;  /* 0x003af81b01007387 */ /* 0x0001e80000100800 */
[----:B------:R-:W-:Y:S04]  /*24a70*/  STL.64 [R1+0x238], R84 ;  /* 0x0002385401007387 */ /* 0x000fe80000100a00 */
[----:B0-----:R-:W3:Y:S04]  /*24a80*/  LDL.LU R27, [R1+0x14] ;  /* 0x00001400011b7983 */ /* 0x001ee80000300800 */
[----:B------:R-:W3:Y:S04]  /*24a90*/  LDL.LU.64 R52, [R1+0x3de0] ;  /* 0x003de00001347983 */ /* 0x000ee80000300a00 */
[----:B----4-:R0:W-:Y:S04]  /*24aa0*/  @P0 STL [R1+0x54], R72 ;  /* 0x0000544801000387 */ /* 0x0101e80000100800 */
[----:B0-----:R-:W4:Y:S04]  /*24ab0*/  LDL.LU R72, [R1+0x3dd8] ;  /* 0x003dd80001487983 */ /* 0x001f280000300800 */
[----:B------:R-:W4:Y:S04]  /*24ac0*/  LDL.LU.64 R38, [R1+0x3dd0] ;  /* 0x003dd00001267983 */ /* 0x000f280000300a00 */
[----:B--2---:R0:W-:Y:S04]  /*24ad0*/  @P6 STL [R1+0x50], R73 ;  /* 0x0000504901006387 */ /* 0x0041e80000100800 */
[----:B0-----:R-:W4:Y:S04]  /*24ae0*/  LDL.LU R73, [R1+0x3dc8] ;  /* 0x003dc80001497983 */ /* 0x001f280000300800 */
[----:B------:R-:W2:Y:S04]  /*24af0*/  LDL.LU.64 R36, [R1+0x3dc0] ;  /* 0x003dc00001247983 */ /* 0x000ea80000300a00 */
[----:B---3--:R0:W-:Y:S04]  /*24b00*/  @P0 STL [R1+0x44], R88 ;  /* 0x0000445801000387 */ /* 0x0081e80000100800 */
[----:B0-----:R-:W3:Y:S04]  /*24b10*/  LDL.LU R88, [R1+0x3db8] ;  /* 0x003db80001587983 */ /* 0x001ee80000300800 */
[----:B------:R-:W2:Y:S04]  /*24b20*/  LDL.LU.64 R76, [R1+0x3db0] ;  /* 0x003db000014c7983 */ /* 0x000ea80000300a00 */
[----:B------:R0:W-:Y:S04]  /*24b30*/  @P6 STL [R1+0x40], R89 ;  /* 0x0000405901006387 */ /* 0x0001e80000100800 */
[----:B0-----:R-:W3:Y:S04]  /*24b40*/  LDL.LU R89, [R1+0x3da8] ;  /* 0x003da80001597983 */ /* 0x001ee80000300800 */
[----:B------:R-:W4:Y:S04]  /*24b50*/  LDL.LU.64 R6, [R1+0x3da0] ;  /* 0x003da00001067983 */ /* 0x000f280000300a00 */
[----:B------:R0:W-:Y:S04]  /*24b60*/  @P0 STL [R1+0x34], R34 ;  /* 0x0000342201000387 */ /* 0x0001e80000100800 */
[----:B0-----:R-:W4:Y:S04]  /*24b70*/  LDL.LU R34, [R1+0x3d98] ;  /* 0x003d980001227983 */ /* 0x001f280000300800 */
[----:B------:R-:W4:Y:S04]  /*24b80*/  LDL.LU.64 R90, [R1+0x3d90] ;  /* 0x003d9000015a7983 */ /* 0x000f280000300a00 */
[----:B------:R0:W-:Y:S04]  /*24b90*/  @P6 STL [R1+0x30], R35 ;  /* 0x0000302301006387 */ /* 0x0001e80000100800 */
[----:B0-----:R-:W4:Y:S04]  /*24ba0*/  LDL.LU R35, [R1+0x3d88] ;  /* 0x003d880001237983 */ /* 0x001f280000300800 */
[----:B--2---:R-:W2:Y:S04]  /*24bb0*/  @P0 LDG.E.U16 R87, desc[UR6][R76.64] ;  /* 0x000000064c570981 */ /* 0x004ea8000c1e1500 */
[----:B---3--:R-:W3:Y:S04]  /*24bc0*/  @P6 LDG.E.U16 R86, desc[UR6][R88.64] ;  /* 0x0000000658566981 */ /* 0x008ee8000c1e1500 */
[----:B----4-:R-:W4:Y:S04]  /*24bd0*/  @P0 LDG.E.U16 R27, desc[UR6][R6.64] ;  /* 0x00000006061b0981 */ /* 0x010f28000c1e1500 */
[----:B------:R-:W2:Y:S04]  /*24be0*/  @P6 LDG.E.U16 R26, desc[UR6][R90.64] ;  /* 0x000000065a1a6981 */ /* 0x000ea8000c1e1500 */
[----:B------:R-:W2:Y:S04]  /*24bf0*/  @P0 LDG.E.U16 R0, desc[UR6][R34.64] ;  /* 0x0000000622000981 */ /* 0x000ea8000c1e1500 */
[----:B------:R-:W3:Y:S04]  /*24c00*/  LDL.LU.64 R34, [R1+0x3d80] ;  /* 0x003d800001227983 */ /* 0x000ee80000300a00 */
[----:B--2---:R0:W-:Y:S04]  /*24c10*/  @P0 STL [R1+0x24], R0 ;  /* 0x0000240001000387 */ /* 0x0041e80000100800 */
[----:B0-----:R-:W2:Y:S04]  /*24c20*/  LDL.LU R0, [R1+0x3d78] ;  /* 0x003d780001007983 */ /* 0x001ea80000300800 */
[----:B------:R-:W2:Y:S04]  /*24c30*/  LDL.LU.64 R90, [R1+0x3d70] ;  /* 0x003d7000015a7983 */ /* 0x000ea80000300a00 */
[----:B------:R-:W-:Y:S04]  /*24c40*/  STL [R1+0x3b00], R26 ;  /* 0x003b001a01007387 */ /* 0x000fe80000100800 */
[----:B------:R-:W2:Y:S04]  /*24c50*/  LDL.LU.64 R6, [R1+0x3d68] ;  /* 0x003d680001067983 */ /* 0x000ea80000300a00 */
[----:B----4-:R-:W-:Y:S04]  /*24c60*/  STL [R1+0x3b04], R27 ;  /* 0x003b041b01007387 */ /* 0x010fe80000100800 */
[----:B------:R-:W4:Y:S04]  /*24c70*/  LDL.LU.64 R88, [R1+0x3d60] ;  /* 0x003d600001587983 */ /* 0x000f280000300a00 */
[----:B---3--:R-:W-:Y:S04]  /*24c80*/  STL [R1+0x3b08], R86 ;  /* 0x003b085601007387 */ /* 0x008fe80000100800 */
[----:B------:R-:W3:Y:S04]  /*24c90*/  LDL.LU.64 R76, [R1+0x3d58] ;  /* 0x003d5800014c7983 */ /* 0x000ee80000300a00 */
[----:B--2---:R-:W2:Y:S04]  /*24ca0*/  @P0 LDG.E.U16 R90, desc[UR6][R72.64] ;  /* 0x00000006485a0981 */ /* 0x004ea8000c1e1500 */
[----:B------:R-:W2:Y:S04]  /*24cb0*/  @P6 LDG.E.U16 R7, desc[UR6][R36.64] ;  /* 0x0000000624076981 */ /* 0x000ea8000c1e1500 */
[----:B----4-:R-:W4:Y:S04]  /*24cc0*/  @P6 LDG.E.U16 R89, desc[UR6][R38.64] ;  /* 0x0000000626596981 */ /* 0x010f28000c1e1500 */
[----:B---3--:R-:W3:Y:S04]  /*24cd0*/  @P0 LDG.E.U16 R77, desc[UR6][R52.64] ;  /* 0x00000006344d0981 */ /* 0x008ee8000c1e1500 */
[----:B------:R-:W-:Y:S04]  /*24ce0*/  STL [R1+0x3b0c], R87 ;  /* 0x003b0c5701007387 */ /* 0x000fe80000100800 */
[----:B------:R-:W3:Y:S04]  /*24cf0*/  LDL.LU.64 R36, [R1+0x3d50] ;  /* 0x003d500001247983 */ /* 0x000ee80000300a00 */
[----:B------:R-:W3:Y:S04]  /*24d00*/  @P6 LDG.E.U16 R76, desc[UR6][R68.64] ;  /* 0x00000006444c6981 */ /* 0x000ee8000c1e1500 */
[----:B--2---:R-:W-:Y:S04]  /*24d10*/  STL [R1+0x3b10], R7 ;  /* 0x003b100701007387 */ /* 0x004fe80000100800 */
[----:B------:R-:W2:Y:S04]  /*24d20*/  LDL.LU.64 R72, [R1+0x3d48] ;  /* 0x003d480001487983 */ /* 0x000ea80000300a00 */
[----:B------:R0:W-:Y:S04]  /*24d30*/  STL [R1+0x3b14], R90 ;  /* 0x003b145a01007387 */ /* 0x0001e80000100800 */
[----:B------:R-:W2:Y:S04]  /*24d40*/  LDL.LU.64 R38, [R1+0x3d40] ;  /* 0x003d400001267983 */ /* 0x000ea80000300a00 */
[----:B----4-:R1:W-:Y:S01]  /*24d50*/  STL [R1+0x3b18], R89 ;  /* 0x003b185901007387 */ /* 0x0103e20000100800 */
[----:B0-----:R-:W0:Y:S03]  /*24d60*/  LDC R90, c[0x0][0x3b0] ;  /* 0x0000ec00ff5a7b82 */ /* 0x001e260000000800 */
[----:B------:R-:W4:Y:S04]  /*24d70*/  LDL.LU.64 R52, [R1+0x3d38] ;  /* 0x003d380001347983 */ /* 0x000f280000300a00 */
[----:B---3--:R-:W-:Y:S01]  /*24d80*/  STL [R1+0x3b24], R77 ;  /* 0x003b244d01007387 */ /* 0x008fe20000100800 */
[----:B-1----:R-:W1:Y:S03]  /*24d90*/  LDC R89, c[0x0][0x3b0] ;  /* 0x0000ec00ff597b82 */ /* 0x002e660000000800 */
[----:B------:R-:W3:Y:S04]  /*24da0*/  LDL.LU.64 R68, [R1+0x3d30] ;  /* 0x003d300001447983 */ /* 0x000ee80000300a00 */
[----:B--2---:R-:W2:Y:S04]  /*24db0*/  @P0 LDG.E.U16 R73, desc[UR6][R50.64] ;  /* 0x0000000632490981 */ /* 0x004ea8000c1e1500 */
[----:B------:R-:W4:Y:S04]  /*24dc0*/  @P6 LDG.E.U16 R72, desc[UR6][R54.64] ;  /* 0x0000000636486981 */ /* 0x000f28000c1e1500 */
[----:B---3--:R-:W3:Y:S04]  /*24dd0*/  @P0 LDG.E.U16 R69, desc[UR6][R48.64] ;  /* 0x0000000630450981 */ /* 0x008ee8000c1e1500 */
[----:B------:R0:W-:Y:S04]  /*24de0*/  STL [R1+0x3b28], R76 ;  /* 0x003b284c01007387 */ /* 0x0001e80000100800 */
[----:B------:R-:W3:Y:S04]  /*24df0*/  LDL.LU.64 R50, [R1+0x3d28] ;  /* 0x003d280001327983 */ /* 0x000ee80000300a00 */
[----:B------:R-:W3:Y:S04]  /*24e00*/  @P6 LDG.E.U16 R68, desc[UR6][R64.64] ;  /* 0x0000000640446981 */ /* 0x000ee8000c1e1500 */
[----:B--2---:R-:W-:Y:S04]  /*24e10*/  STL [R1+0x3b34], R73 ;  /* 0x003b344901007387 */ /* 0x004fe80000100800 */
[----:B------:R-:W2:Y:S04]  /*24e20*/  LDL.LU.64 R54, [R1+0x3d20] ;  /* 0x003d200001367983 */ /* 0x000ea80000300a00 */
[----:B0-----:R-:W2:Y:S04]  /*24e30*/  LDL.64 R76, [R1+0xbb0] ;  /* 0x000bb000014c7983 */ /* 0x001ea80000100a00 */
[----:B------:R-:W2:Y:S04]  /*24e40*/  LDL.64 R86, [R1+0xab0] ;  /* 0x000ab00001567983 */ /* 0x000ea80000100a00 */
[----:B------:R-:W2:Y:S04]  /*24e50*/  LDL.64 R26, [R1+0x9f8] ;  /* 0x0009f800011a7983 */ /* 0x000ea80000100a00 */
[----:B----4-:R0:W-:Y:S04]  /*24e60*/  STL [R1+0x3b38], R72 ;  /* 0x003b384801007387 */ /* 0x0101e80000100800 */
[----:B0-----:R-:W4:Y:S04]  /*24e70*/  LDL.64 R72, [R1+0xbc0] ;  /* 0x000bc00001487983 */ /* 0x001f280000100a00 */
[----:B------:R-:W2:Y:S04]  /*24e80*/  LDL.LU.64 R48, [R1+0x3d18] ;  /* 0x003d180001307983 */ /* 0x000ea80000300a00 */
[----:B---3--:R-:W-:Y:S04]  /*24e90*/  STL [R1+0x3b3c], R69 ;  /* 0x003b3c4501007387 */ /* 0x008fe80000100800 */
[----:B------:R-:W3:Y:S04]  /*24ea0*/  LDL.LU.64 R64, [R1+0x3d10] ;  /* 0x003d100001407983 */ /* 0x000ee80000300a00 */
[----:B---3--:R-:W3:Y:S04]  /*24eb0*/  @P0 LDG.E.U16 R65, desc[UR6][R40.64] ;  /* 0x0000000628410981 */ /* 0x008ee8000c1e1500 */
[----:B------:R0:W-:Y:S04]  /*24ec0*/  STL [R1+0x3b40], R68 ;  /* 0x003b404401007387 */ /* 0x0001e80000100800 */
[----:B------:R-:W2:Y:S04]  /*24ed0*/  @P6 LDG.E.U16 R64, desc[UR6][R62.64] ;  /* 0x000000063e406981 */ /* 0x000ea8000c1e1500 */
[----:B0-----:R-:W2:Y:S04]  /*24ee0*/  LDL.64 R68, [R1+0xcc8] ;  /* 0x000cc80001447983 */ /* 0x001ea80000100a00 */
[----:B------:R-:W2:Y:S04]  /*24ef0*/  LDL.LU.64 R40, [R1+0x3d08] ;  /* 0x003d080001287983 */ /* 0x000ea80000300a00 */
[----:B---3--:R-:W-:Y:S04]  /*24f00*/  STL [R1+0x3b44], R65 ;  /* 0x003b444101007387 */ /* 0x008fe80000100800 */
[----:B------:R-:W3:Y:S04]  /*24f10*/  LDL.LU.64 R62, [R1+0x3d00] ;  /* 0x003d0000013e7983 */ /* 0x000ee80000300a00 */
[----:B--2---:R-:W2:Y:S04]  /*24f20*/  @P0 LDG.E.U16 R40, desc[UR6][R32.64] ;  /* 0x0000000620280981 */ /* 0x004ea8000c1e1500 */
[----:B------:R-:W2:Y:S04]  /*24f30*/  @P6 LDG.E.U16 R41, desc[UR6][R76.64] ;  /* 0x000000064c296981 */ /* 0x000ea8000c1e1500 */
[----:B---3--:R-:W3:Y:S04]  /*24f40*/  @P0 LDG.E.U16 R63, desc[UR6][R42.64] ;  /* 0x000000062a3f0981 */ /* 0x008ee8000c1e1500 */
[----:B------:R0:W-:Y:S04]  /*24f50*/  STL [R1+0x3b48], R64 ;  /* 0x003b484001007387 */ /* 0x0001e80000100800 */
[----:B------:R-:W2:Y:S04]  /*24f60*/  @P6 LDG.E.U16 R62, desc[UR6][R60.64] ;  /* 0x000000063c3e6981 */ /* 0x000ea8000c1e1500 */
[----:B0-----:R-:W4:Y:S04]  /*24f70*/  LDL.64 R64, [R1+0xdb8] ;  /* 0x000db80001407983 */ /* 0x001f280000100a00 */
[----:B------:R-:W4:Y:S04]  /*24f80*/  LDL.LU.64 R42, [R1+0x3cf8] ;  /* 0x003cf800012a7983 */ /* 0x000f280000300a00 */
[----:B---3--:R-:W-:Y:S04]  /*24f90*/  STL [R1+0x3b4c], R63 ;  /* 0x003b4c3f01007387 */ /* 0x008fe80000100800 */
[----:B------:R-:W3:Y:S04]  /*24fa0*/  LDL.LU.64 R60, [R1+0x3cf0] ;  /* 0x003cf000013c7983 */ /* 0x000ee80000300a00 */
[----:B--2---:R0:W-:Y:S04]  /*24fb0*/  STL [R1+0x3b50], R62 ;  /* 0x003b503e01007387 */ /* 0x0041e80000100800 */
[----:B0-----:R-:W2:Y:S04]  /*24fc0*/  LDL.64 R62, [R1+0xe98] ;  /* 0x000e9800013e7983 */ /* 0x001ea80000100a00 */
[----:B----4-:R-:W4:Y:S04]  /*24fd0*/  @P0 LDG.E.U16 R42, desc[UR6][R72.64] ;  /* 0x00000006482a0981 */ /* 0x010f28000c1e1500 */
[----:B---3--:R-:W3:Y:S04]  /*24fe0*/  @P0 LDG.E.U16 R61, desc[UR6][R44.64] ;  /* 0x000000062c3d0981 */ /* 0x008ee8000c1e1500 */
[----:B------:R-:W2:Y:S04]  /*24ff0*/  @P6 LDG.E.U16 R60, desc[UR6][R58.64] ;  /* 0x000000063a3c6981 */ /* 0x000ea8000c1e1500 */
[----:B------:R-:W2:Y:S04]  /*25000*/  LDL.LU.64 R44, [R1+0x3ce8] ;  /* 0x003ce800012c7983 */ /* 0x000ea80000300a00 */
[----:B------:R-:W3:Y:S04]  /*25010*/  LDL.LU.64 R58, [R1+0x3ce0] ;  /* 0x003ce000013a7983 */ /* 0x000ee80000300a00 */
[----:B--2---:R-:W2:Y:S04]  /*25020*/  @P6 LDG.E.U16 R45, desc[UR6][R34.64] ;  /* 0x00000006222d6981 */ /* 0x004ea8000c1e1500 */
[----:B---3--:R-:W3:Y:S04]  /*25030*/  @P0 LDG.E.U16 R59, desc[UR6][R46.64] ;  /* 0x000000062e3b0981 */ /* 0x008ee8000c1e1500 */
[----:B------:R-:W2:Y:S04]  /*25040*/  @P6 LDG.E.U16 R58, desc[UR6][R56.64] ;  /* 0x00000006383a6981 */ /* 0x000ea8000c1e1500 */
[----:B------:R-:W2:Y:S04]  /*25050*/  LDL.LU.64 R46, [R1+0x3cd8] ;  /* 0x003cd800012e7983 */ /* 0x000ea80000300a00 */
[----:B------:R-:W3:Y:S04]  /*25060*/  LDL.LU.64 R56, [R1+0x3cd0] ;  /* 0x003cd00001387983 */ /* 0x000ee80000300a00 */
[----:B--2---:R-:W2:Y:S04]  /*25070*/  @P0 LDG.E.U16 R46, desc[UR6][R68.64] ;  /* 0x00000006442e0981 */ /* 0x004ea8000c1e1500 */
[----:B---3--:R-:W3:Y:S04]  /*25080*/  @P0 LDG.E.U16 R57, desc[UR6][R48.64] ;  /* 0x0000000630390981 */ /* 0x008ee8000c1e1500 */
[----:B------:R-:W3:Y:S04]  /*25090*/  @P6 LDG.E.U16 R56, desc[UR6][R54.64] ;  /* 0x0000000636386981 */ /* 0x000ee8000c1e1500 */
        /* <DEDUP_REMOVED lines=12> */
[----:B------:R-:W4:Y:S04]  /*25160*/  LDL.LU.64 R34, [R1+0x3c98] ;  /* 0x003c980001227983 */ /* 0x000f280000300a00 */
[----:B------:R-:W4:Y:S04]  /*25170*/  LDL.LU.64 R32, [R1+0x3c90] ;  /* 0x003c900001207983 */ /* 0x000f280000300a00 */
[----:B--2---:R-:W2:Y:S04]  /*25180*/  @P6 LDG.E.U16 R39, desc[UR6][R86.64] ;  /* 0x0000000656276981 */ /* 0x004ea8000c1e1500 */
[----:B---3--:R-:W3:Y:S04]  /*25190*/  @P6 LDG.E.U16 R37, desc[UR6][R30.64] ;  /* 0x000000061e256981 */ /* 0x008ee8000c1e1500 */
[----:B------:R-:W3:Y:S04]  /*251a0*/  @P0 LDG.E.U16 R36, desc[UR6][R16.64] ;  /* 0x0000000610240981 */ /* 0x000ee8000c1e1500 */
[----:B----4-:R-:W4:Y:S04]  /*251b0*/  @P6 LDG.E.U16 R35, desc[UR6][R28.64] ;  /* 0x000000061c236981 */ /* 0x010f28000c1e1500 */
[----:B------:R-:W2:Y:S04]  /*251c0*/  LDL.LU.64 R30, [R1+0x3c88] ;  /* 0x003c8800011e7983 */ /* 0x000ea80000300a00 */
[----:B------:R-:W3:Y:S04]  /*251d0*/  LDL.LU.64 R16, [R1+0x3c80] ;  /* 0x003c800001107983 */ /* 0x000ee80000300a00 */
[----:B------:R-:W3:Y:S04]  /*251e0*/  LDL.LU.64 R28, [R1+0x3c78] ;  /* 0x003c7800011c7983 */ /* 0x000ee80000300a00 */
[----:B------:R-:W4:Y:S04]  /*251f0*/  @P0 LDG.E.U16 R34, desc[UR6][R4.64] ;  /* 0x0000000604220981 */ /* 0x000f28000c1e1500 */
[----:B------:R-:W4:Y:S04]  /*25200*/  @P6 LDG.E.U16 R33, desc[UR6][R2.64] ;  /* 0x0000000602216981 */ /* 0x000f28000c1e1500 */
[----:B------:R-:W4:Y:S04]  /*25210*/  @P0 LDG.E.U16 R32, desc[UR6][R24.64] ;  /* 0x0000000618200981 */ /* 0x000f28000c1e1500 */
[----:B------:R-:W4:Y:S04]  /*25220*/  LDL.LU.64 R4, [R1+0x3c70] ;  /* 0x003c700001047983 */ /* 0x000f280000300a00 */
[----:B------:R-:W4:Y:S04]  /*25230*/  LDL.LU.64 R2, [R1+0x3c68] ;  /* 0x003c680001027983 */ /* 0x000f280000300a00 */
[----:B------:R-:W4:Y:S04]  /*25240*/  LDL.LU.64 R24, [R1+0x3c60] ;  /* 0x003c600001187983 */ /* 0x000f280000300a00 */
[----:B------:R-:W4:Y:S04]  /*25250*/  LDL.64 R86, [R1+0x858] ;  /* 0x0008580001567983 */ /* 0x000f280000100a00 */
[----:B------:R-:W4:Y:S04]  /*25260*/  @P0 LDG.E.U16 R38, desc[UR6][R26.64] ;  /* 0x000000061a260981 */ /* 0x000f28000c1e1500 */
[----:B--2---:R-:W2:Y:S04]  /*25270*/  @P6 LDG.E.U16 R31, desc[UR6][R22.64] ;  /* 0x00000006161f6981 */ /* 0x004ea8000c1e1500 */
[----:B------:R-:W2:Y:S04]  /*25280*/  @P0 LDG.E.U16 R30, desc[UR6][R74.64] ;  /* 0x000000064a1e0981 */ /* 0x000ea8000c1e1500 */
[----:B---3--:R-:W3:Y:S04]  /*25290*/  @P6 LDG.E.U16 R29, desc[UR6][R20.64] ;  /* 0x00000006141d6981 */ /* 0x008ee8000c1e1500 */
[----:B------:R-:W2:Y:S04]  /*252a0*/  LDL.LU.64 R22, [R1+0x3c58] ;  /* 0x003c580001167983 */ /* 0x000ea80000300a00 */
[----:B------:R-:W3:Y:S04]  /*252b0*/  LDL.LU.64 R74, [R1+0x3c50] ;  /* 0x003c5000014a7983 */ /* 0x000ee80000300a00 */
[----:B------:R-:W3:Y:S04]  /*252c0*/  LDL.LU.64 R20, [R1+0x3c48] ;  /* 0x003c480001147983 */ /* 0x000ee80000300a00 */
[----:B------:R-:W3:Y:S04]  /*252d0*/  LDL.64 R26, [R1+0x9b0] ;  /* 0x0009b000011a7983 */ /* 0x000ee80000100a00 */
[----:B------:R-:W3:Y:S04]  /*252e0*/  @P0 LDG.E.U16 R28, desc[UR6][R10.64] ;  /* 0x000000060a1c0981 */ /* 0x000ee8000c1e1500 */
[----:B----4-:R-:W4:Y:S04]  /*252f0*/  @P6 LDG.E.U16 R25, desc[UR6][R18.64] ;  /* 0x0000000612196981 */ /* 0x010f28000c1e1500 */
[----:B------:R-:W4:Y:S04]  /*25300*/  @P0 LDG.E.U16 R24, desc[UR6][R78.64] ;  /* 0x000000064e180981 */ /* 0x000f28000c1e1500 */
[----:B------:R-:W4:Y:S04]  /*25310*/  LDL.LU.64 R10, [R1+0x3c40] ;  /* 0x003c4000010a7983 */ /* 0x000f280000300a00 */
[----:B------:R-:W4:Y:S04]  /*25320*/  LDL.LU.64 R18, [R1+0x3c38] ;  /* 0x003c380001127983 */ /* 0x000f280000300a00 */
[----:B------:R-:W4:Y:S04]  /*25330*/  LDL.LU.64 R78, [R1+0x3c30] ;  /* 0x003c3000014e7983 */ /* 0x000f280000300a00 */
[----:B------:R-:W4:Y:S04]  /*25340*/  @P0 LDG.E.U16 R44, desc[UR6][R16.64] ;  /* 0x00000006102c0981 */ /* 0x000f28000c1e1500 */
[----:B--2---:R-:W2:Y:S04]  /*25350*/  @P6 LDG.E.U16 R23, desc[UR6][R14.64] ;  /* 0x000000060e176981 */ /* 0x004ea8000c1e1500 */
[----:B------:R-:W2:Y:S04]  /*25360*/  @P0 LDG.E.U16 R22, desc[UR6][R82.64] ;  /* 0x0000000652160981 */ /* 0x000ea8000c1e1500 */
[----:B---3--:R-:W3:Y:S04]  /*25370*/  @P6 LDG.E.U16 R21, desc[UR6][R8.64] ;  /* 0x0000000608156981 */ /* 0x008ee8000c1e1500 */
[----:B------:R-:W2:Y:S04]  /*25380*/  LDL.LU.64 R14, [R1+0x3c28] ;  /* 0x003c2800010e7983 */ /* 0x000ea80000300a00 */
[----:B------:R-:W3:Y:S04]  /*25390*/  LDL.LU.64 R82, [R1+0x3c20] ;  /* 0x003c200001527983 */ /* 0x000ee80000300a00 */
[----:B------:R-:W3:Y:S04]  /*253a0*/  LDL.LU.64 R8, [R1+0x3c18] ;  /* 0x003c180001087983 */ /* 0x000ee80000300a00 */
[----:B------:R-:W3:Y:S04]  /*253b0*/  @P0 LDG.E.U16 R20, desc[UR6][R12.64] ;  /* 0x000000060c140981 */ /* 0x000ee8000c1e1500 */
[----:B----4-:R-:W4:Y:S04]  /*253c0*/  @P6 LDG.E.U16 R19, desc[UR6][R92.64] ;  /* 0x000000065c136981 */ /* 0x010f28000c1e1500 */
[----:B------:R-:W4:Y:S04]  /*253d0*/  LDL.LU.64 R12, [R1+0x3c10] ;  /* 0x003c1000010c7983 */ /* 0x000f280000300a00 */
[----:B------:R-:W4:Y:S04]  /*253e0*/  @P0 LDG.E.U16 R18, desc[UR6][R66.64] ;  /* 0x0000000642120981 */ /* 0x000f28000c1e1500 */
[----:B------:R-:W4:Y:S04]  /*253f0*/  LDL.LU.64 R92, [R1+0x3c08] ;  /* 0x003c0800015c7983 */ /* 0x000f280000300a00 */
[----:B------:R-:W4:Y:S04]  /*25400*/  LDL.LU.64 R66, [R1+0x3c00] ;  /* 0x003c000001427983 */ /* 0x000f280000300a00 */
[----:B------:R-:W4:Y:S04]  /*25410*/  LDL.64 R62, [R1+0xb60] ;  /* 0x000b6000013e7983 */ /* 0x000f280000100a00 */
[----:B--2---:R-:W2:Y:S04]  /*25420*/  @P6 LDG.E.U16 R14, desc[UR6][R80.64] ;  /* 0x00000006500e6981 */ /* 0x004ea8000c1e1500 */
[----:B------:R-:W2:Y:S04]  /*25430*/  @P0 LDG.E.U16 R15, desc[UR6][R26.64] ;  /* 0x000000061a0f0981 */ /* 0x000ea8000c1e1500 */
[----:B---3--:R-:W3:Y:S04]  /*25440*/  @P6 LDG.E.U16 R9, desc[UR6][R70.64] ;  /* 0x0000000646096981 */ /* 0x008ee8000c1e1500 */
[----:B------:R-:W2:Y:S04]  /*25450*/  LDL.LU.64 R80, [R1+0x3bf8] ;  /* 0x003bf80001507983 */ /* 0x000ea80000300a00 */
[----:B------:R-:W2:Y:S04]  /*25460*/  LDL.64 R64, [R1+0xc60] ;  /* 0x000c600001407983 */ /* 0x000ea80000100a00 */
[----:B------:R-:W3:Y:S04]  /*25470*/  LDL.LU.64 R70, [R1+0x3bf0] ;  /* 0x003bf00001467983 */ /* 0x000ee80000300a00 */
[----:B------:R-:W3:Y:S04]  /*25480*/  LDL.64 R68, [R1+0xc98] ;  /* 0x000c980001447983 */ /* 0x000ee80000100a00 */
[----:B----4-:R-:W4:Y:S04]  /*25490*/  @P0 LDG.E.U16 R12, desc[UR6][R84.64] ;  /* 0x00000006540c0981 */ /* 0x010f28000c1e1500 */
[----:B------:R-:W4:Y:S04]  /*254a0*/  LDL.LU.64 R84, [R1+0x3be8] ;  /* 0x003be80001547983 */ /* 0x000f280000300a00 */
[----:B------:R-:W4:Y:S04]  /*254b0*/  LDL.64 R72, [R1+0xd90] ;  /* 0x000d900001487983 */ /* 0x000f280000100a00 */
[----:B------:R-:W4:Y:S04]  /*254c0*/  @P0 LDG.E.U16 R67, desc[UR6][R2.64] ;  /* 0x0000000602430981 */ /* 0x000f28000c1e1500 */
[----:B------:R-:W4:Y:S04]  /*254d0*/  @P6 LDG.E.U16 R66, desc[UR6][R4.64] ;  /* 0x0000000604426981 */ /* 0x000f28000c1e1500 */
[----:B------:R-:W4:Y:S04]  /*254e0*/  LDL.LU.64 R2, [R1+0x3be0] ;  /* 0x003be00001027983 */ /* 0x000f280000300a00 */
[----:B------:R-:W4:Y:S04]  /*254f0*/  LDL.LU.64 R4, [R1+0x3bd8] ;  /* 0x003bd80001047983 */ /* 0x000f280000300a00 */
[----:B------:R-:W4:Y:S04]  /*25500*/  LDL.64 R76, [R1+0xe88] ;  /* 0x000e8800014c7983 */ /* 0x000f280000100a00 */
[----:B------:R-:W4:Y:S04]  /*25510*/  LDL.LU R7, [R1+0x70c] ;  /* 0x00070c0001077983 */ /* 0x000f280000300800 */
[----:B--2---:R-:W2:Y:S04]  /*25520*/  @P6 LDG.E.U16 R6, desc[UR6][R64.64] ;  /* 0x0000000640066981 */ /* 0x004ea8000c1e1500 */
[----:B---3--:R-:W3:Y:S04]  /*25530*/  @P0 LDG.E.U16 R71, desc[UR6][R10.64] ;  /* 0x000000060a470981 */ /* 0x008ee8000c1e1500 */
[----:B------:R-:W2:Y:S04]  /*25540*/  @P6 LDG.E.U16 R70, desc[UR6][R74.64] ;  /* 0x000000064a466981 */ /* 0x000ea8000c1e1500 */
[----:B------:R0:W2:Y:S04]  /*25550*/  @P6 LDG.E.U16 R43, desc[UR6][R68.64] ;  /* 0x00000006442b6981 */ /* 0x0000a8000c1e1500 */
[----:B------:R-:W2:Y:S04]  /*25560*/  LDL.LU.64 R10, [R1+0x3bd0] ;  /* 0x003bd000010a7983 */ /* 0x000ea80000300a00 */
[----:B------:R-:W3:Y:S01]  /*25570*/  LDL.LU.64 R74, [R1+0x3bc8] ;  /* 0x003bc800014a7983 */ /* 0x000ee20000300a00 */
[----:B0-----:R-:W0:Y:S03]  /*25580*/  LDC R68, c[0x0][0x3b0] ;  /* 0x0000ec00ff447b82 */ /* 0x001e260000000800 */
[----:B----4-:R-:W4:Y:S04]  /*25590*/  @P6 LDG.E.U16 R91, desc[UR6][R84.64] ;  /* 0x00000006545b6981 */ /* 0x010f28000c1e1500 */
[----:B------:R1:W4:Y:S02]  /*255a0*/  @P6 LDG.E.U16 R47, desc[UR6][R72.64] ;  /* 0x00000006482f6981 */ /* 0x000324000c1e1500 */
[----:B-1----:R-:W1:Y:S02]  /*255b0*/  LDC R72, c[0x0][0x3b0] ;  /* 0x0000ec00ff487b82 */ /* 0x002e640000000800 */
[----:B------:R-:W4:Y:S06]  /*255c0*/  @P6 LDG.E.U16 R8, desc[UR6][R2.64] ;  /* 0x0000000602086981 */ /* 0x000f2c000c1e1500 */
[----:B------:R-:W0:Y:S01]  /*255d0*/  LDC R73, c[0x0][0x3b0] ;  /* 0x0000ec00ff497b82 */ /* 0x000e220000000800 */
[----:B------:R1:W4:Y:S07]  /*255e0*/  @P0 LDG.E.U16 R51, desc[UR6][R76.64] ;  /* 0x000000064c330981 */ /* 0x00032e000c1e1500 */
[----:B-1----:R-:W1:Y:S08]  /*255f0*/  LDC R76, c[0x0][0x3b0] ;  /* 0x0000ec00ff4c7b82 */ /* 0x002e700000000800 */
[----:B------:R-:W0:Y:S01]  /*25600*/  LDC R77, c[0x0][0x3b0] ;  /* 0x0000ec00ff4d7b82 */ /* 0x000e220000000800 */
[----:B--2---:R-:W2:Y:S04]  /*25610*/  @P6 LDG.E.U16 R0, desc[UR6][R10.64] ;  /* 0x000000060a006981 */ /* 0x004ea8000c1e1500 */
[----:B---3--:R-:W3:Y:S04]  /*25620*/  @P0 LDG.E.U16 R75, desc[UR6][R82.64] ;  /* 0x00000006524b0981 */ /* 0x008ee8000c1e1500 */
[----:B------:R-:W2:Y:S04]  /*25630*/  @P6 LDG.E.U16 R74, desc[UR6][R78.64] ;  /* 0x000000064e4a6981 */ /* 0x000ea8000c1e1500 */
[----:B------:R-:W2:Y:S04]  /*25640*/  LDL.LU.64 R82, [R1+0x3bc0] ;  /* 0x003bc00001527983 */ /* 0x000ea80000300a00 */
[----:B------:R-:W2:Y:S04]  /*25650*/  LDL.LU.64 R78, [R1+0x3bb8] ;  /* 0x003bb800014e7983 */ /* 0x000ea80000300a00 */
[----:B--2---:R-:W2:Y:S04]  /*25660*/  @P0 LDG.E.U16 R79, desc[UR6][R80.64] ;  /* 0x00000006504f0981 */ /* 0x004ea8000c1e1500 */
[----:B------:R-:W2:Y:S04]  /*25670*/  @P6 LDG.E.U16 R78, desc[UR6][R92.64] ;  /* 0x000000065c4e6981 */ /* 0x000ea8000c1e1500 */
[----:B------:R-:W2:Y:S04]  /*25680*/  LDL.LU.64 R80, [R1+0x3bb0] ;  /* 0x003bb00001507983 */ /* 0x000ea80000300a00 */
[----:B------:R-:W3:Y:S04]  /*25690*/  LDL.LU.64 R92, [R1+0x3ba8] ;  /* 0x003ba800015c7983 */ /* 0x000ee80000300a00 */
[----:B------:R-:W4:Y:S04]  /*256a0*/  LDL.LU.64 R84, [R1+0x3ba0] ;  /* 0x003ba00001547983 */ /* 0x000f280000300a00 */
[----:B--2---:R-:W2:Y:S04]  /*256b0*/  @P0 LDG.E.U16 R81, desc[UR6][R4.64] ;  /* 0x0000000604510981 */ /* 0x004ea8000c1e1500 */
[----:B---3--:R-:W3:Y:S04]  /*256c0*/  @P0 LDG.E.U16 R93, desc[UR6][R82.64] ;  /* 0x00000006525d0981 */ /* 0x008ee8000c1e1500 */
[----:B------:R0:W2:Y:S04]  /*256d0*/  @P0 LDG.E.U16 R92, desc[UR6][R86.64] ;  /* 0x00000006565c0981 */ /* 0x0000a8000c1e1500 */
[----:B------:R-:W4:Y:S04]  /*256e0*/  LDL.LU.64 R4, [R1+0x3b98] ;  /* 0x003b980001047983 */ /* 0x000f280000300a00 */
[----:B------:R-:W2:Y:S01]  /*256f0*/  LDL.LU.64 R2, [R1+0x3b90] ;  /* 0x003b900001027983 */ /* 0x000ea20000300a00 */
[----:B0-----:R-:W0:Y:S03]  /*25700*/  LDC R86, c[0x0][0x3b0] ;  /* 0x0000ec00ff567b82 */ /* 0x001e260000000800 */
[----:B------:R-:W3:Y:S04]  /*25710*/  LDL.LU.64 R10, [R1+0x3b88] ;  /* 0x003b8800010a7983 */ /* 0x000ee80000300a00 */
[----:B------:R-:W3:Y:S04]  /*25720*/  LDL.LU.64 R82, [R1+0x3b80] ;  /* 0x003b800001527983 */ /* 0x000ee80000300a00 */
[----:B------:R-:W3:Y:S04]  /*25730*/  LDL.LU R87, [R1+0x700] ;  /* 0x0007000001577983 */ /* 0x000ee80000300800 */
[----:B------:R-:W3:Y:S04]  /*25740*/  LDL.LU R26, [R1+0x708] ;  /* 0x00070800011a7983 */ /* 0x000ee80000300800 */
[----:B------:R-:W3:Y:S04]  /*25750*/  LDL.LU R27, [R1+0x704] ;  /* 0x00070400011b7983 */ /* 0x000ee80000300800 */
[----:B----4-:R-:W4:Y:S04]  /*25760*/  @P6 LDG.E.U16 R4, desc[UR6][R84.64] ;  /* 0x0000000654046981 */ /* 0x010f28000c1e1500 */
[----:B--2---:R-:W2:Y:S04]  /*25770*/  @P0 LDG.E.U16 R5, desc[UR6][R2.64] ;  /* 0x0000000602050981 */ /* 0x004ea8000c1e1500 */
[----:B------:R-:W2:Y:S04]  /*25780*/  LDL.LU.64 R84, [R1+0x3b78] ;  /* 0x003b780001547983 */ /* 0x000ea80000300a00 */
[----:B------:R-:W4:Y:S04]  /*25790*/  LDL.LU R2, [R1+0x6fc] ;  /* 0x0006fc0001027983 */ /* 0x000f280000300800 */
[----:B------:R-:W4:Y:S04]  /*257a0*/  LDL.LU R3, [R1+0x6f8] ;  /* 0x0006f80001037983 */ /* 0x000f280000300800 */
[----:B---3--:R-:W3:Y:S04]  /*257b0*/  @P0 LDG.E.U16 R48, desc[UR6][R82.64] ;  /* 0x0000000652300981 */ /* 0x008ee8000c1e1500 */
[----:B--2---:R-:W2:Y:S04]  /*257c0*/  @P0 LDG.E.U16 R84, desc[UR6][R10.64] ;  /* 0x000000060a540981 */ /* 0x004ea8000c1e1500 */
[----:B------:R0:W2:Y:S04]  /*257d0*/  @P6 LDG.E.U16 R85, desc[UR6][R62.64] ;  /* 0x000000063e556981 */ /* 0x0000a8000c1e1500 */
[----:B------:R-:W2:Y:S04]  /*257e0*/  LDL.LU.64 R10, [R1+0x3b70] ;  /* 0x003b7000010a7983 */ /* 0x000ea80000300a00 */
[----:B------:R-:W2:Y:S04]  /*257f0*/  LDL.LU.64 R16, [R1+0x3b68] ;  /* 0x003b680001107983 */ /* 0x000ea80000300a00 */
[----:B------:R-:W3:Y:S01]  /*25800*/  LDL.LU.64 R82, [R1+0x3b60] ;  /* 0x003b600001527983 */ /* 0x000ee20000300a00 */
[----:B0-----:R-:W-:-:S03]  /*25810*/  IMAD R62, R88, R90, RZ ;  /* 0x0000005a583e7224 */ /* 0x001fc600078e02ff */
[----:B------:R-:W3:Y:S01]  /*25820*/  LDL.LU R88, [R1+0x3b58] ;  /* 0x003b580001587983 */ /* 0x000ee20000300800 */
[----:B--2---:R-:W-:-:S03]  /*25830*/  IMAD R63, R17, R86, RZ ;  /* 0x00000056113f7224 */ /* 0x004fc600078e02ff */
[----:B------:R-:W2:Y:S01]  /*25840*/  LDL.LU R17, [R1+0x3b54] ;  /* 0x003b540001117983 */ /* 0x000ea20000300800 */
[----:B------:R-:W-:-:S03]  /*25850*/  IMAD R16, R10, R16, RZ ;  /* 0x000000100a107224 */ /* 0x000fc600078e02ff */
[----:B------:R3:W-:Y:S04]  /*25860*/  STL [R1+0x198], R62 ;  /* 0x0001983e01007387 */ /* 0x0007e80000100800 */
[----:B------:R0:W-:Y:S04]  /*25870*/  STL [R1+0x1a4], R63 ;  /* 0x0001a43f01007387 */ /* 0x0001e80000100800 */
[----:B------:R-:W2:Y:S01]  /*25880*/  LDL.LU R86, [R1+0x6f4] ;  /* 0x0006f40001567983 */ /* 0x000ea20000300800 */
[----:B---3--:R-:W-:Y:S01]  /*25890*/  IMAD R62, R80, R83, RZ ;  /* 0x00000053503e7224 */ /* 0x008fe200078e02ff */
[----:B------:R-:W-:-:S02]  /*258a0*/  SEL R7, R11, R7, !P5 ;  /* 0x000000070b077207 */ /* 0x000fc40006800000 */
[C---:B------:R-:W-:Y:S01]  /*258b0*/  SEL R64, R11.reuse, R87, !P5 ;  /* 0x000000570b407207 */ /* 0x040fe20006800000 */
[----:B0-----:R-:W0:Y:S01]  /*258c0*/  LDC R63, c[0x0][0x3b0] ;  /* 0x0000ec00ff3f7b82 */ /* 0x001e220000000800 */
[----:B------:R3:W-:Y:S04]  /*258d0*/  STL [R1+0x1c0], R62 ;  /* 0x0001c03e01007387 */ /* 0x0007e80000100800 */
[----:B------:R-:W2:Y:S03]  /*258e0*/  LDL.LU R10, [R1+0x6f0] ;  /* 0x0006f000010a7983 */ /* 0x000ea60000300800 */
[----:B------:R-:W0:Y:S01]  /*258f0*/  LDC R87, c[0x0][0x3b0] ;  /* 0x0000ec00ff577b82 */ /* 0x000e220000000800 */
[----:B------:R1:W-:Y:S01]  /*25900*/  STL [R1+0x1cc], R16 ;  /* 0x0001cc1001007387 */ /* 0x0003e20000100800 */
[----:B------:R-:W-:-:S02]  /*25910*/  SEL R26, R11, R26, !P5 ;  /* 0x0000001a0b1a7207 */ /* 0x000fc40006800000 */
[----:B----4-:R-:W-:-:S04]  /*25920*/  SEL R2, R11, R2, !P5 ;  /* 0x000000020b027207 */ /* 0x010fc80006800000 */
[----:B---3--:R-:W3:Y:S01]  /*25930*/  LDC R62, c[0x0][0x3b0] ;  /* 0x0000ec00ff3e7b82 */ /* 0x008ee20000000800 */
[----:B-1----:R-:W4:Y:S04]  /*25940*/  LDL.LU R16, [R1+0x6ec] ;  /* 0x0006ec0001107983 */ /* 0x002f280000300800 */
[----:B------:R-:W3:Y:S04]  /*25950*/  LDL.LU R80, [R1+0x6e8] ;  /* 0x0006e80001507983 */ /* 0x000ee80000300800 */
[----:B------:R-:W3:Y:S01]  /*25960*/  LDL.LU R83, [R1+0x6e4] ;  /* 0x0006e40001537983 */ /* 0x000ee20000300800 */
[----:B0-----:R-:W-:-:S02]  /*25970*/  IMAD R64, R64, R87, RZ ;  /* 0x0000005740407224 */ /* 0x001fc400078e02ff */
[----:B------:R-:W-:Y:S01]  /*25980*/  IMAD R2, R2, R82, RZ ;  /* 0x0000005202027224 */ /* 0x000fe200078e02ff */
[----:B------:R-:W-:-:S05]  /*25990*/  SEL R3, R11, R3, !P5 ;  /* 0x000000030b037207 */ /* 0x000fca0006800000 */
[----:B------:R-:W-:Y:S02]  /*259a0*/  IMAD R3, R3, R13, RZ ;  /* 0x0000000d03037224 */ /* 0x000fe400078e02ff */
[----:B------:R-:W0:Y:S01]  /*259b0*/  LDC R13, c[0x0][0x3b0] ;  /* 0x0000ec00ff0d7b82 */ /* 0x000e220000000800 */
[----:B--2---:R-:W-:-:S07]  /*259c0*/  IMAD R7, R7, R17, RZ ;  /* 0x0000001107077224 */ /* 0x004fce00078e02ff */
[----:B------:R-:W1:Y:S01]  /*259d0*/  LDC R17, c[0x0][0x3b0] ;  /* 0x0000ec00ff117b82 */ /* 0x000e620000000800 */
[----:B------:R2:W-:Y:S02]  /*259e0*/  STL [R1+0x1e8], R7 ;  /* 0x0001e80701007387 */ /* 0x0005e40000100800 */
[----:B--2---:R-:W-:-:S05]  /*259f0*/  SEL R7, R11, R27, !P5 ;  /* 0x0000001b0b077207 */ /* 0x004fca0006800000 */
[----:B------:R-:W2:Y:S01]  /*25a00*/  LDC R27, c[0x0][0x3b0] ;  /* 0x0000ec00ff1b7b82 */ /* 0x000ea20000000800 */
[----:B------:R0:W-:Y:S01]  /*25a10*/  STL [R1+0x1d0], R64 ;  /* 0x0001d04001007387 */ /* 0x0001e20000100800 */
[----:B------:R-:W-:Y:S01]  /*25a20*/  IMAD R7, R7, R88, RZ ;  /* 0x0000005807077224 */ /* 0x000fe200078e02ff */
[C---:B------:R-:W-:Y:S01]  /*25a30*/  SEL R69, R11.reuse, R86, !P5 ;  /* 0x000000560b457207 */ /* 0x040fe20006800000 */
[----:B--2---:R-:W-:Y:S01]  /*25a40*/  IMAD R26, R26, R27, RZ ;  /* 0x0000001b1a1a7224 */ /* 0x004fe200078e02ff */
[----:B------:R-:W-:-:S03]  /*25a50*/  SEL R65, R11, R10, !P5 ;  /* 0x0000000a0b417207 */ /* 0x000fc60006800000 */
[----:B------:R-:W-:Y:S01]  /*25a60*/  IMAD R69, R69, R72, RZ ;  /* 0x0000004845457224 */ /* 0x000fe200078e02ff */
[----:B0-----:R-:W0:Y:S01]  /*25a70*/  LDC R64, c[0x0][0x3b0] ;  /* 0x0000ec00ff407b82 */ /* 0x001e220000000800 */
[----:B------:R2:W-:Y:S04]  /*25a80*/  STL [R1+0x1ec], R26 ;  /* 0x0001ec1a01007387 */ /* 0x0005e80000100800 */
[----:B------:R-:W3:Y:S01]  /*25a90*/  LDL.LU R87, [R1+0x6e0] ;  /* 0x0006e00001577983 */ /* 0x000ee20000300800 */
[----:B----4-:R-:W-:Y:S01]  /*25aa0*/  SEL R10, R11, R16, !P5 ;  /* 0x000000100b0a7207 */ /* 0x010fe20006800000 */
[----:B------:R-:W-:Y:S01]  /*25ab0*/  IMAD R65, R65, R68, RZ ;  /* 0x0000004441417224 */ /* 0x000fe200078e02ff */
[----:B------:R-:W4:Y:S01]  /*25ac0*/  LDC R27, c[0x0][0x3b0] ;  /* 0x0000ec00ff1b7b82 */ /* 0x000f220000000800 */
[----:B------:R-:W-:Y:S04]  /*25ad0*/  STL [R1+0x1f0], R7 ;  /* 0x0001f00701007387 */ /* 0x000fe80000100800 */
[----:B--2---:R-:W2:Y:S03]  /*25ae0*/  LDL.LU R26, [R1+0x6dc] ;  /* 0x0006dc00011a7983 */ /* 0x004ea60000300800 */
[----:B------:R-:W0:Y:S01]  /*25af0*/  LDC R72, c[0x0][0x3b0] ;  /* 0x0000ec00ff487b82 */ /* 0x000e220000000800 */
[----:B------:R1:W-:Y:S04]  /*25b00*/  STL [R1+0x1f4], R2 ;  /* 0x0001f40201007387 */ /* 0x0003e80000100800 */
[----:B-1----:R-:W4:Y:S04]  /*25b10*/  LDL.LU R2, [R1+0x6d8] ;  /* 0x0006d80001027983 */ /* 0x002f280000300800 */
[----:B------:R-:W4:Y:S01]  /*25b20*/  LDL.LU R88, [R1+0x6d4] ;  /* 0x0006d40001587983 */ /* 0x000f220000300800 */
[----:B---3--:R-:W-:Y:S01]  /*25b30*/  SEL R16, R11, R80, !P5 ;  /* 0x000000500b107207 */ /* 0x008fe20006800000 */
[----:B------:R-:W-:-:S02]  /*25b40*/  IMAD R63, R10, R63, RZ ;  /* 0x0000003f0a3f7224 */ /* 0x000fc400078e02ff */
[----:B------:R-:W3:Y:S04]  /*25b50*/  LDL.LU R82, [R1+0x6d0] ;  /* 0x0006d00001527983 */ /* 0x000ee80000300800 */
[----:B------:R1:W-:Y:S01]  /*25b60*/  STL [R1+0x1fc], R3 ;  /* 0x0001fc0301007387 */ /* 0x0003e20000100800 */
[----:B------:R-:W-:-:S03]  /*25b70*/  IMAD R62, R16, R62, RZ ;  /* 0x0000003e103e7224 */ /* 0x000fc600078e02ff */
[----:B------:R1:W-:Y:S04]  /*25b80*/  STL [R1+0x1f8], R69 ;  /* 0x0001f84501007387 */ /* 0x0003e80000100800 */
[----:B------:R-:W3:Y:S01]  /*25b90*/  LDL.LU R10, [R1+0x6cc] ;  /* 0x0006cc00010a7983 */ /* 0x000ee20000300800 */
[----:B-1----:R-:W1:Y:S03]  /*25ba0*/  LDC R3, c[0x0][0x3b0] ;  /* 0x0000ec00ff037b82 */ /* 0x002e660000000800 */
[----:B------:R0:W-:Y:S04]  /*25bb0*/  STL [R1+0x204], R65 ;  /* 0x0002044101007387 */ /* 0x0001e80000100800 */
[----:B------:R0:W-:Y:S01]  /*25bc0*/  STL [R1+0x258], R63 ;  /* 0x0002583f01007387 */ /* 0x0001e20000100800 */
[----:B------:R-:W-:Y:S01]  /*25bd0*/  SEL R7, R11, R83, !P5 ;  /* 0x000000530b077207 */ /* 0x000fe20006800000 */
[----:B------:R-:W1:Y:S02]  /*25be0*/  LDC R69, c[0x0][0x3b0] ;  /* 0x0000ec00ff457b82 */ /* 0x000e640000000800 */
[----:B------:R-:W3:Y:S04]  /*25bf0*/  LDL.LU R16, [R1+0x6c8] ;  /* 0x0006c80001107983 */ /* 0x000ee80000300800 */
[----:B------:R-:W3:Y:S02]  /*25c00*/  LDL.LU R86, [R1+0x6c4] ;  /* 0x0006c40001567983 */ /* 0x000ee40000300800 */
[----:B0-----:R-:W0:Y:S02]  /*25c10*/  LDC R65, c[0x0][0x3b0] ;  /* 0x0000ec00ff417b82 */ /* 0x001e240000000800 */
[----:B------:R2:W-:Y:S04]  /*25c20*/  STL [R1+0x264], R62 ;  /* 0x0002643e01007387 */ /* 0x0005e80000100800 */
[----:B------:R-:W3:Y:S01]  /*25c30*/  LDL.LU R80, [R1+0x6c0] ;  /* 0x0006c00001507983 */ /* 0x000ee20000300800 */
[----:B------:R-:W-:Y:S01]  /*25c40*/  IMAD R7, R7, R17, RZ ;  /* 0x0000001107077224 */ /* 0x000fe200078e02ff */
[----:B------:R-:W0:Y:S02]  /*25c50*/  LDC R63, c[0x0][0x3b0] ;  /* 0x0000ec00ff3f7b82 */ /* 0x000e240000000800 */
[----:B------:R-:W3:Y:S04]  /*25c60*/  LDL.LU R83, [R1+0x6b4] ;  /* 0x0006b40001537983 */ /* 0x000ee80000300800 */
[----:B------:R-:W-:Y:S02]  /*25c70*/  STL [R1+0x270], R7 ;  /* 0x0002700701007387 */ /* 0x000fe40000100800 */
[----:B------:R-:W0:Y:S01]  /*25c80*/  LDC R17, c[0x0][0x3b0] ;  /* 0x0000ec00ff117b82 */ /* 0x000e220000000800 */
[----:B------:R-:W-:-:S02]  /*25c90*/  SEL R68, R11, R87, !P5 ;  /* 0x000000570b447207 */ /* 0x000fc40006800000 */
[----:B--2---:R-:W-:-:S03]  /*25ca0*/  SEL R62, R11, R26, !P5 ;  /* 0x0000001a0b3e7207 */ /* 0x004fc60006800000 */
[----:B------:R-:W-:Y:S02]  /*25cb0*/  IMAD R68, R68, R73, RZ ;  /* 0x0000004944447224 */ /* 0x000fe400078e02ff */
[----:B------:R-:W2:Y:S01]  /*25cc0*/  LDC R73, c[0x0][0x3b0] ;  /* 0x0000ec00ff497b82 */ /* 0x000ea20000000800 */
[----:B------:R-:W-:Y:S02]  /*25cd0*/  IMAD R62, R62, R64, RZ ;  /* 0x000000403e3e7224 */ /* 0x000fe400078e02ff */
[----:B------:R0:W-:Y:S01]  /*25ce0*/  STL [R1+0x268], R68 ;  /* 0x0002684401007387 */ /* 0x0001e20000100800 */
[----:B----4-:R-:W-:-:S04]  /*25cf0*/  SEL R26, R11, R2, !P5 ;  /* 0x000000020b1a7207 */ /* 0x010fc80006800000 */
[----:B0-----:R-:W0:Y:S01]  /*25d00*/  LDC R68, c[0x0][0x3b0] ;  /* 0x0000ec00ff447b82 */ /* 0x001e220000000800 */
[C---:B------:R-:W-:Y:S01]  /*25d10*/  SEL R2, R11.reuse, R88, !P5 ;  /* 0x000000580b027207 */ /* 0x040fe20006800000 */
[----:B------:R-:W-:Y:S01]  /*25d20*/  IMAD R27, R26, R27, RZ ;  /* 0x0000001b1a1b7224 */ /* 0x000fe200078e02ff */
[----:B------:R-:W-:Y:S03]  /*25d30*/  STL [R1+0x278], R62 ;  /* 0x0002783e01007387 */ /* 0x000fe60000100800 */
[----:B-1----:R-:W-:Y:S01]  /*25d40*/  IMAD R3, R2, R3, RZ ;  /* 0x0000000302037224 */ /* 0x002fe200078e02ff */
[----:B------:R-:W4:Y:S04]  /*25d50*/  LDL.LU R26, [R1+0x6b0] ;  /* 0x0006b000011a7983 */ /* 0x000f280000300800 */
[----:B------:R1:W-:Y:S04]  /*25d60*/  STL [R1+0x288], R27 ;  /* 0x0002881b01007387 */ /* 0x0003e80000100800 */
[----:B------:R-:W2:Y:S04]  /*25d70*/  LDL.LU R2, [R1+0x6ac] ;  /* 0x0006ac0001027983 */ /* 0x000ea80000300800 */
[----:B------:R3:W-:Y:S02]  /*25d80*/  STL [R1+0x294], R3 ;  /* 0x0002940301007387 */ /* 0x0007e40000100800 */
[C---:B---3--:R-:W-:Y:S01]  /*25d90*/  SEL R7, R11.reuse, R82, !P5 ;  /* 0x000000520b077207 */ /* 0x048fe20006800000 */
[----:B-1----:R-:W1:Y:S01]  /*25da0*/  LDC R27, c[0x0][0x3b0] ;  /* 0x0000ec00ff1b7b82 */ /* 0x002e620000000800 */
[----:B------:R-:W3:Y:S04]  /*25db0*/  LDL.LU R88, [R1+0x6a8] ;  /* 0x0006a80001587983 */ /* 0x000ee80000300800 */
[----:B------:R-:W3:Y:S01]  /*25dc0*/  LDL.LU R3, [R1+0x694] ;  /* 0x0006940001037983 */ /* 0x000ee20000300800 */
[----:B------:R-:W-:Y:S01]  /*25dd0*/  SEL R62, R11, R10, !P5 ;  /* 0x0000000a0b3e7207 */ /* 0x000fe20006800000 */
[----:B------:R-:W-:Y:S01]  /*25de0*/  IMAD R7, R7, R13, RZ ;  /* 0x0000000d07077224 */ /* 0x000fe200078e02ff */
[C---:B------:R-:W-:Y:S01]  /*25df0*/  SEL R16, R11.reuse, R16, !P5 ;  /* 0x000000100b107207 */ /* 0x040fe20006800000 */
[----:B------:R-:W3:Y:S01]  /*25e00*/  LDL.LU R82, [R1+0x690] ;  /* 0x0006900001527983 */ /* 0x000ee20000300800 */
[----:B------:R-:W-:Y:S01]  /*25e10*/  SEL R64, R11, R86, !P5 ;  /* 0x000000560b407207 */ /* 0x000fe20006800000 */
[----:B------:R-:W-:Y:S01]  /*25e20*/  IMAD R72, R62, R72, RZ ;  /* 0x000000483e487224 */ /* 0x000fe200078e02ff */
[----:B------:R-:W0:Y:S01]  /*25e30*/  LDC R13, c[0x0][0x3b0] ;  /* 0x0000ec00ff0d7b82 */ /* 0x000e220000000800 */
[----:B------:R-:W-:Y:S01]  /*25e40*/  IMAD R69, R16, R69, RZ ;  /* 0x0000004510457224 */ /* 0x000fe200078e02ff */
[----:B------:R1:W-:Y:S01]  /*25e50*/  STL [R1+0x29c], R7 ;  /* 0x00029c0701007387 */ /* 0x0003e20000100800 */
[----:B------:R-:W-:-:S03]  /*25e60*/  IMAD R64, R64, R65, RZ ;  /* 0x0000004140407224 */ /* 0x000fc600078e02ff */
[----:B------:R1:W-:Y:S02]  /*25e70*/  STL [R1+0x298], R72 ;  /* 0x0002984801007387 */ /* 0x0003e40000100800 */
[----:B------:R-:W0:Y:S02]  /*25e80*/  LDC R10, c[0x0][0x3b0] ;  /* 0x0000ec00ff0a7b82 */ /* 0x000e240000000800 */
[----:B------:R-:W3:Y:S01]  /*25e90*/  LDL.LU R16, [R1+0x68c] ;  /* 0x00068c0001107983 */ /* 0x000ee20000300800 */
[----:B-1----:R-:W-:-:S03]  /*25ea0*/  SEL R7, R11, R80, !P5 ;  /* 0x000000500b077207 */ /* 0x002fc60006800000 */
[----:B------:R-:W-:Y:S01]  /*25eb0*/  STL [R1+0x2a0], R69 ;  /* 0x0002a04501007387 */ /* 0x000fe20000100800 */
[----:B------:R-:W-:Y:S01]  /*25ec0*/  SEL R62, R11, R83, !P5 ;  /* 0x000000530b3e7207 */ /* 0x000fe20006800000 */
[----:B------:R-:W1:Y:S01]  /*25ed0*/  LDC R72, c[0x0][0x3b0] ;  /* 0x0000ec00ff487b82 */ /* 0x000e620000000800 */
[----:B------:R-:W-:Y:S01]  /*25ee0*/  IMAD R7, R7, R17, RZ ;  /* 0x0000001107077224 */ /* 0x000fe200078e02ff */
[----:B------:R-:W3:Y:S04]  /*25ef0*/  LDL.LU R86, [R1+0x688] ;  /* 0x0006880001567983 */ /* 0x000ee80000300800 */
[----:B------:R0:W-:Y:S02]  /*25f00*/  STL [R1+0x2a4], R64 ;  /* 0x0002a44001007387 */ /* 0x0001e40000100800 */
[----:B------:R-:W1:Y:S02]  /*25f10*/  LDC R65, c[0x0][0x3b0] ;  /* 0x0000ec00ff417b82 */ /* 0x000e640000000800 */
[----:B------:R-:W3:Y:S04]  /*25f20*/  LDL.LU R17, [R1+0x67c] ;  /* 0x00067c0001117983 */ /* 0x000ee80000300800 */
[----:B------:R0:W-:Y:S01]  /*25f30*/  STL [R1+0x2b4], R7 ;  /* 0x0002b40701007387 */ /* 0x0001e20000100800 */
[----:B------:R-:W-:Y:S01]  /*25f40*/  IMAD R62, R62, R63, RZ ;  /* 0x0000003f3e3e7224 */ /* 0x000fe200078e02ff */
[----:B0-----:R-:W0:Y:S02]  /*25f50*/  LDC R64, c[0x0][0x3b0] ;  /* 0x0000ec00ff407b82 */ /* 0x001e240000000800 */
[----:B------:R-:W3:Y:S04]  /*25f60*/  LDL.LU R80, [R1+0x678] ;  /* 0x0006780001507983 */ /* 0x000ee80000300800 */
[----:B------:R-:W3:Y:S02]  /*25f70*/  LDL.LU R83, [R1+0x674] ;  /* 0x0006740001537983 */ /* 0x000ee40000300800 */
[----:B------:R-:W0:Y:S02]  /*25f80*/  LDC R7, c[0x0][0x3b0] ;  /* 0x0000ec00ff077b82 */ /* 0x000e240000000800 */
[----:B------:R1:W-:Y:S06]  /*25f90*/  STL [R1+0x2c8], R62 ;  /* 0x0002c83e01007387 */ /* 0x0003ec0000100800 */
[----:B-1----:R-:W1:Y:S01]  /*25fa0*/  LDC R62, c[0x0][0x3b0] ;  /* 0x0000ec00ff3e7b82 */ /* 0x002e620000000800 */
[----:B----4-:R-:W-:-:S02]  /*25fb0*/  SEL R69, R11, R26, !P5 ;  /* 0x0000001a0b457207 */ /* 0x010fc40006800000 */
[----:B--2---:R-:W-:-:S03]  /*25fc0*/  SEL R63, R11, R2, !P5 ;  /* 0x000000020b3f7207 */ /* 0x004fc60006800000 */
[----:B------:R-:W-:Y:S02]  /*25fd0*/  IMAD R69, R69, R73, RZ ;  /* 0x0000004945457224 */ /* 0x000fe400078e02ff */
[----:B------:R-:W2:Y:S01]  /*25fe0*/  LDC R73, c[0x0][0x3b0] ;  /* 0x0000ec00ff497b82 */ /* 0x000ea20000000800 */
[----:B------:R-:W-:Y:S01]  /*25ff0*/  IMAD R63, R63, R68, RZ ;  /* 0x000000443f3f7224 */ /* 0x000fe200078e02ff */
[C---:B---3--:R-:W-:Y:S01]  /*26000*/  SEL R26, R11.reuse, R88, !P5 ;  /* 0x000000580b1a7207 */ /* 0x048fe20006800000 */
[----:B------:R-:W-:Y:S05]  /*26010*/  STL [R1+0x2b8], R69 ;  /* 0x0002b84501007387 */ /* 0x000fea0000100800 */
[----:B------:R-:W3:Y:S01]  /*26020*/  LDC R68, c[0x0][0x3b0] ;  /* 0x0000ec00ff447b82 */ /* 0x000ee20000000800 */
[----:B------:R-:W-:Y:S01]  /*26030*/  SEL R3, R11, R3, !P5 ;  /* 0x000000030b037207 */ /* 0x000fe20006800000 */
[----:B------:R-:W-:Y:S01]  /*26040*/  IMAD R27, R26, R27, RZ ;  /* 0x0000001b1a1b7224 */ /* 0x000fe200078e02ff */
[----:B------:R-:W-:Y:S03]  /*26050*/  STL [R1+0x2e0], R63 ;  /* 0x0002e03f01007387 */ /* 0x000fe60000100800 */
[----:B------:R-:W-:Y:S01]  /*26060*/  IMAD R3, R3, R13, RZ ;  /* 0x0000000d03037224 */ /* 0x000fe200078e02ff */
[----:B------:R-:W4:Y:S04]  /*26070*/  LDL.LU R26, [R1+0x670] ;  /* 0x00067000011a7983 */ /* 0x000f280000300800 */
[----:B------:R0:W-:Y:S04]  /*26080*/  STL [R1+0x2ec], R27 ;  /* 0x0002ec1b01007387 */ /* 0x0001e80000100800 */
[----:B------:R-:W2:Y:S01]  /*26090*/  LDL.LU R13, [R1+0x654] ;  /* 0x00065400010d7983 */ /* 0x000ea20000300800 */
[----:B------:R-:W-:-:S03]  /*260a0*/  SEL R2, R11, R82, !P5 ;  /* 0x000000520b027207 */ /* 0x000fc60006800000 */
[----:B------:R1:W-:Y:S01]  /*260b0*/  STL [R1+0x2f4], R3 ;  /* 0x0002f40301007387 */ /* 0x0003e20000100800 */
[----:B0-----:R-:W0:Y:S03]  /*260c0*/  LDC R27, c[0x0][0x3b0] ;  /* 0x0000ec00ff1b7b82 */ /* 0x001e260000000800 */
[----:B------:R-:W3:Y:S01]  /*260d0*/  LDL.LU R88, [R1+0x650] ;  /* 0x0006500001587983 */ /* 0x000ee20000300800 */
[----:B------:R-:W-:-:S03]  /*260e0*/  IMAD R2, R2, R10, RZ ;  /* 0x0000000a02027224 */ /* 0x000fc600078e02ff */
[----:B-1----:R-:W3:Y:S01]  /*260f0*/  LDL.LU R3, [R1+0x64c] ;  /* 0x00064c0001037983 */ /* 0x002ee20000300800 */
[C---:B------:R-:W-:Y:S01]  /*26100*/  SEL R69, R11.reuse, R86, !P5 ;  /* 0x000000560b457207 */ /* 0x040fe20006800000 */
[----:B------:R-:W1:Y:S02]  /*26110*/  LDC R10, c[0x0][0x3b0] ;  /* 0x0000ec00ff0a7b82 */ /* 0x000e640000000800 */
[----:B------:R-:W3:Y:S04]  /*26120*/  LDL.LU R82, [R1+0x648] ;  /* 0x0006480001527983 */ /* 0x000ee80000300800 */
[----:B------:R0:W-:Y:S01]  /*26130*/  STL [R1+0x308], R2 ;  /* 0x0003080201007387 */ /* 0x0001e20000100800 */
[C---:B------:R-:W-:Y:S02]  /*26140*/  SEL R63, R11.reuse, R17, !P5 ;  /* 0x000000110b3f7207 */ /* 0x040fe40006800000 */
[----:B0-----:R-:W-:Y:S01]  /*26150*/  SEL R2, R11, R16, !P5 ;  /* 0x000000100b027207 */ /* 0x001fe20006800000 */
[----:B------:R-:W-:Y:S01]  /*26160*/  IMAD R69, R69, R72, RZ ;  /* 0x0000004845457224 */ /* 0x000fe200078e02ff */
[----:B------:R-:W0:Y:S03]  /*26170*/  LDC R16, c[0x0][0x3b0] ;  /* 0x0000ec00ff107b82 */ /* 0x000e260000000800 */
[----:B------:R-:W-:Y:S01]  /*26180*/  IMAD R17, R2, R7, RZ ;  /* 0x0000000702117224 */ /* 0x000fe200078e02ff */
[----:B------:R-:W-:-:S04]  /*26190*/  SEL R2, R11, R80, !P5 ;  /* 0x000000500b027207 */ /* 0x000fc80006800000 */
[----:B------:R1:W-:Y:S01]  /*261a0*/  STL [R1+0x304], R17 ;  /* 0x0003041101007387 */ /* 0x0003e20000100800 */
[----:B------:R-:W-:Y:S02]  /*261b0*/  IMAD R65, R63, R65, RZ ;  /* 0x000000413f417224 */ /* 0x000fe400078e02ff */
[----:B------:R-:W-:Y:S01]  /*261c0*/  IMAD R64, R2, R64, RZ ;  /* 0x0000004002407224 */ /* 0x000fe200078e02ff */
[----:B------:R-:W-:Y:S01]  /*261d0*/  SEL R7, R11, R83, !P5 ;  /* 0x000000530b077207 */ /* 0x000fe20006800000 */
[----:B------:R-:W0:Y:S01]  /*261e0*/  LDC R63, c[0x0][0x3b0] ;  /* 0x0000ec00ff3f7b82 */ /* 0x000e220000000800 */
[----:B-1----:R-:W3:Y:S04]  /*261f0*/  LDL.LU R17, [R1+0x644] ;  /* 0x0006440001117983 */ /* 0x002ee80000300800 */
[----:B------:R-:W3:Y:S04]  /*26200*/  LDL.LU R86, [R1+0x640] ;  /* 0x0006400001567983 */ /* 0x000ee80000300800 */
[----:B------:R1:W-:Y:S04]  /*26210*/  STL [R1+0x314], R69 ;  /* 0x0003144501007387 */ /* 0x0003e80000100800 */
[----:B------:R1:W-:Y:S04]  /*26220*/  STL [R1+0x324], R65 ;  /* 0x0003244101007387 */ /* 0x0003e80000100800 */
[----:B------:R-:W3:Y:S01]  /*26230*/  LDL.LU R2, [R1+0x63c] ;  /* 0x00063c0001027983 */ /* 0x000ee20000300800 */
[----:B------:R-:W-:Y:S01]  /*26240*/  IMAD R7, R7, R62, RZ ;  /* 0x0000003e07077224 */ /* 0x000fe200078e02ff */
[----:B-1----:R-:W1:Y:S02]  /*26250*/  LDC R69, c[0x0][0x3b0] ;  /* 0x0000ec00ff457b82 */ /* 0x002e640000000800 */
[----:B------:R-:W3:Y:S04]  /*26260*/  LDL.LU R80, [R1+0x638] ;  /* 0x0006380001507983 */ /* 0x000ee80000300800 */
[----:B------:R-:W-:Y:S02]  /*26270*/  STL [R1+0x32c], R64 ;  /* 0x00032c4001007387 */ /* 0x000fe40000100800 */
[----:B------:R-:W0:Y:S02]  /*26280*/  LDC R65, c[0x0][0x3b0] ;  /* 0x0000ec00ff417b82 */ /* 0x000e240000000800 */
[----:B------:R-:W3:Y:S04]  /*26290*/  LDL.LU R83, [R1+0x634] ;  /* 0x0006340001537983 */ /* 0x000ee80000300800 */
[----:B------:R1:W-:Y:S02]  /*262a0*/  STL [R1+0x33c], R7 ;  /* 0x00033c0701007387 */ /* 0x0003e40000100800 */
[----:B------:R-:W0:Y:S08]  /*262b0*/  LDC R62, c[0x0][0x3b0] ;  /* 0x0000ec00ff3e7b82 */ /* 0x000e300000000800 */
[----:B-1----:R-:W1:Y:S01]  /*262c0*/  LDC R7, c[0x0][0x3b0] ;  /* 0x0000ec00ff077b82 */ /* 0x002e620000000800 */
[----:B----4-:R-:W-:-:S02]  /*262d0*/  SEL R72, R11, R26, !P5 ;  /* 0x0000001a0b487207 */ /* 0x010fc40006800000 */
[----:B--2---:R-:W-:-:S03]  /*262e0*/  SEL R64, R11, R13, !P5 ;  /* 0x0000000d0b407207 */ /* 0x004fc60006800000 */
[----:B------:R-:W-:Y:S02]  /*262f0*/  IMAD R72, R72, R73, RZ ;  /* 0x0000004948487224 */ /* 0x000fe400078e02ff */
[----:B------:R-:W2:Y:S01]  /*26300*/  LDC R73, c[0x0][0x3b0] ;  /* 0x0000ec00ff497b82 */ /* 0x000ea20000000800 */
[C---:B---3--:R-:W-:Y:S01]  /*26310*/  SEL R26, R11.reuse, R88, !P5 ;  /* 0x000000580b1a7207 */ /* 0x048fe20006800000 */
[----:B------:R-:W-:Y:S01]  /*26320*/  IMAD R64, R64, R68, RZ ;  /* 0x0000004440407224 */ /* 0x000fe200078e02ff */
[----:B------:R-:W-:-:S03]  /*26330*/  SEL R13, R11, R3, !P5 ;  /* 0x000000030b0d7207 */ /* 0x000fc60006800000 */
[----:B------:R-:W-:Y:S01]  /*26340*/  IMAD R26, R26, R27, RZ ;  /* 0x0000001b1a1a7224 */ /* 0x000fe200078e02ff */
[----:B------:R-:W-:Y:S01]  /*26350*/  STL [R1+0x330], R72 ;  /* 0x0003304801007387 */ /* 0x000fe20000100800 */
[----:B------:R-:W3:Y:S01]  /*26360*/  LDC R68, c[0x0][0x3b0] ;  /* 0x0000ec00ff447b82 */ /* 0x000ee20000000800 */
[----:B------:R-:W-:Y:S01]  /*26370*/  SEL R3, R11, R82, !P5 ;  /* 0x000000520b037207 */ /* 0x000fe20006800000 */
[----:B0-----:R-:W-:Y:S01]  /*26380*/  IMAD R16, R13, R16, RZ ;  /* 0x000000100d107224 */ /* 0x001fe200078e02ff */
[----:B------:R-:W-:Y:S03]  /*26390*/  STL [R1+0x344], R64 ;  /* 0x0003444001007387 */ /* 0x000fe60000100800 */
[----:B------:R-:W-:Y:S01]  /*263a0*/  IMAD R3, R3, R10, RZ ;  /* 0x0000000a03037224 */ /* 0x000fe200078e02ff */
[----:B------:R-:W-:Y:S01]  /*263b0*/  STL [R1+0x354], R26 ;  /* 0x0003541a01007387 */ /* 0x000fe20000100800 */
[----:B------:R-:W0:Y:S03]  /*263c0*/  LDC R27, c[0x0][0x3b0] ;  /* 0x0000ec00ff1b7b82 */ /* 0x000e260000000800 */
[----:B------:R-:W4:Y:S04]  /*263d0*/  LDL.LU R13, [R1+0x630] ;  /* 0x00063000010d7983 */ /* 0x000f280000300800 */
[----:B------:R1:W-:Y:S01]  /*263e0*/  STL [R1+0x364], R16 ;  /* 0x0003641001007387 */ /* 0x0003e20000100800 */
[----:B------:R-:W0:Y:S03]  /*263f0*/  LDC R10, c[0x0][0x3b0] ;  /* 0x0000ec00ff0a7b82 */ /* 0x000e260000000800 */
[----:B------:R-:W2:Y:S04]  /*26400*/  LDL.LU R88, [R1+0x624] ;  /* 0x0006240001587983 */ /* 0x000ea80000300800 */
[----:B------:R1:W-:Y:S04]  /*26410*/  STL [R1+0x370], R3 ;  /* 0x0003700301007387 */ /* 0x0003e80000100800 */
[----:B-1----:R-:W3:Y:S04]  /*26420*/  LDL.LU R16, [R1+0x620] ;  /* 0x0006200001107983 */ /* 0x002ee80000300800 */
[----:B------:R-:W3:Y:S01]  /*26430*/  LDL.LU R82, [R1+0x61c] ;  /* 0x00061c0001527983 */ /* 0x000ee20000300800 */
[----:B------:R-:W-:-:S03]  /*26440*/  SEL R26, R11, R17, !P5 ;  /* 0x000000110b1a7207 */ /* 0x000fc60006800000 */
[----:B------:R-:W3:Y:S01]  /*26450*/  LDL.LU R3, [R1+0x618] ;  /* 0x0006180001037983 */ /* 0x000ee20000300800 */
[----:B------:R-:W1:Y:S01]  /*26460*/  LDC R17, c[0x0][0x3b0] ;  /* 0x0000ec00ff117b82 */ /* 0x000e620000000800 */
[----:B------:R-:W-:-:S05]  /*26470*/  IMAD R72, R26, R63, RZ ;  /* 0x0000003f1a487224 */ /* 0x000fca00078e02ff */
[----:B------:R-:W-:Y:S01]  /*26480*/  STL [R1+0x378], R72 ;  /* 0x0003784801007387 */ /* 0x000fe20000100800 */
[----:B------:R-:W-:-:S03]  /*26490*/  SEL R26, R11, R80, !P5 ;  /* 0x000000500b1a7207 */ /* 0x000fc60006800000 */
[----:B------:R-:W3:Y:S01]  /*264a0*/  LDL.LU R80, [R1+0x60c] ;  /* 0x00060c0001507983 */ /* 0x000ee20000300800 */
[C---:B------:R-:W-:Y:S02]  /*264b0*/  SEL R64, R11.reuse, R86, !P5 ;  /* 0x000000560b407207 */ /* 0x040fe40006800000 */
[C---:B------:R-:W-:Y:S02]  /*264c0*/  SEL R63, R11.reuse, R2, !P5 ;  /* 0x000000020b3f7207 */ /* 0x040fe40006800000 */
[----:B------:R-:W-:Y:S01]  /*264d0*/  SEL R2, R11, R83, !P5 ;  /* 0x000000530b027207 */ /* 0x000fe20006800000 */
[----:B------:R-:W-:Y:S02]  /*264e0*/  IMAD R69, R64, R69, RZ ;  /* 0x0000004540457224 */ /* 0x000fe400078e02ff */
[----:B------:R-:W-:Y:S01]  /*264f0*/  IMAD R63, R63, R65, RZ ;  /* 0x000000413f3f7224 */ /* 0x000fe200078e02ff */
[----:B------:R-:W0:Y:S01]  /*26500*/  LDC R64, c[0x0][0x3b0] ;  /* 0x0000ec00ff407b82 */ /* 0x000e220000000800 */
[----:B------:R-:W-:Y:S01]  /*26510*/  IMAD R26, R26, R62, RZ ;  /* 0x0000003e1a1a7224 */ /* 0x000fe200078e02ff */
[----:B------:R1:W-:Y:S01]  /*26520*/  STL [R1+0x374], R69 ;  /* 0x0003744501007387 */ /* 0x0003e20000100800 */
[----:B------:R-:W-:-:S03]  /*26530*/  IMAD R2, R2, R7, RZ ;  /* 0x0000000702027224 */ /* 0x000fc600078e02ff */
[----:B------:R-:W-:Y:S02]  /*26540*/  STL [R1+0x384], R63 ;  /* 0x0003843f01007387 */ /* 0x000fe40000100800 */
[----:B------:R-:W0:Y:S02]  /*26550*/  LDC R65, c[0x0][0x3b0] ;  /* 0x0000ec00ff417b82 */ /* 0x000e240000000800 */
[----:B------:R-:W3:Y:S04]  /*26560*/  LDL.LU R87, [R1+0x608] ;  /* 0x0006080001577983 */ /* 0x000ee80000300800 */
[----:B------:R1:W-:Y:S02]  /*26570*/  STL [R1+0x390], R26 ;  /* 0x0003901a01007387 */ /* 0x0003e40000100800 */
[----:B-1----:R-:W1:Y:S02]  /*26580*/  LDC R69, c[0x0][0x3b0] ;  /* 0x0000ec00ff457b82 */ /* 0x002e640000000800 */
[----:B------:R-:W3:Y:S04]  /*26590*/  LDL.LU R86, [R1+0x604] ;  /* 0x0006040001567983 */ /* 0x000ee80000300800 */
[----:B------:R0:W-:Y:S02]  /*265a0*/  STL [R1+0x398], R2 ;  /* 0x0003980201007387 */ /* 0x0001e40000100800 */
[----:B------:R-:W1:Y:S02]  /*265b0*/  LDC R62, c[0x0][0x3b0] ;  /* 0x0000ec00ff3e7b82 */ /* 0x000e640000000800 */
[----:B------:R-:W3:Y:S04]  /*265c0*/  LDL.LU R26, [R1+0x5f4] ;  /* 0x0005f400011a7983 */ /* 0x000ee80000300800 */
[----:B0-----:R-:W3:Y:S02]  /*265d0*/  LDL.LU R2, [R1+0x5f0] ;  /* 0x0005f00001027983 */ /* 0x001ee40000300800 */
[----:B------:R-:W0:Y:S02]  /*265e0*/  LDC R7, c[0x0][0x3b0] ;  /* 0x0000ec00ff077b82 */ /* 0x000e240000000800 */
[----:B------:R-:W3:Y:S01]  /*265f0*/  LDL.LU R83, [R1+0x5bc] ;  /* 0x0005bc0001537983 */ /* 0x000ee20000300800 */
[----:B----4-:R-:W-:-:S05]  /*26600*/  SEL R72, R11, R13, !P5 ;  /* 0x0000000d0b487207 */ /* 0x010fca0006800000 */
[----:B------:R-:W-:Y:S02]  /*26610*/  IMAD R72, R72, R76, RZ ;  /* 0x0000004c48487224 */ /* 0x000fe400078e02ff */
[----:B------:R-:W4:Y:S01]  /*26620*/  LDC R76, c[0x0][0x3b0] ;  /* 0x0000ec00ff4c7b82 */ /* 0x000f220000000800 */
[----:B--2---:R-:W-:-:S05]  /*26630*/  SEL R63, R11, R88, !P5 ;  /* 0x000000580b3f7207 */ /* 0x004fca0006800000 */
[----:B---3--:R-:W-:Y:S01]  /*26640*/  IMAD R68, R63, R68, RZ ;  /* 0x000000443f447224 */ /* 0x008fe200078e02ff */
[C---:B------:R-:W-:Y:S02]  /*26650*/  SEL R13, R11.reuse, R16, !P5 ;  /* 0x000000100b0d7207 */ /* 0x040fe40006800000 */
[----:B------:R-:W-:Y:S02]  /*26660*/  SEL R16, R11, R82, !P5 ;  /* 0x000000520b107207 */ /* 0x000fe40006800000 */
[----:B------:R-:W2:Y:S01]  /*26670*/  LDL.LU R82, [R1+0x5b8] ;  /* 0x0005b80001527983 */ /* 0x000ea20000300800 */
[----:B------:R-:W-:-:S03]  /*26680*/  IMAD R63, R13, R17, RZ ;  /* 0x000000110d3f7224 */ /* 0x000fc600078e02ff */
[----:B------:R-:W-:Y:S01]  /*26690*/  STL [R1+0x394], R72 ;  /* 0x0003944801007387 */ /* 0x000fe20000100800 */
[----:B------:R-:W-:-:S03]  /*266a0*/  SEL R3, R11, R3, !P5 ;  /* 0x000000030b037207 */ /* 0x000fc60006800000 */
[----:B------:R-:W3:Y:S04]  /*266b0*/  LDL.LU R17, [R1+0x5a0] ;  /* 0x0005a00001117983 */ /* 0x000ee80000300800 */
[----:B------:R-:W-:Y:S04]  /*266c0*/  STL [R1+0x39c], R68 ;  /* 0x00039c4401007387 */ /* 0x000fe80000100800 */
[----:B------:R-:W4:Y:S04]  /*266d0*/  LDL.LU R13, [R1+0x58c] ;  /* 0x00058c00010d7983 */ /* 0x000f280000300800 */
[----:B------:R0:W-:Y:S01]  /*266e0*/  STL [R1+0x3a0], R63 ;  /* 0x0003a03f01007387 */ /* 0x0001e20000100800 */
[----:B------:R-:W-:-:S02]  /*266f0*/  IMAD R16, R16, R27, RZ ;  /* 0x0000001b10107224 */ /* 0x000fc400078e02ff */
[----:B------:R-:W-:Y:S01]  /*26700*/  IMAD R10, R3, R10, RZ ;  /* 0x0000000a030a7224 */ /* 0x000fe200078e02ff */
[----:B------:R-:W4:Y:S01]  /*26710*/  LDL.LU R88, [R1+0x564] ;  /* 0x0005640001587983 */ /* 0x000f220000300800 */
[----:B------:R-:W-:Y:S01]  /*26720*/  SEL R3, R11, R80, !P5 ;  /* 0x000000500b037207 */ /* 0x000fe20006800000 */
[----:B------:R-:W2:Y:S02]  /*26730*/  LDC R27, c[0x0][0x3b0] ;  /* 0x0000ec00ff1b7b82 */ /* 0x000ea40000000800 */
[----:B------:R1:W-:Y:S04]  /*26740*/  STL [R1+0x3a4], R16 ;  /* 0x0003a41001007387 */ /* 0x0003e80000100800 */
[----:B------:R1:W-:Y:S02]  /*26750*/  STL [R1+0x3ac], R10 ;  /* 0x0003ac0a01007387 */ /* 0x0003e40000100800 */
[----:B0-----:R-:W0:Y:S02]  /*26760*/  LDC R63, c[0x0][0x3b0] ;  /* 0x0000ec00ff3f7b82 */ /* 0x001e240000000800 */
[----:B------:R-:W4:Y:S01]  /*26770*/  LDL.LU R80, [R1+0x560] ;  /* 0x0005600001507983 */ /* 0x000f220000300800 */
[----:B------:R-:W-:-:S05]  /*26780*/  IMAD R64, R3, R64, RZ ;  /* 0x0000004003407224 */ /* 0x000fca00078e02ff */
[----:B------:R1:W-:Y:S02]  /*26790*/  STL [R1+0x3b0], R64 ;  /* 0x0003b04001007387 */ /* 0x0003e40000100800 */
[----:B-1----:R-:W1:Y:S01]  /*267a0*/  LDC R16, c[0x0][0x3b0] ;  /* 0x0000ec00ff107b82 */ /* 0x002e620000000800 */
[C---:B------:R-:W-:Y:S02]  /*267b0*/  SEL R72, R11.reuse, R87, !P5 ;  /* 0x000000570b487207 */ /* 0x040fe40006800000 */
[----:B------:R-:W-:-:S05]  /*267c0*/  SEL R68, R11, R86, !P5 ;  /* 0x000000560b447207 */ /* 0x000fca0006800000 */
[----:B------:R-:W0:Y:S01]  /*267d0*/  LDC R10, c[0x0][0x3b0] ;  /* 0x0000ec00ff0a7b82 */ /* 0x000e220000000800 */
[----:B------:R-:W-:Y:S01]  /*267e0*/  IMAD R72, R72, R73, RZ ;  /* 0x0000004948487224 */ /* 0x000fe200078e02ff */
[----:B------:R-:W-:Y:S01]  /*267f0*/  SEL R64, R11, R26, !P5 ;  /* 0x0000001a0b407207 */ /* 0x000fe20006800000 */
[----:B------:R-:W-:-:S03]  /*26800*/  IMAD R68, R68, R69, RZ ;  /* 0x0000004544447224 */ /* 0x000fc600078e02ff */
[----:B------:R1:W-:Y:S02]  /*26810*/  STL [R1+0x3a8], R72 ;  /* 0x0003a84801007387 */ /* 0x0003e40000100800 */
[----:B------:R-:W0:Y:S01]  /*26820*/  LDC R3, c[0x0][0x3b0] ;  /* 0x0000ec00ff037b82 */ /* 0x000e220000000800 */
[C---:B------:R-:W-:Y:S01]  /*26830*/  SEL R26, R11.reuse, R2, !P5 ;  /* 0x000000020b1a7207 */ /* 0x040fe20006800000 */
[----:B------:R-:W-:Y:S01]  /*26840*/  IMAD R64, R64, R65, RZ ;  /* 0x0000004140407224 */ /* 0x000fe200078e02ff */
[----:B------:R-:W-:Y:S03]  /*26850*/  STL [R1+0x1fd4], R68 ;  /* 0x001fd44401007387 */ /* 0x000fe60000100800 */
[----:B------:R-:W-:Y:S01]  /*26860*/  IMAD R26, R26, R62, RZ ;  /* 0x0000003e1a1a7224 */ /* 0x000fe200078e02ff */
[----:B------:R-:W-:Y:S01]  /*26870*/  SEL R2, R11, R83, !P5 ;  /* 0x000000530b027207 */ /* 0x000fe20006800000 */
[----:B------:R1:W-:Y:S01]  /*26880*/  STL [R1+0x3bc], R64 ;  /* 0x0003bc4001007387 */ /* 0x0003e20000100800 */
[----:B------:R-:W0:Y:S03]  /*26890*/  LDC R62, c[0x0][0x3b0] ;  /* 0x0000ec00ff3e7b82 */ /* 0x000e260000000800 */
[----:B------:R2:W-:Y:S01]  /*268a0*/  STL [R1+0x854], R26 ;  /* 0x0008541a01007387 */ /* 0x0005e20000100800 */
[----:B------:R-:W-:-:S03]  /*268b0*/  IMAD R83, R2, R7, RZ ;  /* 0x0000000702537224 */ /* 0x000fc600078e02ff */
[----:B------:R-:W4:Y:S01]  /*268c0*/  LDL.LU R90, [R1+0x558] ;  /* 0x00055800015a7983 */ /* 0x000f220000300800 */
[----:B-1----:R-:W1:Y:S03]  /*268d0*/  LDC R72, c[0x0][0x3b0] ;  /* 0x0000ec00ff487b82 */ /* 0x002e660000000800 */
[----:B------:R-:W4:Y:S04]  /*268e0*/  LDL.LU R87, [R1+0x550] ;  /* 0x0005500001577983 */ /* 0x000f280000300800 */
[----:B------:R-:W4:Y:S01]  /*268f0*/  LDL.LU R7, [R1+0x548] ;  /* 0x0005480001077983 */ /* 0x000f220000300800 */
[----:B------:R-:W0:Y:S08]  /*26900*/  LDC R64, c[0x0][0x3b0] ;  /* 0x0000ec00ff407b82 */ /* 0x000e300000000800 */
[----:B------:R-:W0:Y:S08]  /*26910*/  LDC R65, c[0x0][0x3b0] ;  /* 0x0000ec00ff417b82 */ /* 0x000e300000000800 */
[----:B------:R-:W0:Y:S08]  /*26920*/  LDC R69, c[0x0][0x3b0] ;  /* 0x0000ec00ff457b82 */ /* 0x000e300000000800 */
[----:B------:R-:W0:Y:S01]  /*26930*/  LDC R73, c[0x0][0x3b0] ;  /* 0x0000ec00ff497b82 */ /* 0x000e220000000800 */
[----:B--2---:R-:W-:-:S02]  /*26940*/  SEL R26, R11, R82, !P5 ;  /* 0x000000520b1a7207 */ /* 0x004fc40006800000 */
[----:B------:R-:W2:Y:S03]  /*26950*/  LDL.LU R82, [R1+0x544] ;  /* 0x0005440001527983 */ /* 0x000ea60000300800 */
[----:B------:R-:W-:Y:S01]  /*26960*/  IMAD R26, R26, R27, RZ ;  /* 0x0000001b1a1a7224 */ /* 0x000fe200078e02ff */
[----:B------:R-:W2:Y:S01]  /*26970*/  LDL.LU R86, [R1+0x540] ;  /* 0x0005400001567983 */ /* 0x000ea20000300800 */
[----:B---3--:R-:W-:-:S03]  /*26980*/  SEL R17, R11, R17, !P5 ;  /* 0x000000110b117207 */ /* 0x008fc60006800000 */
[----:B------:R-:W3:Y:S01]  /*26990*/  LDL.LU R27, [R1+0x53c] ;  /* 0x00053c00011b7983 */ /* 0x000ee20000300800 */
[----:B----4-:R-:W-:Y:S01]  /*269a0*/  SEL R13, R11, R13, !P5 ;  /* 0x0000000d0b0d7207 */ /* 0x010fe20006800000 */
[----:B0-----:R-:W-:Y:S02]  /*269b0*/  IMAD R17, R17, R63, RZ ;  /* 0x0000003f11117224 */ /* 0x001fe400078e02ff */
[----:B------:R0:W-:Y:S01]  /*269c0*/  STL [R1+0x850], R26 ;  /* 0x0008501a01007387 */ /* 0x0001e20000100800 */
[----:B------:R-:W4:Y:S01]  /*269d0*/  LDC R63, c[0x0][0x3b0] ;  /* 0x0000ec00ff3f7b82 */ /* 0x000f220000000800 */
[----:B------:R-:W-:Y:S01]  /*269e0*/  SEL R2, R11, R88, !P5 ;  /* 0x000000580b027207 */ /* 0x000fe20006800000 */
[----:B------:R-:W-:-:S06]  /*269f0*/  IMAD R13, R13, R16, RZ ;  /* 0x000000100d0d7224 */ /* 0x000fcc00078e02ff */
[----:B------:R-:W1:Y:S01]  /*26a00*/  LDC R16, c[0x0][0x3b0] ;  /* 0x0000ec00ff107b82 */ /* 0x000e620000000800 */
[----:B0-----:R-:W4:Y:S01]  /*26a10*/  LDL.LU R26, [R1+0x538] ;  /* 0x00053800011a7983 */ /* 0x001f220000300800 */
[----:B------:R-:W-:-:S03]  /*26a20*/  IMAD R10, R2, R10, RZ ;  /* 0x0000000a020a7224 */ /* 0x000fc600078e02ff */
[----:B------:R0:W-:Y:S04]  /*26a30*/  STL [R1+0x3b8], R17 ;  /* 0x0003b81101007387 */ /* 0x0001e80000100800 */
[----:B------:R0:W-:Y:S01]  /*26a40*/  STL [R1+0x1fc4], R13 ;  /* 0x001fc40d01007387 */ /* 0x0001e20000100800 */
[----:B------:R-:W-:-:S03]  /*26a50*/  SEL R2, R11, R80, !P5 ;  /* 0x000000500b027207 */ /* 0x000fc60006800000 */
[----:B------:R0:W-:Y:S02]  /*26a60*/  STL [R1+0x3e0], R10 ;  /* 0x0003e00a01007387 */ /* 0x0001e40000100800 */
[----:B0-----:R-:W0:Y:S02]  /*26a70*/  LDC R17, c[0x0][0x3b0] ;  /* 0x0000ec00ff117b82 */ /* 0x001e240000000800 */
[----:B------:R-:W4:Y:S04]  /*26a80*/  LDL.LU R80, [R1+0x524] ;  /* 0x0005240001507983 */ /* 0x000f280000300800 */
[----:B------:R-:W4:Y:S01]  /*26a90*/  LDL.LU R13, [R1+0x43c] ;  /* 0x00043c00010d7983 */ /* 0x000f220000300800 */
[----:B------:R-:W-:Y:S01]  /*26aa0*/  IMAD R2, R2, R3, RZ ;  /* 0x0000000302027224 */ /* 0x000fe200078e02ff */
[----:B------:R-:W0:Y:S02]  /*26ab0*/  LDC R10, c[0x0][0x3b0] ;  /* 0x0000ec00ff0a7b82 */ /* 0x000e240000000800 */
[----:B------:R-:W4:Y:S04]  /*26ac0*/  LDL.LU R3, [R1+0x438] ;  /* 0x0004380001037983 */ /* 0x000f280000300800 */
[----:B------:R-:W4:Y:S04]  /*26ad0*/  LDL.LU R88, [R1+0x420] ;  /* 0x0004200001587983 */ /* 0x000f280000300800 */
[----:B------:R1:W-:Y:S04]  /*26ae0*/  STL [R1+0x1fd0], R2 ;  /* 0x001fd00201007387 */ /* 0x0003e80000100800 */
[----:B-1----:R-:W4:Y:S01]  /*26af0*/  LDL.LU R2, [R1+0x41c] ;  /* 0x00041c0001027983 */ /* 0x002f220000300800 */
[----:B------:R-:W-:-:S02]  /*26b00*/  SEL R90, R11, R90, !P5 ;  /* 0x0000005a0b5a7207 */ /* 0x000fc40006800000 */
[----:B------:R-:W-:-:S03]  /*26b10*/  SEL R87, R11, R87, !P5 ;  /* 0x000000570b577207 */ /* 0x000fc60006800000 */
[----:B------:R-:W-:Y:S02]  /*26b20*/  IMAD R90, R90, R62, RZ ;  /* 0x0000003e5a5a7224 */ /* 0x000fe400078e02ff */
[----:B------:R-:W4:Y:S01]  /*26b30*/  LDL.LU R62, [R1+0x3b50] ;  /* 0x003b5000013e7983 */ /* 0x000f220000300800 */
[----:B------:R-:W-:Y:S01]  /*26b40*/  SEL R68, R11, R7, !P5 ;  /* 0x000000070b447207 */ /* 0x000fe20006800000 */
[----:B------:R-:W-:-:S04]  /*26b50*/  IMAD R87, R87, R89, RZ ;  /* 0x0000005957577224 */ /* 0x000fc800078e02ff */
[----:B------:R-:W-:Y:S01]  /*26b60*/  IMAD R68, R68, R72, RZ ;  /* 0x0000004844447224 */ /* 0x000fe200078e02ff */
[----:B------:R-:W-:Y:S04]  /*26b70*/  STL [R1+0x3b4], R90 ;  /* 0x0003b45a01007387 */ /* 0x000fe80000100800 */
[----:B------:R-:W-:Y:S04]  /*26b80*/  STL [R1+0x1fbc], R87 ;  /* 0x001fbc5701007387 */ /* 0x000fe80000100800 */
[----:B------:R3:W-:Y:S01]  /*26b90*/  STL [R1+0x848], R68 ;  /* 0x0008484401007387 */ /* 0x0007e20000100800 */
[----:B--2---:R-:W-:-:S02]  /*26ba0*/  SEL R7, R11, R82, !P5 ;  /* 0x000000520b077207 */ /* 0x004fc40006800000 */
[----:B------:R-:W1:Y:S03]  /*26bb0*/  LDC R82, c[0x0][0x3b0] ;  /* 0x0000ec00ff527b82 */ /* 0x000e660000000800 */
[----:B------:R-:W-:Y:S01]  /*26bc0*/  IMAD R7, R7, R64, RZ ;  /* 0x0000004007077224 */ /* 0x000fe200078e02ff */
[C---:B------:R-:W-:Y:S02]  /*26bd0*/  SEL R64, R11.reuse, R86, !P5 ;  /* 0x000000560b407207 */ /* 0x040fe40006800000 */
[----:B---3--:R-:W-:Y:S02]  /*26be0*/  SEL R68, R11, R27, !P5 ;  /* 0x0000001b0b447207 */ /* 0x008fe40006800000 */
[----:B------:R2:W-:Y:S01]  /*26bf0*/  STL [R1+0x1fcc], R7 ;  /* 0x001fcc0701007387 */ /* 0x0005e20000100800 */
[----:B----4-:R-:W-:-:S03]  /*26c00*/  IMAD R64, R64, R63, RZ ;  /* 0x0000003f40407224 */ /* 0x010fc600078e02ff */
[----:B------:R-:W3:Y:S04]  /*26c10*/  LDL.LU R89, [R1+0x54] ;  /* 0x0000540001597983 */ /* 0x000ee80000300800 */
[----:B------:R-:W4:Y:S04]  /*26c20*/  LDL.LU R90, [R1+0x50] ;  /* 0x00005000015a7983 */ /* 0x000f280000300800 */
[----:B--2---:R-:W2:Y:S01]  /*26c30*/  LDL.LU R7, [R1+0x44] ;  /* 0x0000440001077983 */ /* 0x004ea20000300800 */
[----:B------:R-:W-:-:S03]  /*26c40*/  IMAD R68, R68, R65, RZ ;  /* 0x0000004144447224 */ /* 0x000fc600078e02ff */
[----:B------:R-:W2:Y:S01]  /*26c50*/  LDL.LU R87, [R1+0x40] ;  /* 0x0000400001577983 */ /* 0x000ea20000300800 */
[----:B------:R-:W-:-:S03]  /*26c60*/  SEL R72, R11, R26, !P5 ;  /* 0x0000001a0b487207 */ /* 0x000fc60006800000 */
[----:B------:R-:W2:Y:S04]  /*26c70*/  LDL.LU R86, [R1+0x34] ;  /* 0x0000340001567983 */ /* 0x000ea80000300800 */
[----:B------:R-:W2:Y:S01]  /*26c80*/  LDL.LU R27, [R1+0x30] ;  /* 0x00003000011b7983 */ /* 0x000ea20000300800 */
[----:B------:R-:W-:-:S03]  /*26c90*/  IMAD R72, R72, R69, RZ ;  /* 0x0000004548487224 */ /* 0x000fc600078e02ff */
[----:B------:R-:W2:Y:S01]  /*26ca0*/  LDL.LU R26, [R1+0x24] ;  /* 0x00002400011a7983 */ /* 0x000ea20000300800 */
[----:B------:R-:W-:-:S03]  /*26cb0*/  SEL R80, R11, R80, !P5 ;  /* 0x000000500b507207 */ /* 0x000fc60006800000 */
[----:B------:R-:W2:Y:S01]  /*26cc0*/  LDL.LU R63, [R1+0x3b4c] ;  /* 0x003b4c00013f7983 */ /* 0x000ea20000300800 */
[----:B------:R-:W-:-:S03]  /*26cd0*/  SEL R13, R11, R13, !P5 ;  /* 0x0000000d0b0d7207 */ /* 0x000fc60006800000 */
[----:B------:R1:W-:Y:S01]  /*26ce0*/  STL [R1+0x3d0], R64 ;  /* 0x0003d04001007387 */ /* 0x0003e20000100800 */
[----:B------:R-:W-:Y:S02]  /*26cf0*/  IMAD R80, R80, R73, RZ ;  /* 0x0000004950507224 */ /* 0x000fe400078e02ff */
[----:B0-----:R-:W-:Y:S01]  /*26d00*/  IMAD R13, R13, R10, RZ ;  /* 0x0000000a0d0d7224 */ /* 0x001fe200078e02ff */
[----:B-1----:R-:W2:Y:S04]  /*26d10*/  LDL.LU R64, [R1+0x3b48] ;  /* 0x003b480001407983 */ /* 0x002ea80000300800 */
[----:B------:R-:W2:Y:S04]  /*26d20*/  LDL.LU R65, [R1+0x3b44] ;  /* 0x003b440001417983 */ /* 0x000ea80000300800 */
[----:B------:R0:W-:Y:S01]  /*26d30*/  STL [R1+0x1fb4], R68 ;  /* 0x001fb44401007387 */ /* 0x0001e20000100800 */
[----:B------:R-:W-:-:S03]  /*26d40*/  SEL R88, R11, R88, !P5 ;  /* 0x000000580b587207 */ /* 0x000fc60006800000 */
[----:B0-----:R-:W2:Y:S04]  /*26d50*/  LDL.LU R68, [R1+0x3b40] ;  /* 0x003b400001447983 */ /* 0x001ea80000300800 */
[----:B------:R-:W2:Y:S04]  /*26d60*/  LDL.LU R69, [R1+0x3b3c] ;  /* 0x003b3c0001457983 */ /* 0x000ea80000300800 */
[----:B------:R0:W-:Y:S01]  /*26d70*/  STL [R1+0x3d8], R72 ;  /* 0x0003d84801007387 */ /* 0x0001e20000100800 */
[----:B------:R-:W-:Y:S01]  /*26d80*/  SEL R3, R11, R3, !P5 ;  /* 0x000000030b037207 */ /* 0x000fe20006800000 */
[----:B------:R-:W-:-:S02]  /*26d90*/  IMAD R88, R88, R77, RZ ;  /* 0x0000004d58587224 */ /* 0x000fc400078e02ff */
[----:B0-----:R-:W2:Y:S04]  /*26da0*/  LDL.LU R72, [R1+0x3b38] ;  /* 0x003b380001487983 */ /* 0x001ea80000300800 */
[----:B------:R-:W2:Y:S04]  /*26db0*/  LDL.LU R73, [R1+0x3b34] ;  /* 0x003b340001497983 */ /* 0x000ea80000300800 */
[----:B------:R-:W-:Y:S04]  /*26dc0*/  STL [R1+0x34b0], R80 ;  /* 0x0034b05001007387 */ /* 0x000fe80000100800 */
[----:B------:R-:W2:Y:S04]  /*26dd0*/  LDL.LU R10, [R1+0x3b30] ;  /* 0x003b3000010a7983 */ /* 0x000ea80000300800 */
[----:B------:R0:W-:Y:S01]  /*26de0*/  STL [R1+0x84c], R13 ;  /* 0x00084c0d01007387 */ /* 0x0001e20000100800 */
[----:B------:R-:W-:Y:S01]  /*26df0*/  SEL R2, R11, R2, !P5 ;  /* 0x000000020b027207 */ /* 0x000fe20006800000 */
[----:B------:R-:W-:-:S02]  /*26e00*/  IMAD R3, R3, R76, RZ ;  /* 0x0000004c03037224 */ /* 0x000fc400078e02ff */
[----:B0-----:R-:W3:Y:S02]  /*26e10*/  LDL.LU R13, [R1+0x3b2c] ;  /* 0x003b2c00010d7983 */ /* 0x001ee40000300800 */
[----:B------:R-:W-:Y:S02]  /*26e20*/  IMAD R2, R2, R17, RZ ;  /* 0x0000001102027224 */ /* 0x000fe400078e02ff */
[----:B------:R-:W4:Y:S04]  /*26e30*/  LDL.LU R76, [R1+0x3b28] ;  /* 0x003b2800014c7983 */ /* 0x000f280000300800 */
[----:B------:R-:W4:Y:S04]  /*26e40*/  LDL.LU R77, [R1+0x3b24] ;  /* 0x003b2400014d7983 */ /* 0x000f280000300800 */
[----:B------:R0:W-:Y:S04]  /*26e50*/  STL [R1+0x3d4], R88 ;  /* 0x0003d45801007387 */ /* 0x0001e80000100800 */
[----:B0-----:R-:W4:Y:S04]  /*26e60*/  LDL.LU R88, [R1+0x3b20] ;  /* 0x003b200001587983 */ /* 0x001f280000300800 */
[----:B------:R-:W4:Y:S04]  /*26e70*/  LDL.LU R17, [R1+0x3b1c] ;  /* 0x003b1c0001117983 */ /* 0x000f280000300800 */
[----:B------:R-:W-:Y:S01]  /*26e80*/  STL.64 [R1+0x3320], R2 ;  /* 0x0033200201007387 */ /* 0x000fe20000100a00 */
[----:B--2---:R-:W-:-:S05]  /*26e90*/  SEL R10, R11, R10, !P5 ;  /* 0x0000000a0b0a7207 */ /* 0x004fca0006800000 */
[----:B------:R-:W-:Y:S01]  /*26ea0*/  IMAD R82, R10, R82, RZ ;  /* 0x000000520a527224 */ /* 0x000fe200078e02ff */
[----:B---3--:R-:W-:-:S05]  /*26eb0*/  SEL R13, R11, R13, !P5 ;  /* 0x0000000d0b0d7207 */ /* 0x008fca0006800000 */
[----:B------:R-:W-:Y:S01]  /*26ec0*/  IMAD R16, R13, R16, RZ ;  /* 0x000000100d107224 */ /* 0x000fe200078e02ff */
[----:B------:R-:W-:Y:S04]  /*26ed0*/  STL [R1+0x3398], R13 ;  /* 0x0033980d01007387 */ /* 0x000fe80000100800 */
[----:B----4-:R0:W-:Y:S04]  /*26ee0*/  STS.U16 [R88+UR76+0x20000], R89 ;  /* 0x0200005958007988 */ /* 0x0101e8000800044c */
[----:B------:R-:W-:Y:S04]  /*26ef0*/  STL.64 [R1+0x3358], R16 ;  /* 0x0033581001007387 */ /* 0x000fe80000100a00 */
[----:B------:R-:W-:Y:S04]  /*26f00*/  STL [R1+0x3330], R82 ;  /* 0x0033305201007387 */ /* 0x000fe80000100800 */
[----:B------:R-:W-:Y:S04]  /*26f10*/  STL [R1+0x3360], R83 ;  /* 0x0033605301007387 */ /* 0x000fe80000100800 */
[----:B------:R-:W-:Y:S04]  /*26f20*/  STL.64 [R1+0x3328], R10 ;  /* 0x0033280a01007387 */ /* 0x000fe80000100a00 */
[----:B0-----:R-:W2:Y:S04]  /*26f30*/  LDL.LU R89, [R1+0x3b18] ;  /* 0x003b180001597983 */ /* 0x001ea80000300800 */
[----:B------:R0:W-:Y:S04]  /*26f40*/  STS.U16 [R88+UR76+0x30000], R90 ;  /* 0x0300005a58007988 */ /* 0x0001e8000800044c */
[----:B------:R1:W-:Y:S04]  /*26f50*/  STS.U16 [R88+UR76+0x20400], R7 ;  /* 0x0204000758007988 */ /* 0x0003e8000800044c */
[----:B------:R3:W-:Y:S04]  /*26f60*/  STS.U16 [R88+UR76+0x30400], R87 ;  /* 0x0304005758007988 */ /* 0x0007e8000800044c */
[----:B0-----:R-:W4:Y:S04]  /*26f70*/  LDL.LU R90, [R1+0x3b14] ;  /* 0x003b1400015a7983 */ /* 0x001f280000300800 */
[----:B-1----:R-:W2:Y:S04]  /*26f80*/  LDL.LU R7, [R1+0x3b10] ;  /* 0x003b100001077983 */ /* 0x002ea80000300800 */
[----:B---3--:R-:W3:Y:S04]  /*26f90*/  LDL.LU R87, [R1+0x3b0c] ;  /* 0x003b0c0001577983 */ /* 0x008ee80000300800 */
[----:B------:R0:W-:Y:S04]  /*26fa0*/  STS.U16 [R88+UR76+0x20800], R86 ;  /* 0x0208005658007988 */ /* 0x0001e8000800044c */
[----:B------:R1:W-:Y:S04]  /*26fb0*/  STS.U16 [R88+UR76+0x30800], R27 ;  /* 0x0308001b58007988 */ /* 0x0003e8000800044c */
[----:B------:R1:W-:Y:S04]  /*26fc0*/  STS.U16 [R88+UR76+0x20c00], R26 ;  /* 0x020c001a58007988 */ /* 0x0003e8000800044c */
[----:B0-----:R-:W4:Y:S04]  /*26fd0*/  LDL.LU R86, [R1+0x3b08] ;  /* 0x003b080001567983 */ /* 0x001f280000300800 */
[----:B-1----:R-:W4:Y:S04]  /*26fe0*/  LDL.LU R27, [R1+0x3b04] ;  /* 0x003b0400011b7983 */ /* 0x002f280000300800 */
[----:B------:R-:W4:Y:S04]  /*26ff0*/  LDL.LU R26, [R1+0x3b00] ;  /* 0x003b0000011a7983 */ /* 0x000f280000300800 */
[----:B--2---:R-:W-:Y:S04]  /*27000*/  STS.U16 [R88+UR76+0x31400], R7 ;  /* 0x0314000758007988 */ /* 0x004fe8000800044c */
[----:B---3--:R-:W-:Y:S04]  /*27010*/  STS.U16 [R88+UR76+0x21400], R87 ;  /* 0x0214005758007988 */ /* 0x008fe8000800044c */
[----:B----4-:R-:W-:Y:S04]  /*27020*/  STS.U16 [R88+UR76+0x31000], R86 ;  /* 0x0310005658007988 */ /* 0x010fe8000800044c */
[----:B------:R-:W-:Y:S04]  /*27030*/  STS.U16 [R88+UR76+0x21000], R27 ;  /* 0x0210001b58007988 */ /* 0x000fe8000800044c */
[----:B------:R0:W-:Y:S04]  /*27040*/  STS.U16 [R88+UR76+0x30c00], R26 ;  /* 0x030c001a58007988 */ /* 0x0001e8000800044c */
[----:B0-----:R-:W2:Y:S04]  /*27050*/  LDL.LU R26, [R1+0x3afc] ;  /* 0x003afc00011a7983 */ /* 0x001ea80000300800 */
[----:B------:R-:W2:Y:S04]  /*27060*/  LDL.LU R27, [R1+0x3af8] ;  /* 0x003af800011b7983 */ /* 0x000ea80000300800 */
[----:B------:R-:W3:Y:S04]  /*27070*/  LDL.LU R86, [R1+0x3af4] ;  /* 0x003af40001567983 */ /* 0x000ee80000300800 */
[----:B------:R-:W3:Y:S04]  /*27080*/  LDL.LU R87, [R1+0x3af0] ;  /* 0x003af00001577983 */ /* 0x000ee80000300800 */
[----:B------:R-:W4:Y:S04]  /*27090*/  LDL.LU R7, [R1+0x3aec] ;  /* 0x003aec0001077983 */ /* 0x000f280000300800 */
[----:B------:R-:W-:Y:S04]  /*270a0*/  STL [R1+0x33a8], R58 ;  /* 0x0033a83a01007387 */ /* 0x000fe80000100800 */
[----:B------:R-:W-:Y:S04]  /*270b0*/  STL.64 [R1+0x3368], R56 ;  /* 0x0033683801007387 */ /* 0x000fe80000100a00 */
[----:B------:R-:W-:Y:S04]  /*270c0*/  STL.64 [R1+0x3370], R54 ;  /* 0x0033703601007387 */ /* 0x000fe80000100a00 */
[----:B------:R-:W-:Y:S04]  /*270d0*/  STL.64 [R1+0x3380], R52 ;  /* 0x0033803401007387 */ /* 0x000fe80000100a00 */
[----:B------:R-:W-:Y:S04]  /*270e0*/  STL [R1+0x33c0], R50 ;  /* 0x0033c03201007387 */ /* 0x000fe80000100800 */
[----:B------:R-:W-:Y:S04]  /*270f0*/  STL [R1+0x33d0], R49 ;  /* 0x0033d03101007387 */ /* 0x000fe80000100800 */
[----:B------:R-:W-:Y:S04]  /*27100*/  STL [R1+0x33e0], R46 ;  /* 0x0033e02e01007387 */ /* 0x000fe80000100800 */
[----:B------:R-:W-:Y:S04]  /*27110*/  STL [R1+0x33f0], R45 ;  /* 0x0033f02d01007387 */ /* 0x000fe80000100800 */
        /* <DEDUP_REMOVED lines=79> */
[----:B---3--:R-:W3:Y:S04]  /*27610*/  LDL.LU R4, [R1+0x3ad4] ;  /* 0x003ad40001047983 */ /* 0x008ee80000300800 */
[----:B------:R0:W-:Y:S04]  /*27620*/  STS.U16 [R7+UR76+0x20480], R5 ;  /* 0x0204800507007988 */ /* 0x0001e8000800044c */
[----:B------:R1:W-:Y:S04]  /*27630*/  STS.U16 [R7+UR76+0x30480], R85 ;  /* 0x0304805507007988 */ /* 0x0003e8000800044c */
[----:B------:R1:W-:Y:S04]  /*27640*/  STS.U16 [R7+UR76+0x20080], R84 ;  /* 0x0200805407007988 */ /* 0x0003e8000800044c */
[----:B0-----:R-:W2:Y:S04]  /*27650*/  LDL.LU R5, [R1+0x3ad0] ;  /* 0x003ad00001057983 */ /* 0x001ea80000300800 */
[----:B-1----:R-:W2:Y:S04]  /*27660*/  LDL.LU R85, [R1+0x3acc] ;  /* 0x003acc0001557983 */ /* 0x002ea80000300800 */
[----:B------:R-:W2:Y:S04]  /*27670*/  LDL.LU R84, [R1+0x3ac8] ;  /* 0x003ac80001547983 */ /* 0x000ea80000300800 */
[----:B------:R0:W-:Y:S04]  /*27680*/  STS.U16 [R7+UR76+0x30080], R6 ;  /* 0x0300800607007988 */ /* 0x0001e8000800044c */
[----:B0-----:R-:W2:Y:S04]  /*27690*/  LDL.LU R6, [R1+0x3ac4] ;  /* 0x003ac40001067983 */ /* 0x001ea80000300800 */
[----:B------:R-:W-:Y:S04]  /*276a0*/  STL [R1+0x3438], R43 ;  /* 0x0034382b01007387 */ /* 0x000fe80000100800 */
[----:B------:R-:W-:Y:S01]  /*276b0*/  STL [R1+0x3448], R7 ;  /* 0x0034480701007387 */ /* 0x000fe20000100800 */
[----:B--2---:R-:W-:-:S05]  /*276c0*/  PRMT R6, RZ, 0x7610, R6 ;  /* 0x00007610ff067816 */ /* 0x004fca0000000006 */
[----:B------:R0:W-:Y:S04]  /*276d0*/  STL.S16 [R1+0x174], R6 ;  /* 0x0001740601007387 */ /* 0x0001e80000100600 */
[----:B0-----:R-:W2:Y:S02]  /*276e0*/  LDL.LU R6, [R1+0x3ac0] ;  /* 0x003ac00001067983 */ /* 0x001ea40000300800 */
        /* <DEDUP_REMOVED lines=11> */
[----:B0-----:R-:W2:Y:S01]  /*277a0*/  LDL.LU R6, [R1+0x3ab0] ;  /* 0x003ab00001067983 */ /* 0x001ea20000300800 */
[----:B------:R-:W-:-:S05]  /*277b0*/  PRMT R38, RZ, 0x7610, R38 ;  /* 0x00007610ff267816 */ /* 0x000fca0000000026 */
[----:B------:R-:W-:Y:S01]  /*277c0*/  STL.S16 [R1+0x168], R38 ;  /* 0x0001682601007387 */ /* 0x000fe20000100600 */
[----:B--2---:R-:W-:-:S05]  /*277d0*/  PRMT R6, RZ, 0x7610, R6 ;  /* 0x00007610ff067816 */ /* 0x004fca0000000006 */
[----:B------:R0:W-:Y:S04]  /*277e0*/  STL.S16 [R1+0x2344], R6 ;  /* 0x0023440601007387 */ /* 0x0001e80000100600 */
[----:B0-----:R-:W2:Y:S01]  /*277f0*/  LDL.LU R6, [R1+0x3aac] ;  /* 0x003aac0001067983 */ /* 0x001ea20000300800 */
[----:B------:R-:W-:-:S05]  /*27800*/  PRMT R11, RZ, 0x7610, R11 ;  /* 0x00007610ff0b7816 */ /* 0x000fca000000000b */
[----:B------:R-:W-:Y:S01]  /*27810*/  STL.S16 [R1+0x2350], R11 ;  /* 0x0023500b01007387 */ /* 0x000fe20000100600 */
        /* <DEDUP_REMOVED lines=336> */
[----:B------:R-:W-:Y:S02]  /*28d20*/  PRMT R84, RZ, 0x7610, R84 ;  /* 0x00007610ff547816 */ /* 0x000fe40000000054 */
[----:B--2---:R-:W-:-:S05]  /*28d30*/  PRMT R6, RZ, 0x7610, R6 ;  /* 0x00007610ff067816 */ /* 0x004fca0000000006 */
[----:B------:R-:W-:Y:S04]  /*28d40*/  STL [R1+0x3780], R6 ;  /* 0x0037800601007387 */ /* 0x000fe80000100800 */
[----:B------:R0:W-:Y:S04]  /*28d50*/  STL.S16 [R1+0x9c], R84 ;  /* 0x00009c5401007387 */ /* 0x0001e80000100600 */
[----:B0-----:R-:W2:Y:S01]  /*28d60*/  LDL.LU R84, [R1+0x38e8] ;  /* 0x0038e80001547983 */ /* 0x001ea20000300800 */
[----:B------:R-:W-:-:S05]  /*28d70*/  PRMT R5, RZ, 0x7610, R5 ;  /* 0x00007610ff057816 */ /* 0x000fca0000000005 */
        /* <DEDUP_REMOVED lines=150> */
[----:B------:R-:W-:-:S03]  /*296e0*/  PRMT R83, RZ, 0x7610, R83 ;  /* 0x00007610ff537816 */ /* 0x000fc60000000053 */
[----:B------:R0:W-:Y:S01]  /*296f0*/  STS.U16 [R7+UR76+0x21880], R79 ;  /* 0x0218804f07007988 */ /* 0x0001e2000800044c */
[----:B------:R-:W-:-:S03]  /*29700*/  PRMT R82, RZ, 0x7610, R82 ;  /* 0x00007610ff527816 */ /* 0x000fc60000000052 */
[----:B------:R1:W-:Y:S04]  /*29710*/  STS.U16 [R7+UR76+0x31880], R78 ;  /* 0x0318804e07007988 */ /* 0x0003e8000800044c */
[----:B------:R3:W-:Y:S04]  /*29720*/  STS.U16 [R7+UR76+0x21c80], R75 ;  /* 0x021c804b07007988 */ /* 0x0007e8000800044c */
[----:B------:R4:W-:Y:S01]  /*29730*/  STS.U16 [R7+UR76+0x31c80], R74 ;  /* 0x031c804a07007988 */ /* 0x0009e2000800044c */
[----:B------:R-:W-:Y:S02]  /*29740*/  PRMT R73, RZ, 0x7610, R73 ;  /* 0x00007610ff497816 */ /* 0x000fe40000000049 */
[----:B0-----:R-:W-:-:S02]  /*29750*/  PRMT R79, RZ, 0x7610, R79 ;  /* 0x00007610ff4f7816 */ /* 0x001fc4000000004f */
[----:B-1----:R-:W-:Y:S02]  /*29760*/  PRMT R78, RZ, 0x7610, R78 ;  /* 0x00007610ff4e7816 */ /* 0x002fe4000000004e */
[----:B---3--:R-:W-:Y:S02]  /*29770*/  PRMT R75, RZ, 0x7610, R75 ;  /* 0x00007610ff4b7816 */ /* 0x008fe4000000004b */
[----:B----4-:R-:W-:Y:S02]  /*29780*/  PRMT R74, RZ, 0x7610, R74 ;  /* 0x00007610ff4a7816 */ /* 0x010fe4000000004a */
[----:B------:R-:W-:Y:S02]  /*29790*/  PRMT R72, RZ, 0x7610, R72 ;  /* 0x00007610ff487816 */ /* 0x000fe40000000048 */
[----:B------:R-:W-:Y:S02]  /*297a0*/  PRMT R80, RZ, 0x7610, R80 ;  /* 0x00007610ff507816 */ /* 0x000fe40000000050 */
[----:B------:R-:W-:Y:S01]  /*297b0*/  PRMT R69, RZ, 0x7610, R69 ;  /* 0x00007610ff457816 */ /* 0x000fe20000000045 */
[----:B------:R0:W-:Y:S01]  /*297c0*/  STS.U16 [R7+UR76+0x22480], R67 ;  /* 0x0224804307007988 */ /* 0x0001e2000800044c */
[----:B------:R-:W-:-:S03]  /*297d0*/  PRMT R68, RZ, 0x7610, R68 ;  /* 0x00007610ff447816 */ /* 0x000fc60000000044 */
[----:B------:R1:W-:Y:S01]  /*297e0*/  STS.U16 [R7+UR76+0x32480], R66 ;  /* 0x0324804207007988 */ /* 0x0003e2000800044c */
[----:B------:R-:W-:Y:S02]  /*297f0*/  PRMT R65, RZ, 0x7610, R65 ;  /* 0x00007610ff417816 */ /* 0x000fe40000000041 */
[----:B------:R-:W-:Y:S02]  /*29800*/  PRMT R64, RZ, 0x7610, R64 ;  /* 0x00007610ff407816 */ /* 0x000fe40000000040 */
[----:B------:R-:W-:Y:S02]  /*29810*/  PRMT R57, RZ, 0x7610, R57 ;  /* 0x00007610ff397816 */ /* 0x000fe40000000039 */
[----:B0-----:R-:W-:Y:S02]  /*29820*/  PRMT R67, RZ, 0x7610, R67 ;  /* 0x00007610ff437816 */ /* 0x001fe40000000043 */
[----:B-1----:R-:W-:Y:S02]  /*29830*/  PRMT R66, RZ, 0x7610, R66 ;  /* 0x00007610ff427816 */ /* 0x002fe40000000042 */
[----:B------:R-:W-:-:S02]  /*29840*/  PRMT R56, RZ, 0x7610, R56 ;  /* 0x00007610ff387816 */ /* 0x000fc40000000038 */
[----:B------:R-:W-:Y:S02]  /*29850*/  PRMT R55, RZ, 0x7610, R55 ;  /* 0x00007610ff377816 */ /* 0x000fe40000000037 */
[----:B------:R-:W-:Y:S02]  /*29860*/  PRMT R54, RZ, 0x7610, R54 ;  /* 0x00007610ff367816 */ /* 0x000fe40000000036 */
[----:B------:R-:W-:Y:S02]  /*29870*/  PRMT R4, RZ, 0x7610, R4 ;  /* 0x00007610ff047816 */ /* 0x000fe40000000004 */
[----:B------:R-:W-:Y:S02]  /*29880*/  PRMT R53, RZ, 0x7610, R53 ;  /* 0x00007610ff357816 */ /* 0x000fe40000000035 */
[----:B------:R-:W-:Y:S02]  /*29890*/  PRMT R52, RZ, 0x7610, R52 ;  /* 0x00007610ff347816 */ /* 0x000fe40000000034 */
        /* <DEDUP_REMOVED lines=8> */
[----:B------:R-:W-:Y:S01]  /*29920*/  PRMT R32, RZ, 0x7610, R32 ;  /* 0x00007610ff207816 */ /* 0x000fe20000000020 */
        /* <DEDUP_REMOVED lines=8> */
[----:B------:R0:W-:Y:S01]  /*299b0*/  STS.U16 [R7+UR76+0x24080], R51 ;  /* 0x0240803307007988 */ /* 0x0001e2000800044c */
[----:B------:R-:W-:-:S02]  /*299c0*/  PRMT R31, RZ, 0x7610, R31 ;  /* 0x00007610ff1f7816 */ /* 0x000fc4000000001f */
[----:B------:R-:W-:Y:S02]  /*299d0*/  PRMT R30, RZ, 0x7610, R30 ;  /* 0x00007610ff1e7816 */ /* 0x000fe4000000001e */
[----:B------:R-:W-:Y:S02]  /*299e0*/  PRMT R29, RZ, 0x7610, R29 ;  /* 0x00007610ff1d7816 */ /* 0x000fe4000000001d */
[----:B------:R-:W-:Y:S02]  /*299f0*/  PRMT R28, RZ, 0x7610, R28 ;  /* 0x00007610ff1c7816 */ /* 0x000fe4000000001c */
[----:B------:R-:W-:Y:S02]  /*29a00*/  PRMT R25, RZ, 0x7610, R25 ;  /* 0x00007610ff197816 */ /* 0x000fe40000000019 */
[----:B0-----:R-:W-:Y:S02]  /*29a10*/  PRMT R7, RZ, 0x7610, R7 ;  /* 0x00007610ff077816 */ /* 0x001fe40000000007 */
        /* <DEDUP_REMOVED lines=31> */
[----:B--2---:R-:W-:-:S05]  /*29c10*/  PRMT R84, RZ, 0x7610, R84 ;  /* 0x00007610ff547816 */ /* 0x004fca0000000054 */
[----:B------:R0:W-:Y:S04]  /*29c20*/  STL.S16 [R1+0x217c], R84 ;  /* 0x00217c5401007387 */ /* 0x0001e80000100600 */
[----:B0-----:R-:W2:Y:S04]  /*29c30*/  LDL.LU R84, [R1+0x3820] ;  /* 0x0038200001547983 */ /* 0x001ea80000300800 */
[----:B------:R-:W-:Y:S04]  /*29c40*/  STL.S16 [R1+0x2178], R83 ;  /* 0x0021785301007387 */ /* 0x000fe80000100600 */
[----:B------:R-:W-:Y:S04]  /*29c50*/  STL.S16 [R1+0x64], R82 ;  /* 0x0000645201007387 */ /* 0x000fe80000100600 */
[----:B------:R-:W-:Y:S04]  /*29c60*/  STL.S16 [R1+0x60], R79 ;  /* 0x0000604f01007387 */ /* 0x000fe80000100600 */
[----:B------:R-:W-:Y:S04]  /*29c70*/  STL.S16 [R1+0x5c], R78 ;  /* 0x00005c4e01007387 */ /* 0x000fe80000100600 */
[----:B------:R-:W-:Y:S04]  /*29c80*/  STL.S16 [R1+0x54], R75 ;  /* 0x0000544b01007387 */ /* 0x000fe80000100600 */
[----:B------:R-:W-:Y:S04]  /*29c90*/  STL.S16 [R1+0x2174], R74 ;  /* 0x0021744a01007387 */ /* 0x000fe80000100600 */
[----:B------:R-:W-:Y:S04]  /*29ca0*/  STL.S16 [R1+0x2170], R73 ;  /* 0x0021704901007387 */ /* 0x000fe80000100600 */
[----:B------:R-:W-:Y:S04]  /*29cb0*/  STL.S16 [R1+0x216c], R72 ;  /* 0x00216c4801007387 */ /* 0x000fe80000100600 */
[----:B------:R0:W-:Y:S04]  /*29cc0*/  STL [R1+0x34c0], R80 ;  /* 0x0034c05001007387 */ /* 0x0001e80000100800 */
        /* <DEDUP_REMOVED lines=23> */
[----:B------:R-:W-:Y:S04]  /*29e40*/  STL [R1+0x34d0], R7 ;  /* 0x0034d00701007387 */ /* 0x000fe80000100800 */
[----:B------:R-:W-:Y:S04]  /*29e50*/  STL.S16 [R1+0x2c], R30 ;  /* 0x00002c1e01007387 */ /* 0x000fe80000100600 */
[----:B------:R-:W-:Y:S04]  /*29e60*/  STL.S16 [R1+0x2128], R29 ;  /* 0x0021281d01007387 */ /* 0x000fe80000100600 */
[----:B------:R-:W-:Y:S04]  /*29e70*/  STL.S16 [R1+0x2120], R28 ;  /* 0x0021201c01007387 */ /* 0x000fe80000100600 */
[----:B------:R-:W-:Y:S04]  /*29e80*/  STL.S16 [R1+0x2118], R25 ;  /* 0x0021181901007387 */ /* 0x000fe80000100600 */
[----:B------:R-:W-:Y:S04]  /*29e90*/  STL.S16 [R1+0x2110], R24 ;  /* 0x0021101801007387 */ /* 0x000fe80000100600 */
[----:B------:R-:W-:Y:S04]  /*29ea0*/  STL.S16 [R1+0x28], R23 ;  /* 0x0000281701007387 */ /* 0x000fe80000100600 */
[----:B------:R-:W-:Y:S04]  /*29eb0*/  STL.64 [R1+0x3470], R42 ;  /* 0x0034702a01007387 */ /* 0x000fe80000100a00 */
[----:B------:R-:W-:Y:S01]  /*29ec0*/  STL.S16 [R1+0x24], R22 ;  /* 0x0000241601007387 */ /* 0x000fe20000100600 */
[----:B0-----:R-:W-:-:S03]  /*29ed0*/  PRMT R80, RZ, 0x7610, R80 ;  /* 0x00007610ff507816 */ /* 0x001fc60000000050 */
[----:B------:R-:W-:Y:S04]  /*29ee0*/  STL.64 [R1+0x3430], R44 ;  /* 0x0034302c01007387 */ /* 0x000fe80000100a00 */
[----:B------:R-:W-:Y:S04]  /*29ef0*/  STL.S16 [R1+0x1c], R21 ;  /* 0x00001c1501007387 */ /* 0x000fe80000100600 */
[----:B------:R-:W-:Y:S04]  /*29f00*/  STL.64 [R1+0x3420], R46 ;  /* 0x0034202e01007387 */ /* 0x000fe80000100a00 */
[----:B------:R-:W-:Y:S04]  /*29f10*/  STL.S16 [R1+0x2108], R20 ;  /* 0x0021081401007387 */ /* 0x000fe80000100600 */
[----:B------:R-:W-:Y:S04]  /*29f20*/  STL [R1+0x36c8], R80 ;  /* 0x0036c85001007387 */ /* 0x000fe80000100800 */
[----:B------:R-:W-:Y:S04]  /*29f30*/  STL.64 [R1+0x3440], R48 ;  /* 0x0034403001007387 */ /* 0x000fe80000100a00 */
[----:B------:R-:W-:Y:S04]  /*29f40*/  STL.64 [R1+0x3450], R50 ;  /* 0x0034503201007387 */ /* 0x000fe80000100a00 */
[----:B------:R-:W-:Y:S04]  /*29f50*/  STL.S16 [R1+0x20f8], R19 ;  /* 0x0020f81301007387 */ /* 0x000fe80000100600 */
[----:B------:R-:W-:Y:S04]  /*29f60*/  STL.S16 [R1+0x20f0], R18 ;  /* 0x0020f01201007387 */ /* 0x000fe80000100600 */
[----:B------:R-:W-:Y:S04]  /*29f70*/  STL.S16 [R1+0x18], R17 ;  /* 0x0000181101007387 */ /* 0x000fe80000100600 */
[----:B------:R-:W-:Y:S04]  /*29f80*/  STL [R1+0x34f0], R58 ;  /* 0x0034f03a01007387 */ /* 0x000fe80000100800 */
[----:B------:R-:W-:Y:S04]  /*29f90*/  STL.S16 [R1+0x4], R16 ;  /* 0x0000041001007387 */ /* 0x000fe80000100600 */
[----:B------:R-:W-:Y:S04]  /*29fa0*/  STL [R1+0x36d8], R92 ;  /* 0x0036d85c01007387 */ /* 0x000fe80000100800 */
[----:B------:R-:W-:Y:S04]  /*29fb0*/  STL.64 [R1+0x3460], R12 ;  /* 0x0034600c01007387 */ /* 0x000fe80000100a00 */
[----:B------:R-:W-:Y:S04]  /*29fc0*/  STL.64 [R1+0x3458], R14 ;  /* 0x0034580e01007387 */ /* 0x000fe80000100a00 */
[----:B------:R0:W-:Y:S04]  /*29fd0*/  STL.S16 [R1+0x20e8], R10 ;  /* 0x0020e80a01007387 */ /* 0x0001e80000100600 */
[----:B------:R-:W-:Y:S04]  /*29fe0*/  STL [R1+0x3500], R8 ;  /* 0x0035000801007387 */ /* 0x000fe80000100800 */
[----:B------:R-:W-:Y:S01]  /*29ff0*/  STL.S16 [R1+0x20e0], R6 ;  /* 0x0020e00601007387 */ /* 0x000fe20000100600 */
[----:B-1----:R-:W-:-:S03]  /*2a000*/  PRMT R4, RZ, 0x7610, R4 ;  /* 0x00007610ff047816 */ /* 0x002fc60000000004 */
[----:B------:R-:W-:Y:S04]  /*2a010*/  STL.S16 [R1+0x20d8], R5 ;  /* 0x0020d80501007387 */ /* 0x000fe80000100600 */
[----:B------:R1:W-:Y:S04]  /*2a020*/  STL [R1+0x3510], R91 ;  /* 0x0035105b01007387 */ /* 0x0003e80000100800 */
[----:B------:R-:W-:Y:S04]  /*2a030*/  STL.64 [R1+0x3468], R88 ;  /* 0x0034685801007387 */ /* 0x000fe80000100a00 */
[----:B------:R-:W-:Y:S04]  /*2a040*/  STL.64 [R1+0x3478], R76 ;  /* 0x0034784c01007387 */ /* 0x000fe80000100a00 */
[----:B------:R3:W-:Y:S04]  /*2a050*/  STL.S16 [R1+0x20c8], R4 ;  /* 0x0020c80401007387 */ /* 0x0007e80000100600 */
[----:B------:R-:W3:Y:S04]  /*2a060*/  LDL.LU R72, [R1+0x138] ;  /* 0x0001380001487983 */ /* 0x000ee80000300800 */
[----:B0-----:R-:W4:Y:S04]  /*2a070*/  LDL.LU R10, [R1+0x140] ;  /* 0x00014000010a7983 */ /* 0x001f280000300800 */
[----:B------:R-:W-:Y:S04]  /*2a080*/  STL.S16 [R1+0x20c0], R0 ;  /* 0x0020c00001007387 */ /* 0x000fe80000100600 */
[----:B------:R-:W4:Y:S04]  /*2a090*/  LDL.LU R17, [R1+0x158] ;  /* 0x0001580001117983 */ /* 0x000f280000300800 */
[----:B------:R-:W4:Y:S04]  /*2a0a0*/  LDL.LU R64, [R1+0x13c] ;  /* 0x00013c0001407983 */ /* 0x000f280000300800 */
[----:B------:R-:W4:Y:S04]  /*2a0b0*/  LDL.LU R83, [R1+0x144] ;  /* 0x0001440001537983 */ /* 0x000f280000300800 */
[----:B------:R-:W4:Y:S04]  /*2a0c0*/  LDL.LU R73, [R1+0x15c] ;  /* 0x00015c0001497983 */ /* 0x000f280000300800 */
[----:B------:R-:W4:Y:S01]  /*2a0d0*/  LDL.LU R82, [R1+0x160] ;  /* 0x0001600001527983 */ /* 0x000f220000300800 */
[----:B------:R-:W-:-:S02]  /*2a0e0*/  PRMT R90, RZ, 0x7610, R90 ;  /* 0x00007610ff5a7816 */ /* 0x000fc4000000005a */
[----:B-1----:R-:W-:Y:S02]  /*2a0f0*/  PRMT R91, RZ, 0x7610, R91 ;  /* 0x00007610ff5b7816 */ /* 0x002fe4000000005b */
[----:B------:R-:W-:Y:S02]  /*2a100*/  PRMT R71, RZ, 0x7610, R71 ;  /* 0x00007610ff477816 */ /* 0x000fe40000000047 */
[----:B------:R-:W-:Y:S01]  /*2a110*/  PRMT R70, RZ, 0x7610, R70 ;  /* 0x00007610ff467816 */ /* 0x000fe20000000046 */
[----:B------:R-:W4:Y:S01]  /*2a120*/  LDL.LU R65, [R1+0x188] ;  /* 0x0001880001417983 */ /* 0x000f220000300800 */
[----:B------:R-:W-:Y:S02]  /*2a130*/  PRMT R93, RZ, 0x7610, R93 ;  /* 0x00007610ff5d7816 */ /* 0x000fe4000000005d */
[----:B------:R-:W-:Y:S01]  /*2a140*/  PRMT R85, RZ, 0x7610, R85 ;  /* 0x00007610ff557816 */ /* 0x000fe20000000055 */
[----:B------:R-:W4:Y:S04]  /*2a150*/  LDL.LU R16, [R1+0x164] ;  /* 0x0001640001107983 */ /* 0x000f280000300800 */
[----:B------:R-:W4:Y:S01]  /*2a160*/  LDL.LU R68, [R1+0x18c] ;  /* 0x00018c0001447983 */ /* 0x000f220000300800 */
[----:B------:R-:W-:-:S02]  /*2a170*/  PRMT R62, RZ, 0x7610, R62 ;  /* 0x00007610ff3e7816 */ /* 0x000fc4000000003e */
[----:B------:R-:W-:Y:S01]  /*2a180*/  PRMT R63, RZ, 0x7610, R63 ;  /* 0x00007610ff3f7816 */ /* 0x000fe2000000003f */
[----:B------:R-:W-:Y:S04]  /*2a190*/  STL.64 [R1+0x3668], R90 ;  /* 0x0036685a01007387 */ /* 0x000fe80000100a00 */
[----:B------:R-:W-:Y:S01]  /*2a1a0*/  STL.64 [R1+0x3480], R70 ;  /* 0x0034804601007387 */ /* 0x000fe20000100a00 */
[----:B------:R-:W-:-:S03]  /*2a1b0*/  PRMT R61, RZ, 0x7610, R61 ;  /* 0x00007610ff3d7816 */ /* 0x000fc6000000003d */
[----:B------:R-:W-:Y:S01]  /*2a1c0*/  STL [R1+0x3520], R93 ;  /* 0x0035205d01007387 */ /* 0x000fe20000100800 */
[----:B------:R-:W-:Y:S02]  /*2a1d0*/  PRMT R60, RZ, 0x7610, R60 ;  /* 0x00007610ff3c7816 */ /* 0x000fe4000000003c */
[----:B------:R-:W-:Y:S02]  /*2a1e0*/  PRMT R58, RZ, 0x7610, R58 ;  /* 0x00007610ff3a7816 */ /* 0x000fe4000000003a */
[----:B------:R-:W-:Y:S02]  /*2a1f0*/  PRMT R59, RZ, 0x7610, R59 ;  /* 0x00007610ff3b7816 */ /* 0x000fe4000000003b */
[----:B------:R-:W-:Y:S02]  /*2a200*/  PRMT R7, RZ, 0x7610, R7 ;  /* 0x00007610ff077816 */ /* 0x000fe40000000007 */
[----:B------:R-:W-:Y:S02]  /*2a210*/  PRMT R3, RZ, 0x7610, R3 ;  /* 0x00007610ff037816 */ /* 0x000fe40000000003 */
[----:B------:R-:W-:-:S02]  /*2a220*/  PRMT R2, RZ, 0x7610, R2 ;  /* 0x00007610ff027816 */ /* 0x000fc40000000002 */
[----:B--2---:R-:W-:-:S05]  /*2a230*/  PRMT R84, RZ, 0x7610, R84 ;  /* 0x00007610ff547816 */ /* 0x004fca0000000054 */
[----:B------:R-:W-:Y:S04]  /*2a240*/  STL.64 [R1+0x3678], R84 ;  /* 0x0036785401007387 */ /* 0x000fe80000100a00 */
[----:B------:R-:W-:Y:S04]  /*2a250*/  STL [R1+0x3530], R62 ;  /* 0x0035303e01007387 */ /* 0x000fe80000100800 */
[----:B------:R-:W-:Y:S04]  /*2a260*/  STL [R1+0x3690], R63 ;  /* 0x0036903f01007387 */ /* 0x000fe80000100800 */
[----:B------:R-:W-:Y:S04]  /*2a270*/  STL [R1+0x36e8], R61 ;  /* 0x0036e83d01007387 */ /* 0x000fe80000100800 */
[----:B------:R-:W-:Y:S04]  /*2a280*/  STL [R1+0x3580], R60 ;  /* 0x0035803c01007387 */ /* 0x000fe80000100800 */
[----:B------:R-:W-:Y:S04]  /*2a290*/  STL.64 [R1+0x3670], R58 ;  /* 0x0036703a01007387 */ /* 0x000fe80000100a00 */
[----:B------:R-:W-:Y:S04]  /*2a2a0*/  STL [R1+0x36f8], R7 ;  /* 0x0036f80701007387 */ /* 0x000fe80000100800 */
[----:B------:R0:W-:Y:S04]  /*2a2b0*/  STL.64 [R1+0x3488], R2 ;  /* 0x0034880201007387 */ /* 0x0001e80000100a00 */
[----:B------:R-:W2:Y:S01]  /*2a2c0*/  LDL.LU R69, [R1+0x190] ;  /* 0x0001900001457983 */ /* 0x000ea20000300800 */
[----:B---3--:R-:W-:-:S04]  /*2a2d0*/  IMAD.WIDE R4, R72, 0x2, R26 ;  /* 0x0000000248047825 */ /* 0x008fc800078e021a */
[----:B0-----:R-:W-:Y:S01]  /*2a2e0*/  IMAD.WIDE R2, R72, 0x2, R86 ;  /* 0x0000000248027825 */ /* 0x001fe200078e0256 */
[----:B------:R4:W-:Y:S04]  /*2a2f0*/  STL.64 [R1+0x400], R4 ;  /* 0x0004000401007387 */ /* 0x0009e80000100a00 */
[----:B------:R-:W3:Y:S04]  /*2a300*/  LDL.LU R72, [R1+0x19c] ;  /* 0x00019c0001487983 */ /* 0x000ee80000300800 */
[----:B------:R0:W-:Y:S01]  /*2a310*/  STL.64 [R1+0xfc0], R2 ;  /* 0x000fc00201007387 */ /* 0x0001e20000100a00 */
[----:B----4-:R-:W-:-:S04]  /*2a320*/  IMAD.WIDE R4, R10, 0x2, R26 ;  /* 0x000000020a047825 */ /* 0x010fc800078e021a */
[----:B0-----:R-:W-:Y:S01]  /*2a330*/  IMAD.WIDE R2, R10, 0x2, R86 ;  /* 0x000000020a027825 */ /* 0x001fe200078e0256 */
[----:B------:R0:W-:Y:S04]  /*2a340*/  STL.64 [R1+0xfb8], R4 ;  /* 0x000fb80401007387 */ /* 0x0001e80000100a00 */
[----:B------:R-:W4:Y:S04]  /*2a350*/  LDL.LU R10, [R1+0x194] ;  /* 0x00019400010a7983 */ /* 0x000f280000300800 */
[----:B------:R1:W-:Y:S01]  /*2a360*/  STL.64 [R1+0xfb0], R2 ;  /* 0x000fb00201007387 */ /* 0x0003e20000100a00 */
[----:B0-----:R-:W-:-:S04]  /*2a370*/  IMAD.WIDE R4, R17, 0x2, R26 ;  /* 0x0000000211047825 */ /* 0x001fc800078e021a */
[--C-:B-1----:R-:W-:Y:S02]  /*2a380*/  IMAD.WIDE R2, R17, 0x2, R86.reuse ;  /* 0x0000000211027825 */ /* 0x102fe400078e0256 */
[----:B------:R-:W4:Y:S04]  /*2a390*/  LDL.LU R17, [R1+0x1a0] ;  /* 0x0001a00001117983 */ /* 0x000f280000300800 */
[----:B------:R0:W-:Y:S04]  /*2a3a0*/  STL.64 [R1+0xfa8], R4 ;  /* 0x000fa80401007387 */ /* 0x0001e80000100a00 */
[----:B------:R1:W-:Y:S01]  /*2a3b0*/  STL.64 [R1+0xfa0], R2 ;  /* 0x000fa00201007387 */ /* 0x0003e20000100a00 */
[----:B------:R-:W-:-:S04]  /*2a3c0*/  IMAD.WIDE R60, R83, 0x2, R86 ;  /* 0x00000002533c7825 */ /* 0x000fc800078e0256 */
[----:B0-----:R-:W-:-:S04]  /*2a3d0*/  IMAD.WIDE R4, R64, 0x2, R26 ;  /* 0x0000000240047825 */ /* 0x001fc800078e021a */
[----:B-1----:R-:W-:Y:S01]  /*2a3e0*/  IMAD.WIDE R2, R83, 0x2, R26 ;  /* 0x0000000253027825 */ /* 0x002fe200078e021a */
[----:B------:R0:W-:Y:S04]  /*2a3f0*/  STL.64 [R1+0xf88], R4 ;  /* 0x000f880401007387 */ /* 0x0001e80000100a00 */
[----:B------:R-:W4:Y:S01]  /*2a400*/  LDL.LU R83, [R1+0x1b8] ;  /* 0x0001b80001537983 */ /* 0x000f220000300800 */
[----:B------:R-:W-:-:S03]  /*2a410*/  IMAD.WIDE R92, R64, 0x2, R86 ;  /* 0x00000002405c7825 */ /* 0x000fc600078e0256 */
[----:B------:R1:W-:Y:S04]  /*2a420*/  STL.64 [R1+0xf78], R2 ;  /* 0x000f780201007387 */ /* 0x0003e80000100a00 */
[----:B------:R-:W-:Y:S04]  /*2a430*/  STL.64 [R1+0xf80], R92 ;  /* 0x000f805c01007387 */ /* 0x000fe80000100a00 */
[----:B------:R-:W-:Y:S01]  /*2a440*/  STL.64 [R1+0x3710], R92 ;  /* 0x0037105c01007387 */ /* 0x000fe20000100a00 */
[----:B0-----:R-:W-:-:S04]  /*2a450*/  IMAD.WIDE R4, R73, 0x2, R86 ;  /* 0x0000000249047825 */ /* 0x001fc800078e0256 */
[----:B-1----:R-:W-:-:S05]  /*2a460*/  IMAD.WIDE R2, R73, 0x2, R26 ;  /* 0x0000000249027825 */ /* 0x002fca00078e021a */
[----:B------:R0:W-:Y:S04]  /*2a470*/  STL.64 [R1+0xf68], R2 ;  /* 0x000f680201007387 */ /* 0x0001e80000100a00 */
[----:B------:R-:W4:Y:S04]  /*2a480*/  LDL.LU R73, [R1+0x1c4] ;  /* 0x0001c40001497983 */ /* 0x000f280000300800 */
[----:B------:R1:W-:Y:S04]  /*2a490*/  STL.64 [R1+0xf60], R4 ;  /* 0x000f600401007387 */ /* 0x0003e80000100a00 */
[----:B------:R-:W-:Y:S04]  /*2a4a0*/  STL.64 [R1+0xf70], R60 ;  /* 0x000f703c01007387 */ /* 0x000fe80000100a00 */
[----:B------:R-:W-:Y:S01]  /*2a4b0*/  STL.64 [R1+0x3708], R60 ;  /* 0x0037083c01007387 */ /* 0x000fe20000100a00 */
[----:B0-----:R-:W-:-:S04]  /*2a4c0*/  IMAD.WIDE R2, R82, 0x2, R26 ;  /* 0x0000000252027825 */ /* 0x001fc800078e021a */
[C---:B-1----:R-:W-:Y:S01]  /*2a4d0*/  IMAD.WIDE R4, R65.reuse, 0x2, R26 ;  /* 0x0000000241047825 */ /* 0x042fe200078e021a */
[----:B------:R0:W-:Y:S03]  /*2a4e0*/  STL.64 [R1+0xf58], R2 ;  /* 0x000f580201007387 */ /* 0x0001e60000100a00 */
[----:B------:R-:W-:-:S04]  /*2a4f0*/  IMAD.WIDE R6, R65, 0x2, R86 ;  /* 0x0000000241067825 */ /* 0x000fc800078e0256 */
[----:B0-----:R-:W-:Y:S02]  /*2a500*/  IMAD.WIDE R2, R82, 0x2, R86 ;  /* 0x0000000252027825 */ /* 0x001fe400078e0256 */
[----:B------:R-:W4:Y:S04]  /*2a510*/  LDL.LU R82, [R1+0x1d4] ;  /* 0x0001d40001527983 */ /* 0x000f280000300800 */
[----:B------:R0:W-:Y:S04]  /*2a520*/  STL.64 [R1+0xf50], R2 ;  /* 0x000f500201007387 */ /* 0x0001e80000100a00 */
[----:B------:R1:W-:Y:S04]  /*2a530*/  STL.64 [R1+0xf48], R4 ;  /* 0x000f480401007387 */ /* 0x0003e80000100a00 */
[----:B------:R2:W-:Y:S01]  /*2a540*/  STL.64 [R1+0xf40], R6 ;  /* 0x000f400601007387 */ /* 0x0005e20000100a00 */
[----:B0-----:R-:W-:-:S04]  /*2a550*/  IMAD.WIDE R2, R16, 0x2, R26 ;  /* 0x0000000210027825 */ /* 0x001fc800078e021a */
[--C-:B-1----:R-:W-:Y:S02]  /*2a560*/  IMAD.WIDE R4, R16, 0x2, R86.reuse ;  /* 0x0000000210047825 */ /* 0x102fe400078e0256 */
[----:B------:R-:W4:Y:S04]  /*2a570*/  LDL.LU R16, [R1+0x1bc] ;  /* 0x0001bc0001107983 */ /* 0x000f280000300800 */
[----:B------:R0:W-:Y:S01]  /*2a580*/  STL.64 [R1+0xf38], R2 ;  /* 0x000f380201007387 */ /* 0x0001e20000100a00 */
[----:B--2---:R-:W-:-:S03]  /*2a590*/  IMAD.WIDE R6, R68, 0x2, R86 ;  /* 0x0000000244067825 */ /* 0x004fc600078e0256 */
[----:B------:R1:W-:Y:S01]  /*2a5a0*/  STL.64 [R1+0xf30], R4 ;  /* 0x000f300401007387 */ /* 0x0003e20000100a00 */
[----:B0-----:R-:W-:-:S05]  /*2a5b0*/  IMAD.WIDE R2, R68, 0x2, R26 ;  /* 0x0000000244027825 */ /* 0x001fca00078e021a */
[----:B------:R0:W-:Y:S04]  /*2a5c0*/  STL.64 [R1+0xf28], R2 ;  /* 0x000f280201007387 */ /* 0x0001e80000100a00 */
[----:B------:R-:W-:Y:S01]  /*2a5d0*/  STL.64 [R1+0xf20], R6 ;  /* 0x000f200601007387 */ /* 0x000fe20000100a00 */
[----:B-1----:R-:W-:-:S04]  /*2a5e0*/  IMAD.WIDE R4, R69, 0x2, R26 ;  /* 0x0000000245047825 */ /* 0x002fc800078e021a */
[----:B0-----:R-:W-:Y:S02]  /*2a5f0*/  IMAD.WIDE R2, R69, 0x2, R86 ;  /* 0x0000000245027825 */ /* 0x001fe400078e0256 */
[----:B------:R-:W2:Y:S04]  /*2a600*/  LDL.LU R69, [R1+0x1c8] ;  /* 0x0001c80001457983 */ /* 0x000ea80000300800 */
[----:B------:R3:W-:Y:S04]  /*2a610*/  STL.64 [R1+0xf08], R4 ;  /* 0x000f080401007387 */ /* 0x0007e80000100a00 */
[----:B------:R4:W-:Y:S01]  /*2a620*/  STL.64 [R1+0xf00], R2 ;  /* 0x000f000201007387 */ /* 0x0009e20000100a00 */
[----:B---3--:R-:W-:-:S04]  /*2a630*/  IMAD.WIDE R4, R72, 0x2, R26 ;  /* 0x0000000248047825 */ /* 0x008fc800078e021a */
[----:B------:R-:W-:Y:S01]  /*2a640*/  IMAD.WIDE R6, R72, 0x2, R86 ;  /* 0x0000000248067825 */ /* 0x000fe200078e0256 */
[----:B------:R0:W-:Y:S04]  /*2a650*/  STL.64 [R1+0xef8], R4 ;  /* 0x000ef80401007387 */ /* 0x0001e80000100a00 */
[----:B------:R-:W-:Y:S01]  /*2a660*/  STL.64 [R1+0xef0], R6 ;  /* 0x000ef00601007387 */ /* 0x000fe20000100a00 */
[----:B----4-:R-:W-:-:S04]  /*2a670*/  IMAD.WIDE R2, R10, 0x2, R26 ;  /* 0x000000020a027825 */ /* 0x010fc800078e021a */
[----:B0-----:R-:W-:Y:S02]  /*2a680*/  IMAD.WIDE R4, R10, 0x2, R86 ;  /* 0x000000020a047825 */ /* 0x001fe400078e0256 */
[----:B------:R-:W3:Y:S04]  /*2a690*/  LDL.LU R10, [R1+0x230] ;  /* 0x00023000010a7983 */ /* 0x000ee80000300800 */
[----:B------:R0:W-:Y:S01]  /*2a6a0*/  STL.64 [R1+0xee0], R4 ;  /* 0x000ee00401007387 */ /* 0x0001e20000100a00 */
[----:B------:R-:W-:-:S04]  /*2a6b0*/  IMAD.WIDE R70, R17, 0x2, R26 ;  /* 0x0000000211467825 */ /* 0x000fc800078e021a */
[----:B0-----:R-:W-:Y:S02]  /*2a6c0*/  IMAD.WIDE R4, R17, 0x2, R86 ;  /* 0x0000000211047825 */ /* 0x001fe400078e0256 */
[----:B------:R-:W4:Y:S04]  /*2a6d0*/  LDL.LU R17, [R1+0x234] ;  /* 0x0002340001117983 */ /* 0x000f280000300800 */
[----:B------:R-:W-:Y:S04]  /*2a6e0*/  STL.64 [R1+0xee8], R2 ;  /* 0x000ee80201007387 */ /* 0x000fe80000100a00 */
[----:B------:R-:W-:Y:S04]  /*2a6f0*/  STL.64 [R1+0xed0], R4 ;  /* 0x000ed00401007387 */ /* 0x000fe80000100a00 */
[----:B------:R0:W-:Y:S01]  /*2a700*/  STL.64 [R1+0x3490], R2 ;  /* 0x0034900201007387 */ /* 0x0001e20000100a00 */
[----:B------:R-:W-:-:S04]  /*2a710*/  IMAD.WIDE R76, R83, 0x2, R26 ;  /* 0x00000002534c7825 */ /* 0x000fc800078e021a */
[--C-:B0-----:R-:W-:Y:S02]  /*2a720*/  IMAD.WIDE R2, R83, 0x2, R86.reuse ;  /* 0x0000000253027825 */ /* 0x101fe400078e0256 */
[----:B------:R-:W4:Y:S04]  /*2a730*/  LDL.LU R83, [R1+0x21c] ;  /* 0x00021c0001537983 */ /* 0x000f280000300800 */
[----:B------:R-:W-:Y:S04]  /*2a740*/  STL.64 [R1+0xed8], R70 ;  /* 0x000ed84601007387 */ /* 0x000fe80000100a00 */
[----:B------:R0:W-:Y:S04]  /*2a750*/  STL.64 [R1+0xec0], R2 ;  /* 0x000ec00201007387 */ /* 0x0001e80000100a00 */
[----:B------:R-:W-:Y:S04]  /*2a760*/  STL.64 [R1+0x3498], R70 ;  /* 0x0034984601007387 */ /* 0x000fe80000100a00 */
[----:B------:R-:W4:Y:S04]  /*2a770*/  LDL.LU R72, [R1+0x220] ;  /* 0x0002200001487983 */ /* 0x000f280000300800 */
[----:B------:R-:W-:Y:S01]  /*2a780*/  STL.64 [R1+0xec8], R76 ;  /* 0x000ec84c01007387 */ /* 0x000fe20000100a00 */
[----:B0-----:R-:W-:-:S04]  /*2a790*/  IMAD.WIDE R2, R73, 0x2, R86 ;  /* 0x0000000249027825 */ /* 0x001fc800078e0256 */
[--C-:B------:R-:W-:Y:S01]  /*2a7a0*/  IMAD.WIDE R42, R73, 0x2, R26.reuse ;  /* 0x00000002492a7825 */ /* 0x100fe200078e021a */
[----:B------:R0:W-:Y:S04]  /*2a7b0*/  STL.64 [R1+0xeb0], R2 ;  /* 0x000eb00201007387 */ /* 0x0001e80000100a00 */
[----:B------:R-:W-:Y:S01]  /*2a7c0*/  STL.64 [R1+0x34a0], R76 ;  /* 0x0034a04c01007387 */ /* 0x000fe20000100a00 */
[----:B------:R-:W-:-:S04]  /*2a7d0*/  IMAD.WIDE R88, R82, 0x2, R26 ;  /* 0x0000000252587825 */ /* 0x000fc800078e021a */
[--C-:B------:R-:W-:Y:S02]  /*2a7e0*/  IMAD.WIDE R62, R82, 0x2, R86.reuse ;  /* 0x00000002523e7825 */ /* 0x100fe400078e0256 */
[----:B------:R-:W4:Y:S04]  /*2a7f0*/  LDL.LU R82, [R1+0x228] ;  /* 0x0002280001527983 */ /* 0x000f280000300800 */
[----:B------:R-:W-:Y:S04]  /*2a800*/  STL.64 [R1+0xeb8], R42 ;  /* 0x000eb82a01007387 */ /* 0x000fe80000100a00 */
[----:B------:R-:W-:Y:S01]  /*2a810*/  STL.64 [R1+0x34a8], R42 ;  /* 0x0034a82a01007387 */ /* 0x000fe20000100a00 */
[----:B------:R-:W-:-:S03]  /*2a820*/  IMAD.WIDE R32, R16, 0x2, R86 ;  /* 0x0000000210207825 */ /* 0x000fc600078e0256 */
[----:B------:R-:W4:Y:S04]  /*2a830*/  LDL.LU R16, [R1+0x218] ;  /* 0x0002180001107983 */ /* 0x000f280000300800 */
[----:B------:R-:W4:Y:S04]  /*2a840*/  LDL.LU R73, [R1+0x224] ;  /* 0x0002240001497983 */ /* 0x000f280000300800 */
[----:B------:R-:W-:Y:S04]  /*2a850*/  STL.64 [R1+0xea0], R62 ;  /* 0x000ea03e01007387 */ /* 0x000fe80000100a00 */
[----:B------:R-:W-:Y:S04]  /*2a860*/  STL.64 [R1+0x3698], R62 ;  /* 0x0036983e01007387 */ /* 0x000fe80000100a00 */
[----:B------:R-:W-:Y:S04]  /*2a870*/  STL.64 [R1+0xe80], R32 ;  /* 0x000e802001007387 */ /* 0x000fe80000100a00 */
[----:B------:R-:W-:Y:S04]  /*2a880*/  STL.64 [R1+0xea8], R88 ;  /* 0x000ea85801007387 */ /* 0x000fe80000100a00 */
[----:B------:R-:W-:Y:S01]  /*2a890*/  STL.64 [R1+0x34b8], R88 ;  /* 0x0034b85801007387 */ /* 0x000fe20000100a00 */
[----:B--2---:R-:W-:-:S04]  /*2a8a0*/  IMAD.WIDE R4, R69, 0x2, R86 ;  /* 0x0000000245047825 */ /* 0x004fc800078e0256 */
[--C-:B------:R-:W-:Y:S01]  /*2a8b0*/  IMAD.WIDE R12, R69, 0x2, R26.reuse ;  /* 0x00000002450c7825 */ /* 0x100fe200078e021a */
[----:B------:R-:W-:Y:S03]  /*2a8c0*/  STL.64 [R1+0xe70], R4 ;  /* 0x000e700401007387 */ /* 0x000fe60000100a00 */
[----:B---3--:R-:W-:-:S04]  /*2a8d0*/  IMAD.WIDE R14, R10, 0x2, R26 ;  /* 0x000000020a0e7825 */ /* 0x008fc800078e021a */
[----:B0-----:R-:W-:Y:S02]  /*2a8e0*/  IMAD.WIDE R2, R10, 0x2, R86 ;  /* 0x000000020a027825 */ /* 0x001fe400078e0256 */
[----:B------:R-:W2:Y:S04]  /*2a8f0*/  LDL.LU R10, [R1+0x22c] ;  /* 0x00022c00010a7983 */ /* 0x000ea80000300800 */
[----:B------:R-:W-:Y:S04]  /*2a900*/  STL.64 [R1+0xe78], R12 ;  /* 0x000e780c01007387 */ /* 0x000fe80000100a00 */
[----:B------:R0:W-:Y:S04]  /*2a910*/  STL.64 [R1+0xe50], R2 ;  /* 0x000e500201007387 */ /* 0x0001e80000100a00 */
[----:B------:R-:W-:Y:S01]  /*2a920*/  STL.64 [R1+0x34c8], R12 ;  /* 0x0034c80c01007387 */ /* 0x000fe20000100a00 */
[----:B----4-:R-:W-:-:S04]  /*2a930*/  IMAD.WIDE R50, R17, 0x2, R26 ;  /* 0x0000000211327825 */ /* 0x010fc800078e021a */
[----:B0-----:R-:W-:Y:S02]  /*2a940*/  IMAD.WIDE R2, R17, 0x2, R86 ;  /* 0x0000000211027825 */ /* 0x001fe400078e0256 */
[----:B------:R-:W3:Y:S04]  /*2a950*/  LDL.LU R17, [R1+0x248] ;  /* 0x0002480001117983 */ /* 0x000ee80000300800 */
[----:B------:R-:W-:Y:S04]  /*2a960*/  STL.64 [R1+0xe58], R14 ;  /* 0x000e580e01007387 */ /* 0x000fe80000100a00 */
[----:B------:R0:W-:Y:S04]  /*2a970*/  STL.64 [R1+0xe38], R2 ;  /* 0x000e380201007387 */ /* 0x0001e80000100a00 */
[----:B------:R-:W-:Y:S01]  /*2a980*/  STL.64 [R1+0x34d8], R14 ;  /* 0x0034d80e01007387 */ /* 0x000fe20000100a00 */
[----:B------:R-:W-:-:S04]  /*2a990*/  IMAD.WIDE R48, R83, 0x2, R26 ;  /* 0x0000000253307825 */ /* 0x000fc800078e021a */
[----:B0-----:R-:W-:Y:S02]  /*2a9a0*/  IMAD.WIDE R2, R83, 0x2, R86 ;  /* 0x0000000253027825 */ /* 0x001fe400078e0256 */
[----:B------:R-:W4:Y:S04]  /*2a9b0*/  LDL.LU R83, [R1+0x25c] ;  /* 0x00025c0001537983 */ /* 0x000f280000300800 */
[----:B------:R-:W-:Y:S04]  /*2a9c0*/  STL.64 [R1+0xe48], R50 ;  /* 0x000e483201007387 */ /* 0x000fe80000100a00 */
[----:B------:R0:W-:Y:S04]  /*2a9d0*/  STL.64 [R1+0xe10], R2 ;  /* 0x000e100201007387 */ /* 0x0001e80000100a00 */
[----:B------:R-:W-:Y:S04]  /*2a9e0*/  STL.64 [R1+0x34e0], R50 ;  /* 0x0034e03201007387 */ /* 0x000fe80000100a00 */
[----:B------:R-:W-:Y:S04]  /*2a9f0*/  STL.64 [R1+0xe18], R48 ;  /* 0x000e183001007387 */ /* 0x000fe80000100a00 */
[----:B------:R-:W-:Y:S01]  /*2aa00*/  STL.64 [R1+0x34e8], R48 ;  /* 0x0034e83001007387 */ /* 0x000fe20000100a00 */
[----:B------:R-:W-:-:S04]  /*2aa10*/  IMAD.WIDE R44, R72, 0x2, R26 ;  /* 0x00000002482c7825 */ /* 0x000fc800078e021a */
[----:B0-----:R-:W-:-:S05]  /*2aa20*/  IMAD.WIDE R2, R72, 0x2, R86 ;  /* 0x0000000248027825 */ /* 0x001fca00078e0256 */
[----:B------:R0:W-:Y:S01]  /*2aa30*/  STL.64 [R1+0xdf8], R2 ;  /* 0x000df80201007387 */ /* 0x0001e20000100a00 */
[----:B------:R-:W-:-:S04]  /*2aa40*/  IMAD.WIDE R46, R82, 0x2, R26 ;  /* 0x00000002522e7825 */ /* 0x000fc800078e021a */
[----:B0-----:R-:W-:Y:S02]  /*2aa50*/  IMAD.WIDE R2, R82, 0x2, R86 ;  /* 0x0000000252027825 */ /* 0x001fe400078e0256 */
[----:B------:R-:W4:Y:S04]  /*2aa60*/  LDL.LU R82, [R1+0x250] ;  /* 0x0002500001527983 */ /* 0x000f280000300800 */
        /* <DEDUP_REMOVED lines=13> */
[----:B------:R2:W-:Y:S04]  /*2ab40*/  STL.64 [R1+0xd50], R2 ;  /* 0x000d500201007387 */ /* 0x0005e80000100a00 */
[----:B------:R-:W4:Y:S04]  /*2ab50*/  LDL.LU R68, [R1+0x200] ;  /* 0x0002000001447983 */ /* 0x000f280000300800 */
[----:B------:R-:W-:Y:S01]  /*2ab60*/  STL.64 [R1+0xd58], R20 ;  /* 0x000d581401007387 */ /* 0x000fe20000100a00 */
[----:B--2---:R-:W-:-:S05]  /*2ab70*/  IMAD.WIDE R2, R10, 0x2, R86 ;  /* 0x000000020a027825 */ /* 0x004fca00078e0256 */
[----:B------:R0:W-:Y:S04]  /*2ab80*/  STL.64 [R1+0xd38], R2 ;  /* 0x000d380201007387 */ /* 0x0001e80000100a00 */
[----:B------:R-:W-:Y:S01]  /*2ab90*/  STL.64 [R1+0x3528], R20 ;  /* 0x0035281401007387 */ /* 0x000fe20000100a00 */
[----:B------:R-:W-:-:S04]  /*2aba0*/  IMAD.WIDE R22, R10, 0x2, R26 ;  /* 0x000000020a167825 */ /* 0x000fc800078e021a */
[----:B---3--:R-:W-:-:S04]  /*2abb0*/  IMAD.WIDE R24, R17, 0x2, R26 ;  /* 0x0000000211187825 */ /* 0x008fc800078e021a */
[--C-:B------:R-:W-:Y:S02]  /*2abc0*/  IMAD.WIDE R84, R17, 0x2, R86.reuse ;  /* 0x0000000211547825 */ /* 0x100fe400078e0256 */
[----:B------:R-:W2:Y:S04]  /*2abd0*/  LDL.LU R17, [R1+0x254] ;  /* 0x0002540001117983 */ /* 0x000ea80000300800 */
[----:B------:R-:W3:Y:S04]  /*2abe0*/  LDL.LU R10, [R1+0x260] ;  /* 0x00026000010a7983 */ /* 0x000ee80000300800 */
[----:B------:R-:W-:Y:S04]  /*2abf0*/  STL.64 [R1+0xd48], R22 ;  /* 0x000d481601007387 */ /* 0x000fe80000100a00 */
[----:B------:R-:W-:Y:S04]  /*2ac00*/  STL.64 [R1+0x3538], R22 ;  /* 0x0035381601007387 */ /* 0x000fe80000100a00 */
[----:B------:R-:W-:Y:S04]  /*2ac10*/  STL.64 [R1+0xd10], R84 ;  /* 0x000d105401007387 */ /* 0x000fe80000100a00 */
[----:B------:R-:W-:Y:S04]  /*2ac20*/  STL.64 [R1+0x3680], R84 ;  /* 0x0036805401007387 */ /* 0x000fe80000100a00 */
[----:B------:R-:W3:Y:S04]  /*2ac30*/  LDL.LU R65, [R1+0x274] ;  /* 0x0002740001417983 */ /* 0x000ee80000300800 */
[----:B------:R-:W3:Y:S04]  /*2ac40*/  LDL.LU R73, [R1+0x284] ;  /* 0x0002840001497983 */ /* 0x000ee80000300800 */
[----:B------:R-:W-:Y:S04]  /*2ac50*/  STL.64 [R1+0xd18], R24 ;  /* 0x000d181801007387 */ /* 0x000fe80000100a00 */
[----:B------:R-:W-:Y:S01]  /*2ac60*/  STL.64 [R1+0x3540], R24 ;  /* 0x0035401801007387 */ /* 0x000fe20000100a00 */
[----:B----4-:R-:W-:-:S04]  /*2ac70*/  IMAD.WIDE R58, R83, 0x2, R86 ;  /* 0x00000002533a7825 */ /* 0x010fc800078e0256 */
[--C-:B------:R-:W-:Y:S01]  /*2ac80*/  IMAD.WIDE R28, R83, 0x2, R26.reuse ;  /* 0x00000002531c7825 */ /* 0x100fe200078e021a */
        /* <DEDUP_REMOVED lines=8> */
[----:B------:R-:W4:Y:S04]  /*2ad10*/  LDL.LU R69, [R1+0x290] ;  /* 0x0002900001457983 */ /* 0x000f280000300800 */
[----:B------:R-:W-:Y:S01]  /*2ad20*/  STL.64 [R1+0xcd0], R90 ;  /* 0x000cd05a01007387 */ /* 0x000fe20000100a00 */
[----:B0-----:R-:W-:-:S05]  /*2ad30*/  IMAD.WIDE R2, R16, 0x2, R26 ;  /* 0x0000000210027825 */ /* 0x001fca00078e021a */
[----:B------:R0:W-:Y:S04]  /*2ad40*/  STL.64 [R1+0xc50], R2 ;  /* 0x000c500201007387 */ /* 0x0001e80000100a00 */
[----:B------:R-:W-:Y:S04]  /*2ad50*/  STL.64 [R1+0x36a0], R90 ;  /* 0x0036a05a01007387 */ /* 0x000fe80000100a00 */
[----:B------:R-:W4:Y:S01]  /*2ad60*/  LDL.LU R72, [R1+0x280] ;  /* 0x0002800001487983 */ /* 0x000f220000300800 */
[----:B0-----:R-:W-:-:S03]  /*2ad70*/  IMAD.WIDE R2, R16, 0x2, R86 ;  /* 0x0000000210027825 */ /* 0x001fc600078e0256 */
[----:B------:R-:W4:Y:S04]  /*2ad80*/  LDL.LU R16, [R1+0x2d8] ;  /* 0x0002d80001107983 */ /* 0x000f280000300800 */
[----:B------:R0:W-:Y:S04]  /*2ad90*/  STL.64 [R1+0xc48], R2 ;  /* 0x000c480201007387 */ /* 0x0001e80000100a00 */
[----:B------:R-:W-:Y:S04]  /*2ada0*/  STL.64 [R1+0xcd8], R30 ;  /* 0x000cd81e01007387 */ /* 0x000fe80000100a00 */
[----:B------:R-:W-:Y:S01]  /*2adb0*/  STL.64 [R1+0x3550], R30 ;  /* 0x0035501e01007387 */ /* 0x000fe20000100a00 */
[----:B------:R-:W-:-:S04]  /*2adc0*/  IMAD.WIDE R6, R68, 0x2, R86 ;  /* 0x0000000244067825 */ /* 0x000fc800078e0256 */
[--C-:B0-----:R-:W-:Y:S02]  /*2add0*/  IMAD.WIDE R2, R68, 0x2, R26.reuse ;  /* 0x0000000244027825 */ /* 0x101fe400078e021a */
[----:B------:R-:W4:Y:S04]  /*2ade0*/  LDL.LU R68, [R1+0x2dc] ;  /* 0x0002dc0001447983 */ /* 0x000f280000300800 */
[----:B------:R2:W-:Y:S04]  /*2adf0*/  STL.64 [R1+0xc38], R2 ;  /* 0x000c380201007387 */ /* 0x0005e80000100a00 */
[----:B------:R-:W4:Y:S01]  /*2ae00*/  LDL.LU R64, [R1+0x28c] ;  /* 0x00028c0001407983 */ /* 0x000f220000300800 */
[----:B--2---:R-:W-:-:S04]  /*2ae10*/  IMAD.WIDE R2, R17, 0x2, R26 ;  /* 0x0000000211027825 */ /* 0x004fc800078e021a */
[----:B------:R-:W-:Y:S01]  /*2ae20*/  IMAD.WIDE R66, R17, 0x2, R86 ;  /* 0x0000000211427825 */ /* 0x000fe200078e0256 */
[----:B------:R3:W-:Y:S04]  /*2ae30*/  STL.64 [R1+0xc10], R2 ;  /* 0x000c100201007387 */ /* 0x0007e80000100a00 */
[----:B------:R-:W2:Y:S04]  /*2ae40*/  LDL.LU R17, [R1+0x2c0] ;  /* 0x0002c00001117983 */ /* 0x000ea80000300800 */
[----:B------:R-:W-:Y:S01]  /*2ae50*/  STL.64 [R1+0xc20], R6 ;  /* 0x000c200601007387 */ /* 0x000fe20000100a00 */
[----:B---3--:R-:W-:-:S05]  /*2ae60*/  IMAD.WIDE R2, R10, 0x2, R26 ;  /* 0x000000020a027825 */ /* 0x008fca00078e021a */
[----:B------:R0:W-:Y:S01]  /*2ae70*/  STL.64 [R1+0xbf8], R2 ;  /* 0x000bf80201007387 */ /* 0x0001e20000100a00 */
[----:B------:R-:W-:-:S04]  /*2ae80*/  IMAD.WIDE R4, R65, 0x2, R86 ;  /* 0x0000000241047825 */ /* 0x000fc800078e0256 */
[----:B0-----:R-:W-:Y:S02]  /*2ae90*/  IMAD.WIDE R2, R10, 0x2, R86 ;  /* 0x000000020a027825 */ /* 0x001fe400078e0256 */
[----:B------:R-:W3:Y:S04]  /*2aea0*/  LDL.LU R10, [R1+0x2c4] ;  /* 0x0002c400010a7983 */ /* 0x000ee80000300800 */
[----:B------:R-:W-:Y:S04]  /*2aeb0*/  STL.64 [R1+0xc08], R66 ;  /* 0x000c084201007387 */ /* 0x000fe80000100a00 */
[----:B------:R0:W-:Y:S02]  /*2aec0*/  STL.64 [R1+0xbe0], R2 ;  /* 0x000be00201007387 */ /* 0x0001e40000100a00 */
[----:B0-----:R-:W-:-:S02]  /*2aed0*/  IMAD.WIDE R2, R65, 0x2, R26 ;  /* 0x0000000241027825 */ /* 0x001fc400078e021a */
[----:B------:R-:W3:Y:S04]  /*2aee0*/  LDL.LU R65, [R1+0x2cc] ;  /* 0x0002cc0001417983 */ /* 0x000ee80000300800 */
[----:B------:R0:W-:Y:S04]  /*2aef0*/  STL.64 [R1+0xbd0], R2 ;  /* 0x000bd00201007387 */ /* 0x0001e80000100a00 */
[----:B------:R1:W-:Y:S01]  /*2af00*/  STL.64 [R1+0xbc8], R4 ;  /* 0x000bc80401007387 */ /* 0x0003e20000100a00 */
[----:B0-----:R-:W-:-:S04]  /*2af10*/  IMAD.WIDE R2, R73, 0x2, R26 ;  /* 0x0000000249027825 */ /* 0x001fc800078e021a */
[----:B-1----:R-:W-:Y:S02]  /*2af20*/  IMAD.WIDE R4, R73, 0x2, R86 ;  /* 0x0000000249047825 */ /* 0x002fe400078e0256 */
[----:B------:R-:W3:Y:S04]  /*2af30*/  LDL.LU R73, [R1+0x2d0] ;  /* 0x0002d00001497983 */ /* 0x000ee80000300800 */
[----:B------:R4:W-:Y:S04]  /*2af40*/  STL.64 [R1+0xbb8], R2 ;  /* 0x000bb80201007387 */ /* 0x0009e80000100a00 */
[----:B------:R0:W-:Y:S01]  /*2af50*/  STL.64 [R1+0xba0], R4 ;  /* 0x000ba00401007387 */ /* 0x0001e20000100a00 */
[----:B----4-:R-:W-:-:S04]  /*2af60*/  IMAD.WIDE R2, R83, 0x2, R26 ;  /* 0x0000000253027825 */ /* 0x010fc800078e021a */
[----:B0-----:R-:W-:Y:S02]  /*2af70*/  IMAD.WIDE R4, R83, 0x2, R86 ;  /* 0x0000000253047825 */ /* 0x001fe400078e0256 */
[----:B------:R-:W4:Y:S04]  /*2af80*/  LDL.LU R83, [R1+0x2ac] ;  /* 0x0002ac0001537983 */ /* 0x000f280000300800 */
[----:B------:R0:W-:Y:S04]  /*2af90*/  STL.64 [R1+0xb50], R2 ;  /* 0x000b500201007387 */ /* 0x0001e80000100a00 */
[----:B------:R1:W-:Y:S01]  /*2afa0*/  STL.64 [R1+0xb48], R4 ;  /* 0x000b480401007387 */ /* 0x0003e20000100a00 */
[----:B0-----:R-:W-:-:S04]  /*2afb0*/  IMAD.WIDE R2, R82, 0x2, R26 ;  /* 0x0000000252027825 */ /* 0x001fc800078e021a */
[----:B-1----:R-:W-:Y:S02]  /*2afc0*/  IMAD.WIDE R4, R82, 0x2, R86 ;  /* 0x0000000252047825 */ /* 0x002fe400078e0256 */
[----:B------:R-:W4:Y:S04]  /*2afd0*/  LDL.LU R82, [R1+0x2b0] ;  /* 0x0002b00001527983 */ /* 0x000f280000300800 */
[----:B------:R0:W-:Y:S04]  /*2afe0*/  STL.64 [R1+0xb38], R2 ;  /* 0x000b380201007387 */ /* 0x0001e80000100a00 */
[----:B------:R1:W-:Y:S04]  /*2aff0*/  STL.64 [R1+0xb20], R4 ;  /* 0x000b200401007387 */ /* 0x0003e80000100a00 */
[----:B------:R-:W4:Y:S01]  /*2b000*/  LDL.LU R57, [R1+0x2bc] ;  /* 0x0002bc0001397983 */ /* 0x000f220000300800 */
[----:B0-----:R-:W-:-:S04]  /*2b010*/  IMAD.WIDE R2, R69, 0x2, R26 ;  /* 0x0000000245027825 */ /* 0x001fc800078e021a */
[----:B-1----:R-:W-:Y:S01]  /*2b020*/  IMAD.WIDE R4, R69, 0x2, R86 ;  /* 0x0000000245047825 */ /* 0x002fe200078e0256 */
        /* <DEDUP_REMOVED lines=11> */
[----:B------:R-:W4:Y:S04]  /*2b0e0*/  LDL.LU R16, [R1+0x2e8] ;  /* 0x0002e80001107983 */ /* 0x000f280000300800 */
[----:B------:R1:W-:Y:S01]  /*2b0f0*/  STL.64 [R1+0xac8], R4 ;  /* 0x000ac80401007387 */ /* 0x0003e20000100a00 */
[----:B0-----:R-:W-:-:S04]  /*2b100*/  IMAD.WIDE R2, R68, 0x2, R26 ;  /* 0x0000000244027825 */ /* 0x001fc800078e021a */
[--C-:B-1----:R-:W-:Y:S01]  /*2b110*/  IMAD.WIDE R4, R68, 0x2, R86.reuse ;  /* 0x0000000244047825 */ /* 0x102fe200078e0256 */
[----:B------:R0:W-:Y:S04]  /*2b120*/  STL.64 [R1+0xab8], R2 ;  /* 0x000ab80201007387 */ /* 0x0001e80000100a00 */
[----:B------:R-:W4:Y:S01]  /*2b130*/  LDL.LU R68, [R1+0x2f8] ;  /* 0x0002f80001447983 */ /* 0x000f220000300800 */
[----:B------:R-:W-:-:S03]  /*2b140*/  IMAD.WIDE R12, R64, 0x2, R86 ;  /* 0x00000002400c7825 */ /* 0x000fc600078e0256 */
[----:B------:R2:W-:Y:S01]  /*2b150*/  STL.64 [R1+0xaa0], R4 ;  /* 0x000aa00401007387 */ /* 0x0005e20000100a00 */
[----:B0-----:R-:W-:-:S05]  /*2b160*/  IMAD.WIDE R2, R64, 0x2, R26 ;  /* 0x0000000240027825 */ /* 0x001fca00078e021a */
[----:B------:R0:W-:Y:S04]  /*2b170*/  STL.64 [R1+0xa50], R2 ;  /* 0x000a500201007387 */ /* 0x0001e80000100a00 */
[----:B------:R-:W-:Y:S01]  /*2b180*/  STL.64 [R1+0xa48], R12 ;  /* 0x000a480c01007387 */ /* 0x000fe20000100a00 */
[----:B--2---:R-:W-:-:S04]  /*2b190*/  IMAD.WIDE R4, R17, 0x2, R26 ;  /* 0x0000000211047825 */ /* 0x004fc800078e021a */
[----:B0-----:R-:W-:Y:S02]  /*2b1a0*/  IMAD.WIDE R2, R17, 0x2, R86 ;  /* 0x0000000211027825 */ /* 0x001fe400078e0256 */
[----:B------:R-:W2:Y:S04]  /*2b1b0*/  LDL.LU R17, [R1+0x2e4] ;  /* 0x0002e40001117983 */ /* 0x000ea80000300800 */
[----:B------:R3:W-:Y:S04]  /*2b1c0*/  STL.64 [R1+0xa38], R4 ;  /* 0x000a380401007387 */ /* 0x0007e80000100a00 */
[----:B------:R0:W-:Y:S01]  /*2b1d0*/  STL.64 [R1+0xa30], R2 ;  /* 0x000a300201007387 */ /* 0x0001e20000100a00 */
[----:B---3--:R-:W-:-:S04]  /*2b1e0*/  IMAD.WIDE R4, R10, 0x2, R26 ;  /* 0x000000020a047825 */ /* 0x008fc800078e021a */
[----:B0-----:R-:W-:Y:S02]  /*2b1f0*/  IMAD.WIDE R2, R10, 0x2, R86 ;  /* 0x000000020a027825 */ /* 0x001fe400078e0256 */
[----:B------:R-:W3:Y:S04]  /*2b200*/  LDL.LU R10, [R1+0x2f0] ;  /* 0x0002f000010a7983 */ /* 0x000ee80000300800 */
[----:B------:R0:W-:Y:S04]  /*2b210*/  STL.64 [R1+0xa28], R4 ;  /* 0x000a280401007387 */ /* 0x0001e80000100a00 */
[----:B------:R1:W-:Y:S04]  /*2b220*/  STL.64 [R1+0xa20], R2 ;  /* 0x000a200201007387 */ /* 0x0003e80000100a00 */
[----:B------:R-:W3:Y:S01]  /*2b230*/  LDL.LU R64, [R1+0x2fc] ;  /* 0x0002fc0001407983 */ /* 0x000ee20000300800 */
[----:B0-----:R-:W-:-:S04]  /*2b240*/  IMAD.WIDE R4, R65, 0x2, R26 ;  /* 0x0000000241047825 */ /* 0x001fc800078e021a */
[----:B-1----:R-:W-:Y:S01]  /*2b250*/  IMAD.WIDE R2, R65, 0x2, R86 ;  /* 0x0000000241027825 */ /* 0x002fe200078e0256 */
[----:B------:R0:W-:Y:S04]  /*2b260*/  STL.64 [R1+0xa18], R4 ;  /* 0x000a180401007387 */ /* 0x0001e80000100a00 */
[----:B------:R1:W-:Y:S01]  /*2b270*/  STL.64 [R1+0xa10], R2 ;  /* 0x000a100201007387 */ /* 0x0003e20000100a00 */
[----:B0-----:R-:W-:-:S04]  /*2b280*/  IMAD.WIDE R4, R73, 0x2, R26 ;  /* 0x0000000249047825 */ /* 0x001fc800078e021a */
[----:B-1----:R-:W-:Y:S02]  /*2b290*/  IMAD.WIDE R2, R73, 0x2, R86 ;  /* 0x0000000249027825 */ /* 0x002fe400078e0256 */
[----:B------:R-:W3:Y:S04]  /*2b2a0*/  LDL.LU R73, [R1+0x310] ;  /* 0x0003100001497983 */ /* 0x000ee80000300800 */
[----:B------:R4:W-:Y:S04]  /*2b2b0*/  STL.64 [R1+0xa08], R4 ;  /* 0x000a080401007387 */ /* 0x0009e80000100a00 */
[----:B------:R0:W-:Y:S04]  /*2b2c0*/  STL.64 [R1+0xa00], R2 ;  /* 0x000a000201007387 */ /* 0x0001e80000100a00 */
[----:B------:R-:W3:Y:S01]  /*2b2d0*/  LDL.LU R65, [R1+0x300] ;  /* 0x0003000001417983 */ /* 0x000ee20000300800 */
[----:B----4-:R-:W-:-:S04]  /*2b2e0*/  IMAD.WIDE R4, R83, 0x2, R26 ;  /* 0x0000000253047825 */ /* 0x010fc800078e021a */
[----:B0-----:R-:W-:Y:S01]  /*2b2f0*/  IMAD.WIDE R2, R83, 0x2, R86 ;  /* 0x0000000253027825 */ /* 0x001fe200078e0256 */
        /* <DEDUP_REMOVED lines=9> */
[----:B-1----:R-:W-:-:S04]  /*2b390*/  IMAD.WIDE R2, R57, 0x2, R86 ;  /* 0x0000000239027825 */ /* 0x002fc800078e0256 */
[C---:B------:R-:W-:Y:S01]  /*2b3a0*/  IMAD.WIDE R12, R69.reuse, 0x2, R26 ;  /* 0x00000002450c7825 */ /* 0x040fe200078e021a */
[----:B------:R0:W-:Y:S04]  /*2b3b0*/  STL.64 [R1+0x988], R4 ;  /* 0x0009880401007387 */ /* 0x0001e80000100a00 */
[----:B------:R1:W-:Y:S04]  /*2b3c0*/  STL.64 [R1+0x980], R2 ;  /* 0x0009800201007387 */ /* 0x0003e80000100a00 */
[----:B------:R-:W-:Y:S01]  /*2b3d0*/  STL.64 [R1+0x978], R12 ;  /* 0x0009780c01007387 */ /* 0x000fe20000100a00 */
[----:B0-----:R-:W-:-:S04]  /*2b3e0*/  IMAD.WIDE R4, R69, 0x2, R86 ;  /* 0x0000000245047825 */ /* 0x001fc800078e0256 */
[C---:B-1----:R-:W-:Y:S01]  /*2b3f0*/  IMAD.WIDE R2, R72.reuse, 0x2, R26 ;  /* 0x0000000248027825 */ /* 0x042fe200078e021a */
[----:B------:R-:W4:Y:S04]  /*2b400*/  LDL.LU R69, [R1+0x30c] ;  /* 0x00030c0001457983 */ /* 0x000f280000300800 */
[----:B------:R0:W-:Y:S04]  /*2b410*/  STL.64 [R1+0x970], R4 ;  /* 0x0009700401007387 */ /* 0x0001e80000100a00 */
[----:B------:R1:W-:Y:S01]  /*2b420*/  STL.64 [R1+0x968], R2 ;  /* 0x0009680201007387 */ /* 0x0003e20000100a00 */
[----:B0-----:R-:W-:-:S04]  /*2b430*/  IMAD.WIDE R4, R72, 0x2, R86 ;  /* 0x0000000248047825 */ /* 0x001fc800078e0256 */
[C---:B-1----:R-:W-:Y:S01]  /*2b440*/  IMAD.WIDE R2, R16.reuse, 0x2, R26 ;  /* 0x0000000210027825 */ /* 0x042fe200078e021a */
[----:B------:R-:W4:Y:S04]  /*2b450*/  LDL.LU R72, [R1+0x320] ;  /* 0x0003200001487983 */ /* 0x000f280000300800 */
[----:B------:R0:W-:Y:S04]  /*2b460*/  STL.64 [R1+0x960], R4 ;  /* 0x0009600401007387 */ /* 0x0001e80000100a00 */
[----:B------:R1:W-:Y:S01]  /*2b470*/  STL.64 [R1+0x958], R2 ;  /* 0x0009580201007387 */ /* 0x0003e20000100a00 */
[----:B0-----:R-:W-:-:S03]  /*2b480*/  IMAD.WIDE R4, R16, 0x2, R86 ;  /* 0x0000000210047825 */ /* 0x001fc600078e0256 */
[----:B------:R-:W4:Y:S01]  /*2b490*/  LDL.LU R16, [R1+0x328] ;  /* 0x0003280001107983 */ /* 0x000f220000300800 */
[----:B-1----:R-:W-:-:S03]  /*2b4a0*/  IMAD.WIDE R2, R68, 0x2, R26 ;  /* 0x0000000244027825 */ /* 0x002fc600078e021a */
[----:B------:R0:W-:Y:S04]  /*2b4b0*/  STL.64 [R1+0x950], R4 ;  /* 0x0009500401007387 */ /* 0x0001e80000100a00 */
[----:B------:R2:W-:Y:S01]  /*2b4c0*/  STL.64 [R1+0x948], R2 ;  /* 0x0009480201007387 */ /* 0x0005e20000100a00 */
[----:B0-----:R-:W-:-:S03]  /*2b4d0*/  IMAD.WIDE R4, R68, 0x2, R86 ;  /* 0x0000000244047825 */ /* 0x001fc600078e0256 */
[----:B------:R-:W4:Y:S04]  /*2b4e0*/  LDL.LU R68, [R1+0x338] ;  /* 0x0003380001447983 */ /* 0x000f280000300800 */
[----:B------:R0:W-:Y:S01]  /*2b4f0*/  STL.64 [R1+0x930], R4 ;  /* 0x0009300401007387 */ /* 0x0001e20000100a00 */
        /* <DEDUP_REMOVED lines=22> */
[----:B------:R-:W3:Y:S02]  /*2b660*/  LDL.LU R65, [R1+0x348] ;  /* 0x0003480001417983 */ /* 0x000ee40000300800 */
[C---:B----4-:R-:W-:Y:S02]  /*2b670*/  IMAD.WIDE R14, R83.reuse, 0x2, R26 ;  /* 0x00000002530e7825 */ /* 0x050fe400078e021a */
[----:B------:R0:W-:Y:S02]  /*2b680*/  STL.64 [R1+0x8a8], R2 ;  /* 0x0008a80201007387 */ /* 0x0001e40000100a00 */
[----:B------:R-:W-:Y:S02]  /*2b690*/  IMAD.WIDE R12, R83, 0x2, R86 ;  /* 0x00000002530c7825 */ /* 0x000fe400078e0256 */
[----:B------:R-:W-:Y:S04]  /*2b6a0*/  STL.64 [R1+0x898], R14 ;  /* 0x0008980e01007387 */ /* 0x000fe80000100a00 */
[----:B------:R-:W4:Y:S04]  /*2b6b0*/  LDL.LU R83, [R1+0x35c] ;  /* 0x00035c0001537983 */ /* 0x000f280000300800 */
[----:B------:R-:W-:Y:S04]  /*2b6c0*/  STL.64 [R1+0x880], R12 ;  /* 0x0008800c01007387 */ /* 0x000fe80000100a00 */
[----:B------:R-:W-:Y:S01]  /*2b6d0*/  STL.64 [R1+0x8a0], R4 ;  /* 0x0008a00401007387 */ /* 0x000fe20000100a00 */
[----:B0-----:R-:W-:-:S05]  /*2b6e0*/  IMAD.WIDE R2, R82, 0x2, R26 ;  /* 0x0000000252027825 */ /* 0x001fca00078e021a */
[----:B------:R0:W-:Y:S02]  /*2b6f0*/  STL.64 [R1+0x838], R2 ;  /* 0x0008380201007387 */ /* 0x0001e40000100a00 */
[----:B0-----:R-:W-:Y:S02]  /*2b700*/  IMAD.WIDE R2, R82, 0x2, R86 ;  /* 0x0000000252027825 */ /* 0x001fe400078e0256 */
[----:B------:R-:W4:Y:S04]  /*2b710*/  LDL.LU R82, [R1+0x368] ;  /* 0x0003680001527983 */ /* 0x000f280000300800 */
[----:B------:R0:W-:Y:S01]  /*2b720*/  STL.64 [R1+0x830], R2 ;  /* 0x0008300201007387 */ /* 0x0001e20000100a00 */
[----:B------:R-:W-:-:S04]  /*2b730*/  IMAD.WIDE R12, R69, 0x2, R26 ;  /* 0x00000002450c7825 */ /* 0x000fc800078e021a */
        /* <DEDUP_REMOVED lines=8> */
[----:B------:R1:W-:Y:S01]  /*2b7c0*/  STL.64 [R1+0x810], R2 ;  /* 0x0008100201007387 */ /* 0x0003e20000100a00 */
[----:B------:R-:W-:-:S04]  /*2b7d0*/  IMAD.WIDE R14, R16, 0x2, R26 ;  /* 0x00000002100e7825 */ /* 0x000fc800078e021a */
[----:B0-----:R-:W-:Y:S01]  /*2b7e0*/  IMAD.WIDE R12, R16, 0x2, R86 ;  /* 0x00000002100c7825 */ /* 0x001fe200078e0256 */
[----:B------:R-:W-:Y:S04]  /*2b7f0*/  STL.64 [R1+0x808], R14 ;  /* 0x0008080e01007387 */ /* 0x000fe80000100a00 */
[----:B------:R-:W4:Y:S04]  /*2b800*/  LDL.LU R16, [R1+0x36c] ;  /* 0x00036c0001107983 */ /* 0x000f280000300800 */
[----:B------:R0:W-:Y:S01]  /*2b810*/  STL.64 [R1+0x800], R12 ;  /* 0x0008000c01007387 */ /* 0x0001e20000100a00 */
[----:B-1----:R-:W-:-:S04]  /*2b820*/  IMAD.WIDE R2, R68, 0x2, R26 ;  /* 0x0000000244027825 */ /* 0x002fc800078e021a */
[----:B0-----:R-:W-:Y:S01]  /*2b830*/  IMAD.WIDE R12, R68, 0x2, R86 ;  /* 0x00000002440c7825 */ /* 0x001fe200078e0256 */
[----:B------:R2:W-:Y:S04]  /*2b840*/  STL.64 [R1+0x7f8], R2 ;  /* 0x0007f80201007387 */ /* 0x0005e80000100a00 */
[----:B------:R-:W4:Y:S04]  /*2b850*/  LDL.LU R68, [R1+0x37c] ;  /* 0x00037c0001447983 */ /* 0x000f280000300800 */
[----:B------:R0:W-:Y:S01]  /*2b860*/  STL.64 [R1+0x7e0], R12 ;  /* 0x0007e00c01007387 */ /* 0x0001e20000100a00 */
[----:B--2---:R-:W-:-:S04]  /*2b870*/  IMAD.WIDE R2, R17, 0x2, R26 ;  /* 0x0000000211027825 */ /* 0x004fc800078e021a */
[----:B0-----:R-:W-:Y:S01]  /*2b880*/  IMAD.WIDE R12, R17, 0x2, R86 ;  /* 0x00000002110c7825 */ /* 0x001fe200078e0256 */
[----:B------:R3:W-:Y:S04]  /*2b890*/  STL.64 [R1+0x7d8], R2 ;  /* 0x0007d80201007387 */ /* 0x0007e80000100a00 */
[----:B------:R-:W2:Y:S04]  /*2b8a0*/  LDL.LU R17, [R1+0x38c] ;  /* 0x00038c0001117983 */ /* 0x000ea80000300800 */
[----:B------:R0:W-:Y:S01]  /*2b8b0*/  STL.64 [R1+0x7c0], R12 ;  /* 0x0007c00c01007387 */ /* 0x0001e20000100a00 */
[----:B---3--:R-:W-:-:S04]  /*2b8c0*/  IMAD.WIDE R2, R10, 0x2, R26 ;  /* 0x000000020a027825 */ /* 0x008fc800078e021a */
[----:B0-----:R-:W-:Y:S01]  /*2b8d0*/  IMAD.WIDE R12, R10, 0x2, R86 ;  /* 0x000000020a0c7825 */ /* 0x001fe200078e0256 */
[----:B------:R0:W-:Y:S04]  /*2b8e0*/  STL.64 [R1+0x778], R2 ;  /* 0x0007780201007387 */ /* 0x0001e80000100a00 */
[----:B------:R-:W3:Y:S04]  /*2b8f0*/  LDL.LU R10, [R1+0x380] ;  /* 0x00038000010a7983 */ /* 0x000ee80000300800 */
[----:B------:R1:W-:Y:S01]  /*2b900*/  STL.64 [R1+0x760], R12 ;  /* 0x0007600c01007387 */ /* 0x0003e20000100a00 */
[----:B0-----:R-:W-:-:S04]  /*2b910*/  IMAD.WIDE R2, R64, 0x2, R26 ;  /* 0x0000000240027825 */ /* 0x001fc800078e021a */
[----:B-1----:R-:W-:Y:S01]  /*2b920*/  IMAD.WIDE R12, R64, 0x2, R86 ;  /* 0x00000002400c7825 */ /* 0x002fe200078e0256 */
        /* <DEDUP_REMOVED lines=13> */
[----:B----4-:R-:W-:-:S04]  /*2ba00*/  IMAD.WIDE R2, R83, 0x2, R26 ;  /* 0x0000000253027825 */ /* 0x010fc800078e021a */
[----:B0-----:R-:W-:Y:S02]  /*2ba10*/  IMAD.WIDE R12, R83, 0x2, R86 ;  /* 0x00000002530c7825 */ /* 0x001fe400078e0256 */
[----:B------:R-:W4:Y:S04]  /*2ba20*/  LDL.LU R83, [R1+0x1c0] ;  /* 0x0001c00001537983 */ /* 0x000f280000300800 */
        /* <DEDUP_REMOVED lines=17> */
[----:B------:R1:W-:Y:S04]  /*2bb40*/  STL.64 [R1+0x640], R12 ;  /* 0x0006400c01007387 */ /* 0x0003e80000100a00 */
[----:B------:R-:W4:Y:S01]  /*2bb50*/  LDL.LU R72, [R1+0x1f0] ;  /* 0x0001f00001487983 */ /* 0x000f220000300800 */
[----:B0-----:R-:W-:-:S04]  /*2bb60*/  IMAD.WIDE R2, R16, 0x2, R26 ;  /* 0x0000000210027825 */ /* 0x001fc800078e021a */
[--C-:B-1----:R-:W-:Y:S01]  /*2bb70*/  IMAD.WIDE R12, R16, 0x2, R86.reuse ;  /* 0x00000002100c7825 */ /* 0x102fe200078e0256 */
[----:B------:R0:W-:Y:S04]  /*2bb80*/  STL.64 [R1+0x638], R2 ;  /* 0x0006380201007387 */ /* 0x0001e80000100a00 */
[----:B------:R-:W4:Y:S04]  /*2bb90*/  LDL.LU R16, [R1+0x1f4] ;  /* 0x0001f40001107983 */ /* 0x000f280000300800 */
[----:B------:R-:W-:Y:S01]  /*2bba0*/  STL.64 [R1+0x618], R12 ;  /* 0x0006180c01007387 */ /* 0x000fe20000100a00 */
[----:B------:R-:W-:-:S04]  /*2bbb0*/  IMAD.WIDE R14, R68, 0x2, R86 ;  /* 0x00000002440e7825 */ /* 0x000fc800078e0256 */
[----:B0-----:R-:W-:-:S05]  /*2bbc0*/  IMAD.WIDE R2, R68, 0x2, R26 ;  /* 0x0000000244027825 */ /* 0x001fca00078e021a */
[----:B------:R2:W-:Y:S04]  /*2bbd0*/  STL.64 [R1+0x610], R2 ;  /* 0x0006100201007387 */ /* 0x0005e80000100a00 */
[----:B------:R-:W-:Y:S04]  /*2bbe0*/  STL.64 [R1+0x5f8], R14 ;  /* 0x0005f80e01007387 */ /* 0x000fe80000100a00 */
[----:B------:R-:W4:Y:S01]  /*2bbf0*/  LDL.LU R68, [R1+0x1fc] ;  /* 0x0001fc0001447983 */ /* 0x000f220000300800 */
[----:B--2---:R-:W-:-:S04]  /*2bc00*/  IMAD.WIDE R2, R17, 0x2, R26 ;  /* 0x0000000211027825 */ /* 0x004fc800078e021a */
[----:B------:R-:W-:Y:S01]  /*2bc10*/  IMAD.WIDE R12, R17, 0x2, R86 ;  /* 0x00000002110c7825 */ /* 0x000fe200078e0256 */
[----:B------:R3:W-:Y:S04]  /*2bc20*/  STL.64 [R1+0x5f0], R2 ;  /* 0x0005f00201007387 */ /* 0x0007e80000100a00 */
[----:B------:R0:W-:Y:S04]  /*2bc30*/  STL.64 [R1+0x5d8], R12 ;  /* 0x0005d80c01007387 */ /* 0x0001e80000100a00 */
[----:B------:R-:W2:Y:S01]  /*2bc40*/  LDL.LU R17, [R1+0x1f8] ;  /* 0x0001f80001117983 */ /* 0x000ea20000300800 */
        /* <DEDUP_REMOVED lines=8> */
[----:B------:R1:W-:Y:S01]  /*2bcd0*/  STL.64 [R1+0x558], R12 ;  /* 0x0005580c01007387 */ /* 0x0003e20000100a00 */
[----:B------:R-:W-:-:S04]  /*2bce0*/  IMAD.WIDE R14, R73, 0x2, R26 ;  /* 0x00000002490e7825 */ /* 0x000fc800078e021a */
[----:B0-----:R-:W-:Y:S01]  /*2bcf0*/  IMAD.WIDE R2, R73, 0x2, R86 ;  /* 0x0000000249027825 */ /* 0x001fe200078e0256 */
[----:B------:R-:W-:Y:S04]  /*2bd00*/  STL.64 [R1+0x560], R14 ;  /* 0x0005600e01007387 */ /* 0x000fe80000100a00 */
[----:B------:R-:W3:Y:S04]  /*2bd10*/  LDL.LU R73, [R1+0x258] ;  /* 0x0002580001497983 */ /* 0x000ee80000300800 */
[----:B------:R0:W-:Y:S01]  /*2bd20*/  STL.64 [R1+0x568], R2 ;  /* 0x0005680201007387 */ /* 0x0001e20000100a00 */
[----:B-1----:R-:W-:-:S04]  /*2bd30*/  IMAD.WIDE R12, R57, 0x2, R26 ;  /* 0x00000002390c7825 */ /* 0x002fc800078e021a */
[----:B0-----:R-:W-:Y:S01]  /*2bd40*/  IMAD.WIDE R2, R57, 0x2, R86 ;  /* 0x0000000239027825 */ /* 0x001fe200078e0256 */
[----:B------:R0:W-:Y:S04]  /*2bd50*/  STL.64 [R1+0x550], R12 ;  /* 0x0005500c01007387 */ /* 0x0001e80000100a00 */
[----:B------:R1:W-:Y:S01]  /*2bd60*/  STL.64 [R1+0x548], R2 ;  /* 0x0005480201007387 */ /* 0x0003e20000100a00 */
[----:B----4-:R-:W-:-:S04]  /*2bd70*/  IMAD.WIDE R14, R83, 0x2, R26 ;  /* 0x00000002530e7825 */ /* 0x010fc800078e021a */
[----:B0-----:R-:W-:Y:S01]  /*2bd80*/  IMAD.WIDE R12, R83, 0x2, R86 ;  /* 0x00000002530c7825 */ /* 0x001fe200078e0256 */
[----:B------:R0:W-:Y:S04]  /*2bd90*/  STL.64 [R1+0x580], R14 ;  /* 0x0005800e01007387 */ /* 0x0001e80000100a00 */
[----:B------:R-:W4:Y:S01]  /*2bda0*/  LDL.LU R83, [R1+0x264] ;  /* 0x0002640001537983 */ /* 0x000f220000300800 */
[----:B-1----:R-:W-:-:S03]  /*2bdb0*/  IMAD.WIDE R2, R64, 0x2, R26 ;  /* 0x0000000240027825 */ /* 0x002fc600078e021a */
[----:B------:R1:W-:Y:S04]  /*2bdc0*/  STL.64 [R1+0x588], R12 ;  /* 0x0005880c01007387 */ /* 0x0003e80000100a00 */
[----:B------:R1:W-:Y:S01]  /*2bdd0*/  STL.64 [R1+0x540], R2 ;  /* 0x0005400201007387 */ /* 0x0003e20000100a00 */
[----:B0-----:R-:W-:-:S04]  /*2bde0*/  IMAD.WIDE R14, R64, 0x2, R86 ;  /* 0x00000002400e7825 */ /* 0x001fc800078e0256 */
[----:B-1----:R-:W-:-:S04]  /*2bdf0*/  IMAD.WIDE R12, R82, 0x2, R86 ;  /* 0x00000002520c7825 */ /* 0x002fc800078e0256 */
[--C-:B------:R-:W-:Y:S01]  /*2be00*/  IMAD.WIDE R2, R82, 0x2, R26.reuse ;  /* 0x0000000252027825 */ /* 0x100fe200078e021a */
[----:B------:R-:W-:Y:S04]  /*2be10*/  STL.64 [R1+0x538], R14 ;  /* 0x0005380e01007387 */ /* 0x000fe80000100a00 */
[----:B------:R-:W4:Y:S04]  /*2be20*/  LDL.LU R82, [R1+0x270] ;  /* 0x0002700001527983 */ /* 0x000f280000300800 */
[----:B------:R0:W-:Y:S04]  /*2be30*/  STL.64 [R1+0x5a0], R2 ;  /* 0x0005a00201007387 */ /* 0x0001e80000100a00 */
[----:B------:R1:W-:Y:S01]  /*2be40*/  STL.64 [R1+0x5a8], R12 ;  /* 0x0005a80c01007387 */ /* 0x0003e20000100a00 */
[----:B0-----:R-:W-:-:S04]  /*2be50*/  IMAD.WIDE R2, R65, 0x2, R26 ;  /* 0x0000000241027825 */ /* 0x001fc800078e021a */
[----:B-1----:R-:W-:Y:S01]  /*2be60*/  IMAD.WIDE R12, R65, 0x2, R86 ;  /* 0x00000002410c7825 */ /* 0x002fe200078e0256 */
[----:B------:R0:W-:Y:S04]  /*2be70*/  STL.64 [R1+0x520], R2 ;  /* 0x0005200201007387 */ /* 0x0001e80000100a00 */
[----:B------:R1:W-:Y:S01]  /*2be80*/  STL.64 [R1+0x518], R12 ;  /* 0x0005180c01007387 */ /* 0x0003e20000100a00 */
[----:B------:R-:W-:-:S04]  /*2be90*/  IMAD.WIDE R14, R69, 0x2, R26 ;  /* 0x00000002450e7825 */ /* 0x000fc800078e021a */
[----:B0-----:R-:W-:-:S04]  /*2bea0*/  IMAD.WIDE R2, R69, 0x2, R86 ;  /* 0x0000000245027825 */ /* 0x001fc800078e0256 */
[C---:B-1----:R-:W-:Y:S01]  /*2beb0*/  IMAD.WIDE R12, R72.reuse, 0x2, R26 ;  /* 0x00000002480c7825 */ /* 0x042fe200078e021a */
[----:B------:R-:W-:Y:S04]  /*2bec0*/  STL.64 [R1+0x5e0], R14 ;  /* 0x0005e00e01007387 */ /* 0x000fe80000100a00 */
        /* <DEDUP_REMOVED lines=11> */
[----:B------:R2:W-:Y:S01]  /*2bf80*/  STL.64 [R1+0x608], R2 ;  /* 0x0006080201007387 */ /* 0x0005e20000100a00 */
[----:B------:R-:W-:-:S03]  /*2bf90*/  IMAD.WIDE R90, R68, 0x2, R86 ;  /* 0x00000002445a7825 */ /* 0x000fc600078e0256 */
[----:B------:R-:W-:Y:S01]  /*2bfa0*/  STL.64 [R1+0x500], R12 ;  /* 0x0005000c01007387 */ /* 0x000fe20000100a00 */
[----:B--2---:R-:W-:-:S04]  /*2bfb0*/  IMAD.WIDE R2, R17, 0x2, R26 ;  /* 0x0000000211027825 */ /* 0x004fc800078e021a */
[----:B------:R-:W-:Y:S02]  /*2bfc0*/  IMAD.WIDE R84, R17, 0x2, R86 ;  /* 0x0000000211547825 */ /* 0x000fe400078e0256 */
[----:B------:R-:W2:Y:S04]  /*2bfd0*/  LDL.LU R17, [R1+0x294] ;  /* 0x0002940001117983 */ /* 0x000ea80000300800 */
[----:B------:R3:W-:Y:S04]  /*2bfe0*/  STL.64 [R1+0x620], R2 ;  /* 0x0006200201007387 */ /* 0x0007e80000100a00 */
[----:B------:R-:W-:Y:S04]  /*2bff0*/  STL.64 [R1+0x4f8], R90 ;  /* 0x0004f85a01007387 */ /* 0x000fe80000100a00 */
[----:B------:R-:W-:Y:S01]  /*2c000*/  STL.64 [R1+0x3778], R90 ;  /* 0x0037785a01007387 */ /* 0x000fe20000100a00 */
[----:B---3--:R-:W-:-:S04]  /*2c010*/  IMAD.WIDE R2, R10, 0x2, R26 ;  /* 0x000000020a027825 */ /* 0x008fc800078e021a */
[----:B------:R-:W-:Y:S01]  /*2c020*/  IMAD.WIDE R62, R10, 0x2, R86 ;  /* 0x000000020a3e7825 */ /* 0x000fe200078e0256 */
[----:B------:R0:W-:Y:S04]  /*2c030*/  STL.64 [R1+0x648], R2 ;  /* 0x0006480201007387 */ /* 0x0001e80000100a00 */
[----:B------:R-:W3:Y:S04]  /*2c040*/  LDL.LU R10, [R1+0x29c] ;  /* 0x00029c00010a7983 */ /* 0x000ee80000300800 */
[----:B------:R-:W-:Y:S04]  /*2c050*/  STL.64 [R1+0x630], R84 ;  /* 0x0006305401007387 */ /* 0x000fe80000100a00 */
[----:B------:R-:W-:Y:S01]  /*2c060*/  STL.64 [R1+0x3788], R84 ;  /* 0x0037885401007387 */ /* 0x000fe20000100a00 */
[----:B0-----:R-:W-:-:S04]  /*2c070*/  IMAD.WIDE R2, R73, 0x2, R26 ;  /* 0x0000000249027825 */ /* 0x001fc800078e021a */
[----:B------:R-:W-:Y:S01]  /*2c080*/  IMAD.WIDE R58, R73, 0x2, R86 ;  /* 0x00000002493a7825 */ /* 0x000fe200078e0256 */
[----:B------:R4:W-:Y:S04]  /*2c090*/  STL.64 [R1+0x4e0], R2 ;  /* 0x0004e00201007387 */ /* 0x0009e80000100a00 */
[----:B------:R-:W3:Y:S04]  /*2c0a0*/  LDL.LU R73, [R1+0x298] ;  /* 0x0002980001497983 */ /* 0x000ee80000300800 */
[----:B------:R-:W-:Y:S04]  /*2c0b0*/  STL.64 [R1+0x650], R62 ;  /* 0x0006503e01007387 */ /* 0x000fe80000100a00 */
[----:B------:R-:W-:Y:S01]  /*2c0c0*/  STL.64 [R1+0x3798], R62 ;  /* 0x0037983e01007387 */ /* 0x000fe20000100a00 */
[----:B----4-:R-:W-:-:S04]  /*2c0d0*/  IMAD.WIDE R2, R83, 0x2, R26 ;  /* 0x0000000253027825 */ /* 0x010fc800078e021a */
[----:B------:R-:W-:Y:S01]  /*2c0e0*/  IMAD.WIDE R12, R83, 0x2, R86 ;  /* 0x00000002530c7825 */ /* 0x000fe200078e0256 */
[----:B------:R0:W-:Y:S04]  /*2c0f0*/  STL.64 [R1+0x668], R2 ;  /* 0x0006680201007387 */ /* 0x0001e80000100a00 */
[----:B------:R-:W4:Y:S04]  /*2c100*/  LDL.LU R83, [R1+0x2a0] ;  /* 0x0002a00001537983 */ /* 0x000f280000300800 */
[----:B------:R-:W-:Y:S04]  /*2c110*/  STL.64 [R1+0x670], R12 ;  /* 0x0006700c01007387 */ /* 0x000fe80000100a00 */
[----:B------:R-:W-:Y:S01]  /*2c120*/  STL.64 [R1+0x4d8], R58 ;  /* 0x0004d83a01007387 */ /* 0x000fe20000100a00 */
[----:B0-----:R-:W-:-:S05]  /*2c130*/  IMAD.WIDE R2, R82, 0x2, R26 ;  /* 0x0000000252027825 */ /* 0x001fca00078e021a */
[----:B------:R0:W-:Y:S04]  /*2c140*/  STL.64 [R1+0x4d0], R2 ;  /* 0x0004d00201007387 */ /* 0x0001e80000100a00 */
[----:B------:R-:W-:Y:S04]  /*2c150*/  STL [R1+0x37b0], R58 ;  /* 0x0037b03a01007387 */ /* 0x000fe80000100800 */
[----:B------:R-:W-:Y:S01]  /*2c160*/  STL [R1+0x37a0], R59 ;  /* 0x0037a03b01007387 */ /* 0x000fe20000100800 */
[----:B0-----:R-:W-:-:S03]  /*2c170*/  IMAD.WIDE R2, R82, 0x2, R86 ;  /* 0x0000000252027825 */ /* 0x001fc600078e0256 */
[----:B------:R-:W4:Y:S04]  /*2c180*/  LDL.LU R82, [R1+0x2a4] ;  /* 0x0002a40001527983 */ /* 0x000f280000300800 */
[----:B------:R0:W-:Y:S01]  /*2c190*/  STL.64 [R1+0x4c8], R2 ;  /* 0x0004c80201007387 */ /* 0x0001e20000100a00 */
[----:B------:R-:W-:-:S04]  /*2c1a0*/  IMAD.WIDE R12, R69, 0x2, R26 ;  /* 0x00000002450c7825 */ /* 0x000fc800078e021a */
[--C-:B0-----:R-:W-:Y:S01]  /*2c1b0*/  IMAD.WIDE R2, R69, 0x2, R86.reuse ;  /* 0x0000000245027825 */ /* 0x101fe200078e0256 */
[----:B------:R0:W-:Y:S04]  /*2c1c0*/  STL.64 [R1+0x688], R12 ;  /* 0x0006880c01007387 */ /* 0x0001e80000100a00 */
[----:B------:R1:W-:Y:S01]  /*2c1d0*/  STL.64 [R1+0x690], R2 ;  /* 0x0006900201007387 */ /* 0x0003e20000100a00 */
[----:B0-----:R-:W-:-:S04]  /*2c1e0*/  IMAD.WIDE R12, R72, 0x2, R86 ;  /* 0x00000002480c7825 */ /* 0x001fc800078e0256 */
[--C-:B------:R-:W-:Y:S01]  /*2c1f0*/  IMAD.WIDE R88, R72, 0x2, R26.reuse ;  /* 0x0000000248587825 */ /* 0x100fe200078e021a */
[----:B------:R-:W-:Y:S03]  /*2c200*/  STL.64 [R1+0x4b8], R12 ;  /* 0x0004b80c01007387 */ /* 0x000fe60000100a00 */
[----:B------:R-:W-:-:S04]  /*2c210*/  IMAD.WIDE R76, R16, 0x2, R26 ;  /* 0x00000002104c7825 */ /* 0x000fc800078e021a */
[----:B-1----:R-:W-:Y:S02]  /*2c220*/  IMAD.WIDE R2, R16, 0x2, R86 ;  /* 0x0000000210027825 */ /* 0x002fe400078e0256 */
[----:B------:R-:W4:Y:S04]  /*2c230*/  LDL.LU R16, [R1+0x2b4] ;  /* 0x0002b40001107983 */ /* 0x000f280000300800 */
[----:B------:R-:W-:Y:S04]  /*2c240*/  STL.64 [R1+0x4c0], R88 ;  /* 0x0004c05801007387 */ /* 0x000fe80000100a00 */
[----:B------:R0:W-:Y:S04]  /*2c250*/  STL.64 [R1+0x6b0], R2 ;  /* 0x0006b00201007387 */ /* 0x0001e80000100a00 */
[----:B------:R-:W-:Y:S01]  /*2c260*/  STL.64 [R1+0x3570], R88 ;  /* 0x0035705801007387 */ /* 0x000fe20000100a00 */
[----:B--2---:R-:W-:-:S04]  /*2c270*/  IMAD.WIDE R50, R17, 0x2, R26 ;  /* 0x0000000211327825 */ /* 0x004fc800078e021a */
[----:B0-----:R-:W-:Y:S02]  /*2c280*/  IMAD.WIDE R2, R17, 0x2, R86 ;  /* 0x0000000211027825 */ /* 0x001fe400078e0256 */
[----:B------:R-:W2:Y:S04]  /*2c290*/  LDL.LU R17, [R1+0x2c8] ;  /* 0x0002c80001117983 */ /* 0x000ea80000300800 */
[----:B------:R-:W-:Y:S04]  /*2c2a0*/  STL.64 [R1+0x6a8], R76 ;  /* 0x0006a84c01007387 */ /* 0x000fe80000100a00 */
[----:B------:R0:W-:Y:S04]  /*2c2b0*/  STL.64 [R1+0x6d0], R2 ;  /* 0x0006d00201007387 */ /* 0x0001e80000100a00 */
[----:B------:R-:W-:Y:S01]  /*2c2c0*/  STL.64 [R1+0x3578], R76 ;  /* 0x0035784c01007387 */ /* 0x000fe20000100a00 */
[----:B---3--:R-:W-:-:S04]  /*2c2d0*/  IMAD.WIDE R48, R10, 0x2, R26 ;  /* 0x000000020a307825 */ /* 0x008fc800078e021a */
[--C-:B0-----:R-:W-:Y:S02]  /*2c2e0*/  IMAD.WIDE R2, R10, 0x2, R86.reuse ;  /* 0x000000020a027825 */ /* 0x101fe400078e0256 */
[----:B------:R-:W3:Y:S04]  /*2c2f0*/  LDL.LU R10, [R1+0x2b8] ;  /* 0x0002b800010a7983 */ /* 0x000ee80000300800 */
[----:B------:R-:W-:Y:S04]  /*2c300*/  STL.64 [R1+0x6c8], R50 ;  /* 0x0006c83201007387 */ /* 0x000fe80000100a00 */
[----:B------:R0:W-:Y:S04]  /*2c310*/  STL.64 [R1+0x498], R2 ;  /* 0x0004980201007387 */ /* 0x0001e80000100a00 */
[----:B------:R-:W-:Y:S04]  /*2c320*/  STL.64 [R1+0x3588], R50 ;  /* 0x0035883201007387 */ /* 0x000fe80000100a00 */
[----:B------:R-:W3:Y:S01]  /*2c330*/  LDL.LU R69, [R1+0x2e0] ;  /* 0x0002e00001457983 */ /* 0x000ee20000300800 */
[----:B0-----:R-:W-:-:S04]  /*2c340*/  IMAD.WIDE R2, R73, 0x2, R86 ;  /* 0x0000000249027825 */ /* 0x001fc800078e0256 */
[----:B------:R-:W-:Y:S02]  /*2c350*/  IMAD.WIDE R46, R73, 0x2, R26 ;  /* 0x00000002492e7825 */ /* 0x000fe400078e021a */
[----:B------:R-:W3:Y:S04]  /*2c360*/  LDL.LU R73, [R1+0x2ec] ;  /* 0x0002ec0001497983 */ /* 0x000ee80000300800 */
[----:B------:R4:W-:Y:S04]  /*2c370*/  STL.64 [R1+0x6f0], R2 ;  /* 0x0006f00201007387 */ /* 0x0009e80000100a00 */
[----:B------:R-:W-:Y:S04]  /*2c380*/  STL.64 [R1+0x4a0], R48 ;  /* 0x0004a03001007387 */ /* 0x000fe80000100a00 */
[----:B------:R-:W-:Y:S04]  /*2c390*/  STL [R1+0x35a0], R48 ;  /* 0x0035a03001007387 */ /* 0x000fe80000100800 */
[----:B------:R-:W-:Y:S04]  /*2c3a0*/  STL [R1+0x3590], R49 ;  /* 0x0035903101007387 */ /* 0x000fe80000100800 */
[----:B------:R-:W3:Y:S04]  /*2c3b0*/  LDL.LU R72, [R1+0x2f4] ;  /* 0x0002f40001487983 */ /* 0x000ee80000300800 */
[----:B------:R-:W-:Y:S01]  /*2c3c0*/  STL.64 [R1+0x6e8], R46 ;  /* 0x0006e82e01007387 */ /* 0x000fe20000100a00 */
[----:B----4-:R-:W-:-:S04]  /*2c3d0*/  IMAD.WIDE R2, R83, 0x2, R86 ;  /* 0x0000000253027825 */ /* 0x010fc800078e0256 */
[----:B------:R-:W-:Y:S01]  /*2c3e0*/  IMAD.WIDE R44, R83, 0x2, R26 ;  /* 0x00000002532c7825 */ /* 0x000fe200078e021a */
[----:B------:R0:W-:Y:S04]  /*2c3f0*/  STL.64 [R1+0x488], R2 ;  /* 0x0004880201007387 */ /* 0x0001e80000100a00 */
[----:B------:R-:W-:Y:S04]  /*2c400*/  STL.64 [R1+0x3598], R46 ;  /* 0x0035982e01007387 */ /* 0x000fe80000100a00 */
[----:B------:R-:W4:Y:S01]  /*2c410*/  LDL.LU R83, [R1+0x308] ;  /* 0x0003080001537983 */ /* 0x000f220000300800 */
[----:B0-----:R-:W-:-:S04]  /*2c420*/  IMAD.WIDE R2, R82, 0x2, R86 ;  /* 0x0000000252027825 */ /* 0x001fc800078e0256 */
[----:B------:R-:W-:Y:S02]  /*2c430*/  IMAD.WIDE R42, R82, 0x2, R26 ;  /* 0x00000002522a7825 */ /* 0x000fe400078e021a */
[----:B------:R-:W4:Y:S04]  /*2c440*/  LDL.LU R82, [R1+0x304] ;  /* 0x0003040001527983 */ /* 0x000f280000300800 */
[----:B------:R0:W-:Y:S04]  /*2c450*/  STL.64 [R1+0x710], R2 ;  /* 0x0007100201007387 */ /* 0x0001e80000100a00 */
[----:B------:R-:W-:Y:S04]  /*2c460*/  STL.64 [R1+0x490], R44 ;  /* 0x0004902c01007387 */ /* 0x000fe80000100a00 */
[----:B------:R-:W-:Y:S01]  /*2c470*/  STL.64 [R1+0x35a8], R44 ;  /* 0x0035a82c01007387 */ /* 0x000fe20000100a00 */
[----:B------:R-:W-:-:S06]  /*2c480*/  PRMT R9, RZ, 0x7610, R9 ;  /* 0x00007610ff097816 */ /* 0x000fcc0000000009 */
[----:B------:R-:W4:Y:S01]  /*2c490*/  @P6 LDG.E.U16 R9, desc[UR6][R32.64] ;  /* 0x0000000620096981 */ /* 0x000f22000c1e1500 */
[----:B------:R-:W-:-:S04]  /*2c4a0*/  IMAD.WIDE R12, R16, 0x2, R86 ;  /* 0x00000002100c7825 */ /* 0x000fc800078e0256 */
[----:B0-----:R-:W-:Y:S02]  /*2c4b0*/  IMAD.WIDE R2, R16, 0x2, R26 ;  /* 0x0000000210027825 */ /* 0x001fe400078e021a */
[----:B------:R-:W4:Y:S04]  /*2c4c0*/  LDL.LU R16, [R1+0x314] ;  /* 0x0003140001107983 */ /* 0x000f280000300800 */
[----:B------:R-:W-:Y:S04]  /*2c4d0*/  STL.64 [R1+0x708], R42 ;  /* 0x0007082a01007387 */ /* 0x000fe80000100a00 */
[----:B------:R2:W-:Y:S04]  /*2c4e0*/  STL.64 [R1+0x478], R12 ;  /* 0x0004780c01007387 */ /* 0x0005e80000100a00 */
[----:B------:R-:W-:Y:S01]  /*2c4f0*/  STL.64 [R1+0x35b0], R42 ;  /* 0x0035b02a01007387 */ /* 0x000fe20000100a00 */
[----:B--2---:R-:W-:-:S04]  /*2c500*/  IMAD.WIDE R12, R17, 0x2, R86 ;  /* 0x00000002110c7825 */ /* 0x004fc800078e0256 */
[----:B------:R-:W-:Y:S02]  /*2c510*/  IMAD.WIDE R18, R17, 0x2, R26 ;  /* 0x0000000211127825 */ /* 0x000fe400078e021a */
[----:B------:R-:W2:Y:S04]  /*2c520*/  LDL.LU R17, [R1+0x324] ;  /* 0x0003240001117983 */ /* 0x000ea80000300800 */
[----:B------:R-:W-:Y:S04]  /*2c530*/  STL.64 [R1+0x480], R2 ;  /* 0x0004800201007387 */ /* 0x000fe80000100a00 */
[----:B------:R-:W-:Y:S04]  /*2c540*/  STL.64 [R1+0x730], R12 ;  /* 0x0007300c01007387 */ /* 0x000fe80000100a00 */
[----:B------:R-:W-:Y:S04]  /*2c550*/  STL [R1+0x3610], R2 ;  /* 0x0036100201007387 */ /* 0x000fe80000100800 */
[----:B------:R3:W-:Y:S02]  /*2c560*/  STL [R1+0x35b8], R3 ;  /* 0x0035b80301007387 */ /* 0x0007e40000100800 */
[----:B---3--:R-:W-:-:S04]  /*2c570*/  IMAD.WIDE R2, R10, 0x2, R86 ;  /* 0x000000020a027825 */ /* 0x008fc800078e0256 */
[--C-:B------:R-:W-:Y:S02]  /*2c580*/  IMAD.WIDE R14, R10, 0x2, R26.reuse ;  /* 0x000000020a0e7825 */ /* 0x100fe400078e021a */
[----:B------:R-:W3:Y:S04]  /*2c590*/  LDL.LU R10, [R1+0x32c] ;  /* 0x00032c00010a7983 */ /* 0x000ee80000300800 */
[----:B------:R-:W-:Y:S04]  /*2c5a0*/  STL.64 [R1+0x728], R18 ;  /* 0x0007281201007387 */ /* 0x000fe80000100a00 */
[----:B------:R0:W-:Y:S04]  /*2c5b0*/  STL.64 [R1+0x750], R2 ;  /* 0x0007500201007387 */ /* 0x0001e80000100a00 */
[----:B------:R-:W-:Y:S04]  /*2c5c0*/  STL.64 [R1+0x35c0], R18 ;  /* 0x0035c01201007387 */ /* 0x000fe80000100a00 */
[----:B------:R-:W-:Y:S04]  /*2c5d0*/  STL.64 [R1+0x748], R14 ;  /* 0x0007480e01007387 */ /* 0x000fe80000100a00 */
[----:B------:R1:W-:Y:S01]  /*2c5e0*/  STL.64 [R1+0x35c8], R14 ;  /* 0x0035c80e01007387 */ /* 0x0003e20000100a00 */
[----:B------:R-:W-:-:S04]  /*2c5f0*/  IMAD.WIDE R12, R69, 0x2, R26 ;  /* 0x00000002450c7825 */ /* 0x000fc800078e021a */
[----:B0-----:R-:W-:-:S05]  /*2c600*/  IMAD.WIDE R2, R69, 0x2, R86 ;  /* 0x0000000245027825 */ /* 0x001fca00078e0256 */
[----:B------:R0:W-:Y:S01]  /*2c610*/  STL.64 [R1+0x458], R2 ;  /* 0x0004580201007387 */ /* 0x0001e20000100a00 */
[----:B-1----:R-:W-:-:S04]  /*2c620*/  IMAD.WIDE R14, R73, 0x2, R26 ;  /* 0x00000002490e7825 */ /* 0x002fc800078e021a */
[----:B0-----:R-:W-:Y:S02]  /*2c630*/  IMAD.WIDE R2, R73, 0x2, R86 ;  /* 0x0000000249027825 */ /* 0x001fe400078e0256 */
[----:B------:R-:W3:Y:S04]  /*2c640*/  LDL.LU R73, [R1+0x33c] ;  /* 0x00033c0001497983 */ /* 0x000ee80000300800 */
[----:B------:R-:W-:Y:S04]  /*2c650*/  STL.64 [R1+0x768], R14 ;  /* 0x0007680e01007387 */ /* 0x000fe80000100a00 */
[----:B------:R-:W-:Y:S04]  /*2c660*/  STL.64 [R1+0x460], R12 ;  /* 0x0004600c01007387 */ /* 0x000fe80000100a00 */
[----:B------:R-:W-:Y:S04]  /*2c670*/  STL.64 [R1+0x770], R2 ;  /* 0x0007700201007387 */ /* 0x000fe80000100a00 */
[----:B------:R0:W-:Y:S01]  /*2c680*/  STL.64 [R1+0x35d0], R12 ;  /* 0x0035d00c01007387 */ /* 0x0001e20000100a00 */
[----:B------:R-:W-:-:S04]  /*2c690*/  IMAD.WIDE R70, R72, 0x2, R26 ;  /* 0x0000000248467825 */ /* 0x000fc800078e021a */
[----:B0-----:R-:W-:-:S05]  /*2c6a0*/  IMAD.WIDE R12, R72, 0x2, R86 ;  /* 0x00000002480c7825 */ /* 0x001fca00078e0256 */
[----:B------:R-:W-:Y:S04]  /*2c6b0*/  STL.64 [R1+0x448], R12 ;  /* 0x0004480c01007387 */ /* 0x000fe80000100a00 */
[----:B------:R-:W-:Y:S01]  /*2c6c0*/  STL.64 [R1+0x450], R70 ;  /* 0x0004504601007387 */ /* 0x000fe20000100a00 */
[----:B----4-:R-:W-:-:S04]  /*2c6d0*/  IMAD.WIDE R2, R83, 0x2, R26 ;  /* 0x0000000253027825 */ /* 0x010fc800078e021a */
[----:B------:R-:W-:Y:S01]  /*2c6e0*/  IMAD.WIDE R92, R83, 0x2, R86 ;  /* 0x00000002535c7825 */ /* 0x000fe200078e0256 */
[----:B------:R0:W-:Y:S04]  /*2c6f0*/  STL.64 [R1+0x788], R2 ;  /* 0x0007880201007387 */ /* 0x0001e80000100a00 */
[----:B------:R-:W-:Y:S04]  /*2c700*/  STL.64 [R1+0x3568], R70 ;  /* 0x0035684601007387 */ /* 0x000fe80000100a00 */
[----:B------:R-:W4:Y:S04]  /*2c710*/  LDL.LU R83, [R1+0x330] ;  /* 0x0003300001537983 */ /* 0x000f280000300800 */
[----:B------:R-:W-:Y:S01]  /*2c720*/  STL.64 [R1+0x790], R92 ;  /* 0x0007905c01007387 */ /* 0x000fe20000100a00 */
[----:B0-----:R-:W-:-:S04]  /*2c730*/  IMAD.WIDE R2, R82, 0x2, R26 ;  /* 0x0000000252027825 */ /* 0x001fc800078e021a */
[--C-:B------:R-:W-:Y:S01]  /*2c740*/  IMAD.WIDE R60, R82, 0x2, R86.reuse ;  /* 0x00000002523c7825 */ /* 0x100fe200078e0256 */
[----:B------:R0:W-:Y:S04]  /*2c750*/  STL.64 [R1+0x440], R2 ;  /* 0x0004400201007387 */ /* 0x0001e80000100a00 */
[----:B------:R-:W-:Y:S04]  /*2c760*/  STL.64 [R1+0x3718], R92 ;  /* 0x0037185c01007387 */ /* 0x000fe80000100a00 */
[----:B------:R-:W4:Y:S01]  /*2c770*/  LDL.LU R82, [R1+0x344] ;  /* 0x0003440001527983 */ /* 0x000f220000300800 */
[----:B0-----:R-:W-:-:S04]  /*2c780*/  IMAD.WIDE R2, R16, 0x2, R86 ;  /* 0x0000000210027825 */ /* 0x001fc800078e0256 */
[----:B------:R-:W-:Y:S01]  /*2c790*/  IMAD.WIDE R30, R16, 0x2, R26 ;  /* 0x00000002101e7825 */ /* 0x000fe200078e021a */
[----:B------:R-:W-:Y:S04]  /*2c7a0*/  STL.64 [R1+0x7b0], R2 ;  /* 0x0007b00201007387 */ /* 0x000fe80000100a00 */
[----:B------:R-:W-:Y:S04]  /*2c7b0*/  STL.64 [R1+0x438], R60 ;  /* 0x0004383c01007387 */ /* 0x000fe80000100a00 */
[----:B------:R-:W-:Y:S04]  /*2c7c0*/  STL.64 [R1+0x3720], R60 ;  /* 0x0037203c01007387 */ /* 0x000fe80000100a00 */
[----:B------:R-:W4:Y:S04]  /*2c7d0*/  LDL.LU R16, [R1+0x354] ;  /* 0x0003540001107983 */ /* 0x000f280000300800 */
[----:B------:R-:W-:Y:S04]  /*2c7e0*/  STL.64 [R1+0x7a8], R30 ;  /* 0x0007a81e01007387 */ /* 0x000fe80000100a00 */
[----:B------:R-:W-:Y:S01]  /*2c7f0*/  STL.64 [R1+0x3558], R30 ;  /* 0x0035581e01007387 */ /* 0x000fe20000100a00 */
[----:B--2---:R-:W-:-:S04]  /*2c800*/  IMAD.WIDE R76, R17, 0x2, R86 ;  /* 0x00000002114c7825 */ /* 0x004fc800078e0256 */
[--C-:B------:R-:W-:Y:S01]  /*2c810*/  IMAD.WIDE R28, R17, 0x2, R26.reuse ;  /* 0x00000002111c7825 */ /* 0x100fe200078e021a */
[----:B------:R-:W-:Y:S04]  /*2c820*/  STL.64 [R1+0x7d0], R76 ;  /* 0x0007d04c01007387 */ /* 0x000fe80000100a00 */
[----:B------:R-:W-:Y:S04]  /*2c830*/  STL.64 [R1+0x3728], R76 ;  /* 0x0037284c01007387 */ /* 0x000fe80000100a00 */
[----:B------:R-:W2:Y:S04]  /*2c840*/  LDL.LU R17, [R1+0x364] ;  /* 0x0003640001117983 */ /* 0x000ea80000300800 */
[----:B------:R-:W-:Y:S04]  /*2c850*/  STL [R1+0x35d8], R9 ;  /* 0x0035d80901007387 */ /* 0x000fe80000100800 */
[----:B------:R-:W-:Y:S04]  /*2c860*/  STL.64 [R1+0x7c8], R28 ;  /* 0x0007c81c01007387 */ /* 0x000fe80000100a00 */
[----:B------:R-:W-:Y:S01]  /*2c870*/  STL.64 [R1+0x3560], R28 ;  /* 0x0035601c01007387 */ /* 0x000fe20000100a00 */
[----:B---3--:R-:W-:-:S04]  /*2c880*/  IMAD.WIDE R24, R10, 0x2, R26 ;  /* 0x000000020a187825 */ /* 0x008fc800078e021a */
[----:B------:R-:W-:Y:S02]  /*2c890*/  IMAD.WIDE R70, R10, 0x2, R86 ;  /* 0x000000020a467825 */ /* 0x000fe400078e0256 */
[----:B------:R-:W3:Y:S04]  /*2c8a0*/  LDL.LU R10, [R1+0x370] ;  /* 0x00037000010a7983 */ /* 0x000ee80000300800 */
[----:B------:R-:W-:Y:S04]  /*2c8b0*/  STL.64 [R1+0x420], R24 ;  /* 0x0004201801007387 */ /* 0x000fe80000100a00 */
[----:B------:R-:W-:Y:S04]  /*2c8c0*/  STL.64 [R1+0x35e0], R24 ;  /* 0x0035e01801007387 */ /* 0x000fe80000100a00 */
[----:B------:R-:W-:Y:S04]  /*2c8d0*/  STL.64 [R1+0x418], R70 ;  /* 0x0004184601007387 */ /* 0x000fe80000100a00 */
[----:B------:R-:W-:Y:S04]  /*2c8e0*/  STL [R1+0x3758], R70 ;  /* 0x0037584601007387 */ /* 0x000fe80000100800 */
[----:B------:R-:W-:Y:S01]  /*2c8f0*/  STL [R1+0x3730], R71 ;  /* 0x0037304701007387 */ /* 0x000fe20000100800 */
[----:B----4-:R-:W-:-:S04]  /*2c900*/  IMAD.WIDE R20, R83, 0x2, R26 ;  /* 0x0000000253147825 */ /* 0x010fc800078e021a */
[----:B------:R-:W-:Y:S02]  /*2c910*/  IMAD.WIDE R48, R83, 0x2, R86 ;  /* 0x0000000253307825 */ /* 0x000fe400078e0256 */
[----:B------:R-:W4:Y:S02]  /*2c920*/  LDL.LU R83, [R1+0x378] ;  /* 0x0003780001537983 */ /* 0x000f240000300800 */
[----:B------:R-:W-:-:S04]  /*2c930*/  IMAD.WIDE R22, R73, 0x2, R26 ;  /* 0x0000000249167825 */ /* 0x000fc800078e021a */
[--C-:B------:R-:W-:Y:S01]  /*2c940*/  IMAD.WIDE R50, R73, 0x2, R86.reuse ;  /* 0x0000000249327825 */ /* 0x100fe200078e0256 */
[----:B------:R-:W-:Y:S04]  /*2c950*/  STL.64 [R1+0x7e8], R22 ;  /* 0x0007e81601007387 */ /* 0x000fe80000100a00 */
[----:B------:R-:W-:Y:S04]  /*2c960*/  STL.64 [R1+0x7f0], R50 ;  /* 0x0007f03201007387 */ /* 0x000fe80000100a00 */
[----:B------:R-:W-:Y:S04]  /*2c970*/  STL.64 [R1+0x3738], R50 ;  /* 0x0037383201007387 */ /* 0x000fe80000100a00 */
[----:B------:R-:W-:Y:S04]  /*2c980*/  STL.64 [R1+0x35e8], R22 ;  /* 0x0035e81601007387 */ /* 0x000fe80000100a00 */
[----:B------:R-:W-:Y:S04]  /*2c990*/  STL.64 [R1+0x408], R48 ;  /* 0x0004083001007387 */ /* 0x000fe80000100a00 */
[----:B------:R-:W-:Y:S01]  /*2c9a0*/  STL.64 [R1+0x3740], R48 ;  /* 0x0037403001007387 */ /* 0x000fe20000100a00 */
[----:B------:R-:W-:-:S04]  /*2c9b0*/  IMAD.WIDE R46, R82, 0x2, R86 ;  /* 0x00000002522e7825 */ /* 0x000fc800078e0256 */
[----:B------:R-:W-:Y:S02]  /*2c9c0*/  IMAD.WIDE R32, R82, 0x2, R26 ;  /* 0x0000000252207825 */ /* 0x000fe400078e021a */
[----:B------:R-:W4:Y:S04]  /*2c9d0*/  LDL.LU R82, [R1+0x374] ;  /* 0x0003740001527983 */ /* 0x000f280000300800 */
[----:B------:R-:W-:Y:S04]  /*2c9e0*/  STL.64 [R1+0x410], R20 ;  /* 0x0004101401007387 */ /* 0x000fe80000100a00 */
[----:B------:R-:W-:Y:S04]  /*2c9f0*/  STL.64 [R1+0x35f0], R20 ;  /* 0x0035f01401007387 */ /* 0x000fe80000100a00 */
[----:B------:R-:W-:Y:S04]  /*2ca00*/  STL.64 [R1+0xc70], R46 ;  /* 0x000c702e01007387 */ /* 0x000fe80000100a00 */
[----:B------:R-:W-:Y:S01]  /*2ca10*/  STL.64 [R1+0x36a8], R46 ;  /* 0x0036a82e01007387 */ /* 0x000fe20000100a00 */
[----:B------:R-:W-:-:S04]  /*2ca20*/  IMAD.WIDE R44, R16, 0x2, R86 ;  /* 0x00000002102c7825 */ /* 0x000fc800078e0256 */
[--C-:B------:R-:W-:Y:S02]  /*2ca30*/  IMAD.WIDE R34, R16, 0x2, R26.reuse ;  /* 0x0000000210227825 */ /* 0x100fe400078e021a */
[----:B------:R-:W4:Y:S04]  /*2ca40*/  LDL.LU R16, [R1+0x384] ;  /* 0x0003840001107983 */ /* 0x000f280000300800 */
[----:B------:R-:W-:Y:S04]  /*2ca50*/  STL.64 [R1+0xc80], R32 ;  /* 0x000c802001007387 */ /* 0x000fe80000100a00 */
[----:B------:R-:W-:Y:S04]  /*2ca60*/  STL.64 [R1+0x35f8], R32 ;  /* 0x0035f82001007387 */ /* 0x000fe80000100a00 */
[----:B------:R-:W-:Y:S04]  /*2ca70*/  STL.64 [R1+0xc58], R44 ;  /* 0x000c582c01007387 */ /* 0x000fe80000100a00 */
[----:B------:R-:W-:Y:S01]  /*2ca80*/  STL.64 [R1+0x36b0], R44 ;  /* 0x0036b02c01007387 */ /* 0x000fe20000100a00 */
[----:B--2---:R-:W-:-:S04]  /*2ca90*/  IMAD.WIDE R36, R17, 0x2, R26 ;  /* 0x0000000211247825 */ /* 0x004fc800078e021a */
[--C-:B------:R-:W-:Y:S02]  /*2caa0*/  IMAD.WIDE R42, R17, 0x2, R86.reuse ;  /* 0x00000002112a7825 */ /* 0x100fe400078e0256 */
[----:B------:R-:W2:Y:S04]  /*2cab0*/  LDL.LU R17, [R1+0x390] ;  /* 0x0003900001117983 */ /* 0x000ea80000300800 */
[----:B------:R-:W2:Y:S04]  /*2cac0*/  LDL.LU R72, [R1+0x398] ;  /* 0x0003980001487983 */ /* 0x000ea80000300800 */
[----:B------:R-:W-:Y:S04]  /*2cad0*/  STL.64 [R1+0xc68], R34 ;  /* 0x000c682201007387 */ /* 0x000fe80000100a00 */
[----:B------:R3:W-:Y:S04]  /*2cae0*/  STL.64 [R1+0x3600], R34 ;  /* 0x0036002201007387 */ /* 0x0007e80000100a00 */
[----:B------:R-:W-:Y:S04]  /*2caf0*/  STL.64 [R1+0xc30], R42 ;  /* 0x000c302a01007387 */ /* 0x000fe80000100a00 */
[----:B------:R-:W-:Y:S04]  /*2cb00*/  STL.64 [R1+0x36c0], R42 ;  /* 0x0036c02a01007387 */ /* 0x000fe80000100a00 */
[----:B------:R-:W2:Y:S04]  /*2cb10*/  LDL.LU R73, [R1+0x394] ;  /* 0x0003940001497983 */ /* 0x000ea80000300800 */
[----:B------:R-:W-:Y:S04]  /*2cb20*/  STL.64 [R1+0xc40], R36 ;  /* 0x000c402401007387 */ /* 0x000fe80000100a00 */
[----:B------:R-:W-:Y:S01]  /*2cb30*/  STL.64 [R1+0x3608], R36 ;  /* 0x0036082401007387 */ /* 0x000fe20000100a00 */
[----:B---3--:R-:W-:-:S04]  /*2cb40*/  IMAD.WIDE R34, R10, 0x2, R86 ;  /* 0x000000020a227825 */ /* 0x008fc800078e0256 */
[----:B------:R-:W-:Y:S01]  /*2cb50*/  IMAD.WIDE R40, R10, 0x2, R26 ;  /* 0x000000020a287825 */ /* 0x000fe200078e021a */
[----:B------:R-:W-:Y:S04]  /*2cb60*/  STL.64 [R1+0xc18], R34 ;  /* 0x000c182201007387 */ /* 0x000fe80000100a00 */
[----:B------:R-:W-:Y:S04]  /*2cb70*/  STL.64 [R1+0x36d0], R34 ;  /* 0x0036d02201007387 */ /* 0x000fe80000100a00 */
[----:B------:R-:W-:Y:S04]  /*2cb80*/  STL.64 [R1+0xc28], R40 ;  /* 0x000c282801007387 */ /* 0x000fe80000100a00 */
[----:B------:R-:W-:Y:S01]  /*2cb90*/  STL.64 [R1+0x3618], R40 ;  /* 0x0036182801007387 */ /* 0x000fe20000100a00 */
[----:B----4-:R-:W-:-:S05]  /*2cba0*/  IMAD.WIDE R32, R83, 0x2, R86 ;  /* 0x0000000253207825 */ /* 0x010fca00078e0256 */
[----:B------:R-:W-:Y:S04]  /*2cbb0*/  STL.64 [R1+0xbf0], R32 ;  /* 0x000bf02001007387 */ /* 0x000fe80000100a00 */
[----:B------:R-:W-:Y:S04]  /*2cbc0*/  STL.64 [R1+0x36e0], R32 ;  /* 0x0036e02001007387 */ /* 0x000fe80000100a00 */
[----:B------:R-:W3:Y:S01]  /*2cbd0*/  LDL.LU R10, [R1+0x39c] ;  /* 0x00039c00010a7983 */ /* 0x000ee20000300800 */
[----:B------:R-:W-:-:S05]  /*2cbe0*/  IMAD.WIDE R52, R83, 0x2, R26 ;  /* 0x0000000253347825 */ /* 0x000fca00078e021a */
[----:B------:R-:W-:Y:S04]  /*2cbf0*/  STL.64 [R1+0xc00], R52 ;  /* 0x000c003401007387 */ /* 0x000fe80000100a00 */
[----:B------:R-:W-:Y:S01]  /*2cc00*/  STL.64 [R1+0x3620], R52 ;  /* 0x0036203401007387 */ /* 0x000fe20000100a00 */
[----:B------:R-:W-:-:S04]  /*2cc10*/  IMAD.WIDE R30, R82, 0x2, R86 ;  /* 0x00000002521e7825 */ /* 0x000fc800078e0256 */
[----:B------:R-:W-:Y:S01]  /*2cc20*/  IMAD.WIDE R54, R82, 0x2, R26 ;  /* 0x0000000252367825 */ /* 0x000fe200078e021a */
[----:B------:R-:W-:Y:S04]  /*2cc30*/  STL.64 [R1+0xbd8], R30 ;  /* 0x000bd81e01007387 */ /* 0x000fe80000100a00 */
[----:B------:R-:W-:Y:S04]  /*2cc40*/  STL.64 [R1+0x36f0], R30 ;  /* 0x0036f01e01007387 */ /* 0x000fe80000100a00 */
[----:B------:R-:W4:Y:S04]  /*2cc50*/  LDL.LU R69, [R1+0x3a0] ;  /* 0x0003a00001457983 */ /* 0x000f280000300800 */
[----:B------:R-:W-:Y:S04]  /*2cc60*/  STL.64 [R1+0xbe8], R54 ;  /* 0x000be83601007387 */ /* 0x000fe80000100a00 */
[----:B------:R-:W-:Y:S01]  /*2cc70*/  STL.64 [R1+0x3628], R54 ;  /* 0x0036283601007387 */ /* 0x000fe20000100a00 */
[----:B------:R-:W-:-:S04]  /*2cc80*/  IMAD.WIDE R28, R16, 0x2, R86 ;  /* 0x00000002101c7825 */ /* 0x000fc800078e0256 */
[----:B------:R-:W-:Y:S01]  /*2cc90*/  IMAD.WIDE R56, R16, 0x2, R26 ;  /* 0x0000000210387825 */ /* 0x000fe200078e021a */
[----:B------:R-:W-:Y:S04]  /*2cca0*/  STL.64 [R1+0xb98], R28 ;  /* 0x000b981c01007387 */ /* 0x000fe80000100a00 */
[----:B------:R-:W-:Y:S04]  /*2ccb0*/  STL.64 [R1+0x3700], R28 ;  /* 0x0037001c01007387 */ /* 0x000fe80000100a00 */
[----:B------:R-:W-:Y:S04]  /*2ccc0*/  STL.64 [R1+0xba8], R56 ;  /* 0x000ba83801007387 */ /* 0x000fe80000100a00 */
[----:B------:R-:W-:Y:S01]  /*2ccd0*/  STL.64 [R1+0x3630], R56 ;  /* 0x0036303801007387 */ /* 0x000fe20000100a00 */
[----:B--2---:R-:W-:-:S04]  /*2cce0*/  IMAD.WIDE R24, R17, 0x2, R86 ;  /* 0x0000000211187825 */ /* 0x004fc800078e0256 */
[----:B------:R-:W-:-:S04]  /*2ccf0*/  IMAD.WIDE R82, R17, 0x2, R26 ;  /* 0x0000000211527825 */ /* 0x000fc800078e021a */
[C---:B------:R-:W-:Y:S01]  /*2cd00*/  IMAD.WIDE R22, R72.reuse, 0x2, R86 ;  /* 0x0000000248167825 */ /* 0x040fe200078e0256 */
[----:B------:R-:W-:Y:S04]  /*2cd10*/  STL.64 [R1+0xb70], R24 ;  /* 0x000b701801007387 */ /* 0x000fe80000100a00 */
[----:B------:R-:W-:Y:S04]  /*2cd20*/  STL.64 [R1+0x3750], R24 ;  /* 0x0037501801007387 */ /* 0x000fe80000100a00 */
[----:B------:R-:W2:Y:S04]  /*2cd30*/  LDL.LU R64, [R1+0x3a4] ;  /* 0x0003a40001407983 */ /* 0x000ea80000300800 */
[----:B------:R-:W-:Y:S01]  /*2cd40*/  STL.64 [R1+0xb80], R82 ;  /* 0x000b805201007387 */ /* 0x000fe20000100a00 */
[----:B------:R-:W-:-:S03]  /*2cd50*/  IMAD.WIDE R16, R72, 0x2, R26 ;  /* 0x0000000248107825 */ /* 0x000fc600078e021a */
[----:B------:R-:W-:Y:S04]  /*2cd60*/  STL.64 [R1+0x3638], R82 ;  /* 0x0036385201007387 */ /* 0x000fe80000100a00 */
[----:B------:R-:W-:Y:S04]  /*2cd70*/  STL.64 [R1+0xb58], R22 ;  /* 0x000b581601007387 */ /* 0x000fe80000100a00 */
[----:B------:R-:W-:Y:S01]  /*2cd80*/  STL.64 [R1+0x3760], R22 ;  /* 0x0037601601007387 */ /* 0x000fe20000100a00 */
[----:B------:R-:W-:-:S03]  /*2cd90*/  IMAD.WIDE R20, R73, 0x2, R86 ;  /* 0x0000000249147825 */ /* 0x000fc600078e0256 */
[----:B------:R-:W2:Y:S04]  /*2cda0*/  LDL.LU R65, [R1+0x3ac] ;  /* 0x0003ac0001417983 */ /* 0x000ea80000300800 */
[----:B------:R-:W2:Y:S04]  /*2cdb0*/  LDL.LU R39, [R1+0x3b0] ;  /* 0x0003b00001277983 */ /* 0x000ea80000300800 */
[----:B------:R-:W-:Y:S01]  /*2cdc0*/  STL.64 [R1+0xb68], R16 ;  /* 0x000b681001007387 */ /* 0x000fe20000100a00 */
[----:B------:R-:W-:-:S03]  /*2cdd0*/  IMAD.WIDE R78, R73, 0x2, R26 ;  /* 0x00000002494e7825 */ /* 0x000fc600078e021a */
[----:B------:R4:W-:Y:S04]  /*2cde0*/  STL.64 [R1+0x3640], R16 ;  /* 0x0036401001007387 */ /* 0x0009e80000100a00 */
[----:B------:R-:W-:Y:S04]  /*2cdf0*/  STL.64 [R1+0xb30], R20 ;  /* 0x000b301401007387 */ /* 0x000fe80000100a00 */
[----:B------:R-:W-:Y:S04]  /*2ce00*/  STL [R1+0x37c0], R20 ;  /* 0x0037c01401007387 */ /* 0x000fe80000100800 */
[----:B------:R-:W-:Y:S01]  /*2ce10*/  STL [R1+0x3768], R21 ;  /* 0x0037681501007387 */ /* 0x000fe20000100800 */
[----:B---3--:R-:W-:-:S04]  /*2ce20*/  IMAD.WIDE R74, R10, 0x2, R26 ;  /* 0x000000020a4a7825 */ /* 0x008fc800078e021a */
[----:B------:R-:W-:Y:S02]  /*2ce30*/  IMAD.WIDE R18, R10, 0x2, R86 ;  /* 0x000000020a127825 */ /* 0x000fe400078e0256 */
[----:B------:R-:W3:Y:S04]  /*2ce40*/  LDL.LU R10, [R1+0x3a8] ;  /* 0x0003a800010a7983 */ /* 0x000ee80000300800 */
[----:B------:R-:W-:Y:S04]  /*2ce50*/  STL.64 [R1+0xb40], R78 ;  /* 0x000b404e01007387 */ /* 0x000fe80000100a00 */
[----:B------:R-:W-:Y:S04]  /*2ce60*/  STL [R1+0x37d0], R78 ;  /* 0x0037d04e01007387 */ /* 0x000fe80000100800 */
[----:B------:R-:W-:Y:S04]  /*2ce70*/  STL [R1+0x3648], R79 ;  /* 0x0036484f01007387 */ /* 0x000fe80000100800 */
[----:B------:R-:W-:Y:S04]  /*2ce80*/  STL.64 [R1+0xb18], R18 ;  /* 0x000b181201007387 */ /* 0x000fe80000100a00 */
[----:B------:R-:W-:Y:S04]  /*2ce90*/  STL.64 [R1+0x3770], R18 ;  /* 0x0037701201007387 */ /* 0x000fe80000100a00 */
[----:B------:R-:W2:Y:S04]  /*2cea0*/  LDL.64 R62, [R1+0xc48] ;  /* 0x000c4800013e7983 */ /* 0x000ea80000100a00 */
[----:B------:R-:W2:Y:S01]  /*2ceb0*/  LDL R85, [R1+0x170] ;  /* 0x0001700001557983 */ /* 0x000ea20000100800 */
[----:B------:R-:W-:-:S03]  /*2cec0*/  IMAD.MOV.U32 R80, RZ, RZ, R11 ;  /* 0x000000ffff507224 */ /* 0x000fc600078e000b */
[----:B------:R-:W3:Y:S04]  /*2ced0*/  LDL R11, [R1+0x1fd4] ;  /* 0x001fd400010b7983 */ /* 0x000ee80000100800 */
[----:B------:R-:W-:Y:S04]  /*2cee0*/  STL.64 [R1+0xb28], R74 ;  /* 0x000b284a01007387 */ /* 0x000fe80000100a00 */
[----:B------:R-:W-:Y:S01]  /*2cef0*/  STL.64 [R1+0x3650], R74 ;  /* 0x0036504a01007387 */ /* 0x000fe20000100a00 */
[----:B------:R-:W-:Y:S02]  /*2cf00*/  IMAD.MOV.U32 R90, RZ, RZ, R66 ;  /* 0x000000ffff5a7224 */ /* 0x000fe400078e0042 */
[----:B------:R-:W-:-:S02]  /*2cf10*/  IMAD.MOV.U32 R91, RZ, RZ, R67 ;  /* 0x000000ffff5b7224 */ /* 0x000fc400078e0043 */
[----:B----4-:R-:W-:-:S04]  /*2cf20*/  IMAD.WIDE R16, R69, 0x2, R86 ;  /* 0x0000000245107825 */ /* 0x010fc800078e0256 */
[----:B------:R-:W-:Y:S01]  /*2cf30*/  IMAD.WIDE R72, R69, 0x2, R26 ;  /* 0x0000000245487825 */ /* 0x000fe200078e021a */
[----:B------:R-:W-:Y:S04]  /*2cf40*/  STL.64 [R1+0xaf0], R16 ;  /* 0x000af01001007387 */ /* 0x000fe80000100a00 */
[----:B------:R-:W-:Y:S04]  /*2cf50*/  STL.64 [R1+0x37a8], R16 ;  /* 0x0037a81001007387 */ /* 0x000fe80000100a00 */
[----:B------:R-:W-:Y:S04]  /*2cf60*/  STL.64 [R1+0xb00], R72 ;  /* 0x000b004801007387 */ /* 0x000fe80000100a00 */
[----:B------:R-:W-:Y:S04]  /*2cf70*/  STL.64 [R1+0x3658], R72 ;  /* 0x0036584801007387 */ /* 0x000fe80000100a00 */
[----:B--2---:R-:W2:Y:S01]  /*2cf80*/  @P6 LDG.E.U16 R85, desc[UR6][R62.64] ;  /* 0x000000063e556981 */ /* 0x004ea2000c1e1500 */
[----:B------:R-:W-:-:S04]  /*2cf90*/  IMAD.WIDE R14, R64, 0x2, R86 ;  /* 0x00000002400e7825 */ /* 0x000fc800078e0256 */
[----:B------:R-:W-:-:S04]  /*2cfa0*/  IMAD.WIDE R68, R64, 0x2, R26 ;  /* 0x0000000240447825 */ /* 0x000fc800078e021a */
[----:B------:R-:W-:-:S04]  /*2cfb0*/  IMAD.WIDE R12, R65, 0x2, R86 ;  /* 0x00000002410c7825 */ /* 0x000fc800078e0256 */
[----:B------:R-:W-:Y:S01]  /*2cfc0*/  IMAD.WIDE R66, R65, 0x2, R26 ;  /* 0x0000000241427825 */ /* 0x000fe200078e021a */
[----:B------:R-:W-:Y:S04]  /*2cfd0*/  STL.64 [R1+0xad8], R14 ;  /* 0x000ad80e01007387 */ /* 0x000fe80000100a00 */
[----:B------:R-:W-:Y:S04]  /*2cfe0*/  STL.64 [R1+0x37b8], R14 ;  /* 0x0037b80e01007387 */ /* 0x000fe80000100a00 */
[----:B------:R-:W-:Y:S04]  /*2cff0*/  STL.64 [R1+0xae8], R68 ;  /* 0x000ae84401007387 */ /* 0x000fe80000100a00 */
[----:B------:R-:W-:Y:S04]  /*2d000*/  STL.64 [R1+0x37c8], R68 ;  /* 0x0037c84401007387 */ /* 0x000fe80000100a00 */
[----:B------:R-:W-:Y:S01]  /*2d010*/  STL.64 [R1+0xa98], R12 ;  /* 0x000a980c01007387 */ /* 0x000fe20000100a00 */
[----:B------:R-:W-:-:S03]  /*2d020*/  IMAD.WIDE R8, R39, 0x2, R86 ;  /* 0x0000000227087825 */ /* 0x000fc600078e0256 */
[----:B------:R-:W-:Y:S04]  /*2d030*/  STL.64 [R1+0x37d8], R12 ;  /* 0x0037d80c01007387 */ /* 0x000fe80000100a00 */
[----:B------:R-:W-:Y:S01]  /*2d040*/  STL.64 [R1+0xaa8], R66 ;  /* 0x000aa84201007387 */ /* 0x000fe20000100a00 */
[----:B------:R-:W-:-:S03]  /*2d050*/  IMAD.WIDE R64, R39, 0x2, R26 ;  /* 0x0000000227407825 */ /* 0x000fc600078e021a */
[----:B------:R-:W-:Y:S04]  /*2d060*/  STL [R1+0x37f0], R66 ;  /* 0x0037f04201007387 */ /* 0x000fe80000100800 */
[----:B------:R0:W-:Y:S04]  /*2d070*/  STL [R1+0x37e0], R67 ;  /* 0x0037e04301007387 */ /* 0x0001e80000100800 */
[----:B------:R-:W-:Y:S04]  /*2d080*/  STL.64 [R1+0x37e8], R86 ;  /* 0x0037e85601007387 */ /* 0x000fe80000100a00 */
[----:B------:R-:W-:Y:S04]  /*2d090*/  STL.64 [R1+0xa70], R8 ;  /* 0x000a700801007387 */ /* 0x000fe80000100a00 */
[----:B------:R-:W-:Y:S04]  /*2d0a0*/  STL.64 [R1+0x37f8], R8 ;  /* 0x0037f80801007387 */ /* 0x000fe80000100a00 */
[----:B------:R-:W-:Y:S04]  /*2d0b0*/  STL.64 [R1+0xa80], R64 ;  /* 0x000a804001007387 */ /* 0x000fe80000100a00 */
[----:B------:R1:W-:Y:S04]  /*2d0c0*/  STL [R1+0x3810], R64 ;  /* 0x0038104001007387 */ /* 0x0003e80000100800 */
[----:B------:R4:W-:Y:S04]  /*2d0d0*/  STL [R1+0x3800], R65 ;  /* 0x0038004101007387 */ /* 0x0009e80000100800 */
[----:B------:R-:W-:Y:S04]  /*2d0e0*/  STL.64 [R1+0x3808], R26 ;  /* 0x0038081a01007387 */ /* 0x000fe80000100a00 */
[----:B0-----:R-:W3:Y:S04]  /*2d0f0*/  LDL.64 R66, [R1+0xbe0] ;  /* 0x000be00001427983 */ /* 0x001ee80000100a00 */
        /* <DEDUP_REMOVED lines=25> */
[----:B------:R-:W3:Y:S01]  /*2d290*/  LDL R35, [R1+0x2300] ;  /* 0x0023000001237983 */ /* 0x000ee20000100800 */
[----:B-1----:R-:W-:-:S03]  /*2d2a0*/  IMAD.MOV.U32 R64, RZ, RZ, R6 ;  /* 0x000000ffff407224 */ /* 0x002fc600078e0006 */
[----:B--2---:R0:W-:Y:S04]  /*2d2b0*/  @P6 STL [R1+0x170], R85 ;  /* 0x0001705501006387 */ /* 0x0041e80000100800 */
[----:B------:R-:W2:Y:S04]  /*2d2c0*/  LDL.64 R88, [R1+0x8e0] ;  /* 0x0008e00001587983 */ /* 0x000ea80000100a00 */
[----:B------:R-:W2:Y:S04]  /*2d2d0*/  LDL R58, [R1+0x100] ;  /* 0x00010000013a7983 */ /* 0x000ea80000100800 */
[----:B------:R-:W2:Y:S04]  /*2d2e0*/  LDL.64 R92, [R1+0x930] ;  /* 0x00093000015c7983 */ /* 0x000ea80000100a00 */
[----:B------:R-:W2:Y:S04]  /*2d2f0*/  LDL R59, [R1+0x22d8] ;  /* 0x0022d800013b7983 */ /* 0x000ea80000100800 */
[----:B------:R-:W2:Y:S04]  /*2d300*/  LDL.64 R36, [R1+0x9d8] ;  /* 0x0009d80001247983 */ /* 0x000ea80000100a00 */
[----:B------:R-:W2:Y:S04]  /*2d310*/  LDL R44, [R1+0x22f8] ;  /* 0x0022f800012c7983 */ /* 0x000ea80000100800 */
[----:B------:R-:W2:Y:S04]  /*2d320*/  LDL.64 R42, [R1+0x990] ;  /* 0x00099000012a7983 */ /* 0x000ea80000100a00 */
[----:B------:R-:W2:Y:S04]  /*2d330*/  LDL R45, [R1+0x110] ;  /* 0x00011000012d7983 */ /* 0x000ea80000100800 */
[----:B------:R-:W2:Y:S04]  /*2d340*/  LDL R6, [R1+0x22c0] ;  /* 0x0022c00001067983 */ /* 0x000ea80000100800 */
[----:B------:R-:W2:Y:S04]  /*2d350*/  LDL.64 R46, [R1+0x980] ;  /* 0x00098000012e7983 */ /* 0x000ea80000100a00 */
[----:B------:R-:W2:Y:S01]  /*2d360*/  LDL R50, [R1+0x108] ;  /* 0x0001080001327983 */ /* 0x000ea20000100800 */
[----:B------:R-:W-:Y:S01]  /*2d370*/  IMAD.MOV.U32 R0, RZ, RZ, R38 ;  /* 0x000000ffff007224 */ /* 0x000fe200078e0026 */
[----:B------:R-:W-:Y:S01]  /*2d380*/  PRMT R81, RZ, 0x7610, R81 ;  /* 0x00007610ff517816 */ /* 0x000fe20000000051 */
[----:B----4-:R-:W-:-:S02]  /*2d390*/  IMAD.MOV.U32 R65, RZ, RZ, R7 ;  /* 0x000000ffff417224 */ /* 0x010fc400078e0007 */
[----:B---3--:R-:W-:-:S04]  /*2d3a0*/  IMAD.WIDE R2, R10, 0x2, R86 ;  /* 0x000000020a027825 */ /* 0x008fc800078e0256 */
[----:B------:R-:W-:Y:S02]  /*2d3b0*/  IMAD.MOV.U32 R9, RZ, RZ, R0 ;  /* 0x000000ffff097224 */ /* 0x000fe400078e0000 */
[----:B------:R-:W-:Y:S02]  /*2d3c0*/  IMAD.MOV.U32 R68, RZ, RZ, R80 ;  /* 0x000000ffff447224 */ /* 0x000fe400078e0050 */
[----:B------:R-:W-:Y:S02]  /*2d3d0*/  IMAD.MOV.U32 R86, RZ, RZ, R90 ;  /* 0x000000ffff567224 */ /* 0x000fe400078e005a */
[----:B------:R-:W-:Y:S01]  /*2d3e0*/  IMAD.MOV.U32 R87, RZ, RZ, R91 ;  /* 0x000000ffff577224 */ /* 0x000fe200078e005b */
[----:B------:R-:W3:Y:S04]  /*2d3f0*/  LDL.64 R62, [R1+0x8d0] ;  /* 0x0008d000013e7983 */ /* 0x000ee80000100a00 */
[----:B------:R-:W4:Y:S04]  /*2d400*/  @P6 LDG.E.U16 R9, desc[UR6][R64.64] ;  /* 0x0000000640096981 */ /* 0x000f28000c1e1500 */
[----:B------:R-:W3:Y:S04]  /*2d410*/  @P6 LDG.E.U16 R81, desc[UR6][R66.64] ;  /* 0x0000000642516981 */ /* 0x000ee8000c1e1500 */
[----:B------:R-:W4:Y:S04]  /*2d420*/  @P6 LDG.E.U16 R68, desc[UR6][R86.64] ;  /* 0x0000000656446981 */ /* 0x000f28000c1e1500 */
[----:B------:R-:W4:Y:S04]  /*2d430*/  @P6 LDG.E.U16 R69, desc[UR6][R12.64] ;  /* 0x000000060c456981 */ /* 0x000f28000c1e1500 */
[----:B------:R-:W4:Y:S04]  /*2d440*/  LDL R7, [R1+0xf8] ;  /* 0x0000f80001077983 */ /* 0x000f280000100800 */
[----:B------:R-:W4:Y:S04]  /*2d450*/  @P6 LDG.E.U16 R16, desc[UR6][R14.64] ;  /* 0x000000060e106981 */ /* 0x000f28000c1e1500 */
[----:B0-----:R-:W4:Y:S04]  /*2d460*/  LDL.64 R84, [R1+0x8c0] ;  /* 0x0008c00001547983 */ /* 0x001f280000100a00 */
[----:B------:R-:W4:Y:S04]  /*2d470*/  @P6 LDG.E.U16 R17, desc[UR6][R72.64] ;  /* 0x0000000648116981 */ /* 0x000f28000c1e1500 */
[----:B------:R-:W4:Y:S04]  /*2d480*/  LDL R80, [R1+0x22d0] ;  /* 0x0022d00001507983 */ /* 0x000f280000100800 */
[----:B------:R-:W4:Y:S04]  /*2d490*/  @P6 LDG.E.U16 R78, desc[UR6][R18.64] ;  /* 0x00000006124e6981 */ /* 0x000f28000c1e1500 */
[----:B------:R-:W4:Y:S04]  /*2d4a0*/  LDL.64 R48, [R1+0x970] ;  /* 0x0009700001307983 */ /* 0x000f280000100a00 */
        /* <DEDUP_REMOVED lines=11> */
[----:B------:R-:W4:Y:S04]  /*2d560*/  @P6 LDG.E.U16 R53, desc[UR6][R30.64] ;  /* 0x000000061e356981 */ /* 0x000f28000c1e1500 */
[----:B------:R-:W4:Y:S04]  /*2d570*/  @P6 LDG.E.U16 R34, desc[UR6][R32.64] ;  /* 0x0000000620226981 */ /* 0x000f28000c1e1500 */
[----:B------:R-:W4:Y:S04]  /*2d580*/  @P6 LDG.E.U16 R35, desc[UR6][R40.64] ;  /* 0x0000000628236981 */ /* 0x000f28000c1e1500 */
[----:B--2---:R-:W2:Y:S04]  /*2d590*/  @P6 LDG.E.U16 R58, desc[UR6][R88.64] ;  /* 0x00000006583a6981 */ /* 0x004ea8000c1e1500 */
[----:B------:R-:W2:Y:S04]  /*2d5a0*/  @P6 LDG.E.U16 R59, desc[UR6][R92.64] ;  /* 0x000000065c3b6981 */ /* 0x000ea8000c1e1500 */
[----:B------:R-:W2:Y:S04]  /*2d5b0*/  @P6 LDG.E.U16 R44, desc[UR6][R36.64] ;  /* 0x00000006242c6981 */ /* 0x000ea8000c1e1500 */
[----:B------:R-:W2:Y:S04]  /*2d5c0*/  @P6 LDG.E.U16 R45, desc[UR6][R42.64] ;  /* 0x000000062a2d6981 */ /* 0x000ea8000c1e1500 */
[----:B------:R-:W2:Y:S04]  /*2d5d0*/  @P6 LDG.E.U16 R6, desc[UR6][R4.64] ;  /* 0x0000000604066981 */ /* 0x000ea8000c1e1500 */
[----:B------:R-:W2:Y:S01]  /*2d5e0*/  @P6 LDG.E.U16 R50, desc[UR6][R46.64] ;  /* 0x000000062e326981 */ /* 0x000ea2000c1e1500 */
[----:B------:R-:W-:-:S04]  /*2d5f0*/  IMAD.WIDE R38, R10, 0x2, R26 ;  /* 0x000000020a267825 */ /* 0x000fc800078e021a */
[----:B------:R-:W-:Y:S01]  /*2d600*/  IMAD.WIDE R10, R11, 0x2, R26 ;  /* 0x000000020b0a7825 */ /* 0x000fe200078e021a */
[----:B------:R-:W2:Y:S04]  /*2d610*/  LDL.64 R90, [R1+0x8b0] ;  /* 0x0008b000015a7983 */ /* 0x000ea80000100a00 */
[----:B------:R-:W2:Y:S04]  /*2d620*/  LDL R0, [R1+0x22c8] ;  /* 0x0022c80001007983 */ /* 0x000ea80000100800 */
[----:B------:R-:W-:Y:S04]  /*2d630*/  STL.64 [R1+0xa58], R2 ;  /* 0x000a580201007387 */ /* 0x000fe80000100a00 */
[----:B------:R0:W-:Y:S04]  /*2d640*/  STL.64 [R1+0x3818], R2 ;  /* 0x0038180201007387 */ /* 0x0001e80000100a00 */
[----:B------:R-:W-:Y:S04]  /*2d650*/  STL.64 [R1+0xa68], R38 ;  /* 0x000a682601007387 */ /* 0x000fe80000100a00 */
[----:B------:R-:W-:Y:S04]  /*2d660*/  STL.64 [R1+0xa40], R10 ;  /* 0x000a400a01007387 */ /* 0x000fe80000100a00 */
[----:B---3--:R-:W-:Y:S04]  /*2d670*/  STL [R1+0x2f90], R81 ;  /* 0x002f905101007387 */ /* 0x008fe80000100800 */
[----:B------:R-:W3:Y:S04]  /*2d680*/  LDL R64, [R1+0x22b8] ;  /* 0x0022b80001407983 */ /* 0x000ee80000100800 */
[----:B----4-:R-:W4:Y:S04]  /*2d690*/  @P6 LDG.E.U16 R7, desc[UR6][R62.64] ;  /* 0x000000063e076981 */ /* 0x010f28000c1e1500 */
[----:B0-----:R-:W3:Y:S04]  /*2d6a0*/  LDL.64 R2, [R1+0x880] ;  /* 0x0008800001027983 */ /* 0x001ee80000100a00 */
[----:B------:R0:W-:Y:S04]  /*2d6b0*/  @P6 STL [R1+0x168], R9 ;  /* 0x0001680901006387 */ /* 0x0001e80000100800 */
[----:B------:R-:W4:Y:S04]  /*2d6c0*/  LDL.64 R26, [R1+0x830] ;  /* 0x00083000011a7983 */ /* 0x000f280000100a00 */
[----:B------:R-:W-:Y:S04]  /*2d6d0*/  @P6 STL [R1+0x2350], R68 ;  /* 0x0023504401006387 */ /* 0x000fe80000100800 */
[----:B------:R-:W4:Y:S04]  /*2d6e0*/  LDL R65, [R1+0xf0] ;  /* 0x0000f00001417983 */ /* 0x000f280000100800 */
[----:B------:R-:W4:Y:S04]  /*2d6f0*/  LDL R66, [R1+0xe8] ;  /* 0x0000e80001427983 */ /* 0x000f280000100800 */
[----:B------:R-:W4:Y:S04]  /*2d700*/  LDL.64 R86, [R1+0x810] ;  /* 0x0008100001567983 */ /* 0x000f280000100a00 */
[----:B------:R-:W4:Y:S04]  /*2d710*/  @P6 LDG.E.U16 R80, desc[UR6][R84.64] ;  /* 0x0000000654506981 */ /* 0x000f28000c1e1500 */
[----:B------:R-:W4:Y:S04]  /*2d720*/  @P6 LDG.E.U16 R51, desc[UR6][R48.64] ;  /* 0x0000000630336981 */ /* 0x000f28000c1e1500 */
[----:B0-----:R-:W4:Y:S04]  /*2d730*/  LDL.64 R8, [R1+0x820] ;  /* 0x0008200001087983 */ /* 0x001f280000100a00 */
[----:B------:R0:W-:Y:S04]  /*2d740*/  @P6 STL [R1+0x2340], R69 ;  /* 0x0023404501006387 */ /* 0x0001e80000100800 */
[----:B------:R-:W4:Y:S04]  /*2d750*/  LDL R67, [R1+0x22b0] ;  /* 0x0022b00001437983 */ /* 0x000f280000100800 */
[----:B------:R-:W-:Y:S04]  /*2d760*/  @P6 STL [R1+0x2338], R16 ;  /* 0x0023381001006387 */ /* 0x000fe80000100800 */
[----:B------:R-:W4:Y:S04]  /*2d770*/  LDL.64 R12, [R1+0x800] ;  /* 0x00080000010c7983 */ /* 0x000f280000100a00 */
[----:B------:R-:W-:Y:S04]  /*2d780*/  @P6 STL [R1+0x130], R17 ;  /* 0x0001301101006387 */ /* 0x000fe80000100800 */
[----:B------:R1:W-:Y:S04]  /*2d790*/  @P6 STL [R1+0x2330], R78 ;  /* 0x0023304e01006387 */ /* 0x0003e80000100800 */
[----:B------:R-:W-:Y:S04]  /*2d7a0*/  @P6 STL [R1+0x128], R79 ;  /* 0x0001284f01006387 */ /* 0x000fe80000100800 */
[----:B------:R-:W4:Y:S04]  /*2d7b0*/  LDL R20, [R1+0x22a0] ;  /* 0x0022a00001147983 */ /* 0x000f280000100800 */
[----:B0-----:R-:W4:Y:S04]  /*2d7c0*/  LDL.64 R68, [R1+0x7e0] ;  /* 0x0007e00001447983 */ /* 0x001f280000100a00 */
[----:B------:R-:W4:Y:S04]  /*2d7d0*/  @P6 LDG.E.U16 R60, desc[UR6][R70.64] ;  /* 0x00000006463c6981 */ /* 0x000f28000c1e1500 */
[----:B------:R-:W4:Y:S04]  /*2d7e0*/  @P6 LDG.E.U16 R61, desc[UR6][R76.64] ;  /* 0x000000064c3d6981 */ /* 0x000f28000c1e1500 */
[----:B-1----:R-:W4:Y:S04]  /*2d7f0*/  LDL R78, [R1+0x22a8] ;  /* 0x0022a800014e7983 */ /* 0x002f280000100800 */
[----:B------:R-:W-:Y:S04]  /*2d800*/  @P6 STL [R1+0x2328], R82 ;  /* 0x0023285201006387 */ /* 0x000fe80000100800 */
[----:B------:R-:W4:Y:S04]  /*2d810*/  LDL.64 R14, [R1+0x7c0] ;  /* 0x0007c000010e7983 */ /* 0x000f280000100a00 */
[----:B------:R-:W-:Y:S04]  /*2d820*/  @P6 STL [R1+0x2320], R83 ;  /* 0x0023205301006387 */ /* 0x000fe80000100800 */
[----:B--2---:R0:W-:Y:S04]  /*2d830*/  @P6 STL [R1+0x100], R58 ;  /* 0x0001003a01006387 */ /* 0x0041e80000100800 */
[----:B------:R-:W-:Y:S04]  /*2d840*/  @P6 STL [R1+0x2318], R28 ;  /* 0x0023181c01006387 */ /* 0x000fe80000100800 */
[----:B0-----:R-:W2:Y:S04]  /*2d850*/  LDL R58, [R1+0x2298] ;  /* 0x00229800013a7983 */ /* 0x001ea80000100800 */
[----:B------:R-:W-:Y:S04]  /*2d860*/  @P6 STL [R1+0x120], R29 ;  /* 0x0001201d01006387 */ /* 0x000fe80000100800 */
[----:B------:R-:W2:Y:S04]  /*2d870*/  LDL.64 R16, [R1+0x760] ;  /* 0x0007600001107983 */ /* 0x000ea80000100a00 */
[----:B------:R-:W-:Y:S04]  /*2d880*/  @P6 STL [R1+0x118], R52 ;  /* 0x0001183401006387 */ /* 0x000fe80000100800 */
[----:B------:R0:W-:Y:S04]  /*2d890*/  @P6 STL [R1+0x22d8], R59 ;  /* 0x0022d83b01006387 */ /* 0x0001e80000100800 */
[----:B------:R-:W-:Y:S04]  /*2d8a0*/  @P6 STL [R1+0x2310], R53 ;  /* 0x0023103501006387 */ /* 0x000fe80000100800 */
[----:B------:R-:W2:Y:S04]  /*2d8b0*/  @P6 LDG.E.U16 R0, desc[UR6][R90.64] ;  /* 0x000000065a006981 */ /* 0x000ea8000c1e1500 */
[----:B0-----:R-:W2:Y:S04]  /*2d8c0*/  LDL R59, [R1+0xe0] ;  /* 0x0000e000013b7983 */ /* 0x001ea80000100800 */
[----:B------:R-:W-:Y:S04]  /*2d8d0*/  @P6 STL [R1+0x2308], R34 ;  /* 0x0023082201006387 */ /* 0x000fe80000100800 */
[----:B------:R-:W2:Y:S04]  /*2d8e0*/  LDL.64 R62, [R1+0x740] ;  /* 0x00074000013e7983 */ /* 0x000ea80000100a00 */
[----:B------:R-:W-:Y:S04]  /*2d8f0*/  @P6 STL [R1+0x2300], R35 ;  /* 0x0023002301006387 */ /* 0x000fe80000100800 */
[----:B------:R-:W2:Y:S04]  /*2d900*/  LDL R5, [R1+0xd8] ;  /* 0x0000d80001057983 */ /* 0x000ea80000100800 */
[----:B------:R-:W-:Y:S04]  /*2d910*/  @P6 STL [R1+0x22f8], R44 ;  /* 0x0022f82c01006387 */ /* 0x000fe80000100800 */
[----:B------:R-:W2:Y:S04]  /*2d920*/  LDL.64 R84, [R1+0x720] ;  /* 0x0007200001547983 */ /* 0x000ea80000100a00 */
[----:B------:R-:W-:Y:S04]  /*2d930*/  @P6 STL [R1+0x110], R45 ;  /* 0x0001102d01006387 */ /* 0x000fe80000100800 */
[----:B------:R0:W-:Y:S04]  /*2d940*/  @P6 STL [R1+0x22c0], R6 ;  /* 0x0022c00601006387 */ /* 0x0001e80000100800 */
[----:B------:R1:W-:Y:S04]  /*2d950*/  @P6 STL [R1+0x108], R50 ;  /* 0x0001083201006387 */ /* 0x0003e80000100800 */
[----:B---3--:R-:W3:Y:S04]  /*2d960*/  @P6 LDG.E.U16 R64, desc[UR6][R2.64] ;  /* 0x0000000602406981 */ /* 0x008ee8000c1e1500 */
[----:B----4-:R-:W4:Y:S04]  /*2d970*/  @P6 LDG.E.U16 R65, desc[UR6][R26.64] ;  /* 0x000000061a416981 */ /* 0x010f28000c1e1500 */
[----:B------:R-:W3:Y:S04]  /*2d980*/  @P6 LDG.E.U16 R66, desc[UR6][R8.64] ;  /* 0x0000000608426981 */ /* 0x000ee8000c1e1500 */
[----:B------:R-:W3:Y:S04]  /*2d990*/  @P6 LDG.E.U16 R67, desc[UR6][R86.64] ;  /* 0x0000000656436981 */ /* 0x000ee8000c1e1500 */
[----:B0-----:R-:W3:Y:S04]  /*2d9a0*/  LDL R6, [R1+0x2290] ;  /* 0x0022900001067983 */ /* 0x001ee80000100800 */
[----:B------:R-:W4:Y:S04]  /*2d9b0*/  @P6 LDG.E.U16 R20, desc[UR6][R68.64] ;  /* 0x0000000644146981 */ /* 0x000f28000c1e1500 */
[----:B------:R-:W4:Y:S04]  /*2d9c0*/  @P6 LDG.E.U16 R78, desc[UR6][R12.64] ;  /* 0x000000060c4e6981 */ /* 0x000f28000c1e1500 */
[----:B--2---:R-:W2:Y:S04]  /*2d9d0*/  @P6 LDG.E.U16 R58, desc[UR6][R14.64] ;  /* 0x000000060e3a6981 */ /* 0x004ea8000c1e1500 */
[----:B------:R-:W2:Y:S04]  /*2d9e0*/  @P6 LDG.E.U16 R59, desc[UR6][R16.64] ;  /* 0x00000006103b6981 */ /* 0x000ea8000c1e1500 */
[----:B------:R-:W2:Y:S04]  /*2d9f0*/  @P6 LDG.E.U16 R5, desc[UR6][R62.64] ;  /* 0x000000063e056981 */ /* 0x000ea8000c1e1500 */
[----:B---3--:R-:W3:Y:S04]  /*2da00*/  @P6 LDG.E.U16 R6, desc[UR6][R84.64] ;  /* 0x0000000654066981 */ /* 0x008ee8000c1e1500 */
[----:B------:R0:W-:Y:S04]  /*2da10*/  @P6 STL [R1+0x22f0], R51 ;  /* 0x0022f03301006387 */ /* 0x0001e80000100800 */
[----:B------:R-:W3:Y:S04]  /*2da20*/  LDL.64 R90, [R1+0x700] ;  /* 0x00070000015a7983 */ /* 0x000ee80000100a00 */
[----:B------:R0:W-:Y:S04]  /*2da30*/  @P6 STL [R1+0x22e8], R60 ;  /* 0x0022e83c01006387 */ /* 0x0001e80000100800 */
[----:B------:R-:W3:Y:S04]  /*2da40*/  LDL R81, [R1+0x2288] ;  /* 0x0022880001517983 */ /* 0x000ee80000100800 */
[----:B------:R0:W-:Y:S04]  /*2da50*/  @P6 STL [R1+0x22e0], R61 ;  /* 0x0022e03d01006387 */ /* 0x0001e80000100800 */
[----:B------:R-:W3:Y:S04]  /*2da60*/  LDL.64 R72, [R1+0x6e0] ;  /* 0x0006e00001487983 */ /* 0x000ee80000100a00 */
[----:B------:R-:W3:Y:S04]  /*2da70*/  LDL R79, [R1+0x2280] ;  /* 0x00228000014f7983 */ /* 0x000ee80000100800 */
[----:B------:R-:W3:Y:S04]  /*2da80*/  LDL.64 R74, [R1+0x6c0] ;  /* 0x0006c000014a7983 */ /* 0x000ee80000100a00 */
[----:B------:R-:W3:Y:S04]  /*2da90*/  LDL R21, [R1+0x2278] ;  /* 0x0022780001157983 */ /* 0x000ee80000100800 */
[----:B------:R-:W3:Y:S04]  /*2daa0*/  LDL.64 R18, [R1+0x660] ;  /* 0x0006600001127983 */ /* 0x000ee80000100a00 */
[----:B------:R0:W-:Y:S04]  /*2dab0*/  @P6 STL [R1+0xf8], R7 ;  /* 0x0000f80701006387 */ /* 0x0001e80000100800 */
[----:B------:R-:W3:Y:S04]  /*2dac0*/  LDL R82, [R1+0xd0] ;  /* 0x0000d00001527983 */ /* 0x000ee80000100800 */
[----:B------:R0:W-:Y:S04]  /*2dad0*/  @P6 STL [R1+0x22d0], R80 ;  /* 0x0022d05001006387 */ /* 0x0001e80000100800 */
[----:B------:R-:W3:Y:S04]  /*2dae0*/  LDL.64 R22, [R1+0x640] ;  /* 0x0006400001167983 */ /* 0x000ee80000100a00 */
[----:B------:R0:W-:Y:S04]  /*2daf0*/  @P6 STL [R1+0x22c8], R0 ;  /* 0x0022c80001006387 */ /* 0x0001e80000100800 */
        /* <DEDUP_REMOVED lines=18> */
[----:B-1----:R-:W3:Y:S04]  /*2dc20*/  LDL R50, [R1+0x2240] ;  /* 0x0022400001327983 */ /* 0x002ee80000100800 */
[----:B------:R-:W3:Y:S04]  /*2dc30*/  LDL.64 R48, [R1+0x5a8] ;  /* 0x0005a80001307983 */ /* 0x000ee80000100a00 */
[----:B0-----:R-:W3:Y:S04]  /*2dc40*/  LDL R51, [R1+0x2238] ;  /* 0x0022380001337983 */ /* 0x001ee80000100800 */
        /* <DEDUP_REMOVED lines=8> */
[----:B------:R-:W3:Y:S04]  /*2dcd0*/  LDL R4, [R1+0x2220] ;  /* 0x0022200001047983 */ /* 0x000ee80000100800 */
[----:B------:R-:W3:Y:S04]  /*2dce0*/  LDL R0, [R1+0x2218] ;  /* 0x0022180001007983 */ /* 0x000ee80000100800 */
[----:B------:R-:W3:Y:S04]  /*2dcf0*/  LDL.LU.64 R2, [R1+0x3818] ;  /* 0x0038180001027983 */ /* 0x000ee80000300a00 */
[----:B------:R0:W-:Y:S04]  /*2dd00*/  @P6 STL [R1+0x22b8], R64 ;  /* 0x0022b84001006387 */ /* 0x0001e80000100800 */
[----:B0-----:R-:W3:Y:S04]  /*2dd10*/  LDL.LU R64, [R1+0x3810] ;  /* 0x0038100001407983 */ /* 0x001ee80000300800 */
[----:B------:R-:W3:Y:S04]  /*2dd20*/  LDL.LU.64 R26, [R1+0x3808] ;  /* 0x00380800011a7983 */ /* 0x000ee80000300a00 */
[----:B----4-:R0:W-:Y:S04]  /*2dd30*/  @P6 STL [R1+0xf0], R65 ;  /* 0x0000f04101006387 */ /* 0x0101e80000100800 */
[----:B0-----:R-:W4:Y:S04]  /*2dd40*/  LDL.LU R65, [R1+0x3800] ;  /* 0x0038000001417983 */ /* 0x001f280000300800 */
[----:B------:R-:W4:Y:S04]  /*2dd50*/  LDL.LU.64 R8, [R1+0x37f8] ;  /* 0x0037f80001087983 */ /* 0x000f280000300a00 */
[----:B------:R0:W-:Y:S04]  /*2dd60*/  @P6 STL [R1+0xe8], R66 ;  /* 0x0000e84201006387 */ /* 0x0001e80000100800 */
        /* <DEDUP_REMOVED lines=11> */
[----:B--2---:R0:W-:Y:S04]  /*2de20*/  @P6 STL [R1+0x2298], R58 ;  /* 0x0022983a01006387 */ /* 0x0041e80000100800 */
[----:B0-----:R-:W2:Y:S04]  /*2de30*/  LDL.LU R58, [R1+0x37b0] ;  /* 0x0037b000013a7983 */ /* 0x001ea80000300800 */
[----:B------:R-:W2:Y:S04]  /*2de40*/  LDL.LU.64 R16, [R1+0x37a8] ;  /* 0x0037a80001107983 */ /* 0x000ea80000300a00 */
[----:B------:R0:W-:Y:S04]  /*2de50*/  @P6 STL [R1+0xe0], R59 ;  /* 0x0000e03b01006387 */ /* 0x0001e80000100800 */
[----:B0-----:R-:W2:Y:S04]  /*2de60*/  LDL.LU R59, [R1+0x37a0] ;  /* 0x0037a000013b7983 */ /* 0x001ea80000300800 */
[----:B------:R-:W2:Y:S04]  /*2de70*/  LDL.LU.64 R62, [R1+0x3798] ;  /* 0x00379800013e7983 */ /* 0x000ea80000300a00 */
[----:B------:R0:W-:Y:S04]  /*2de80*/  @P6 STL [R1+0xd8], R5 ;  /* 0x0000d80501006387 */ /* 0x0001e80000100800 */
[----:B0-----:R-:W2:Y:S04]  /*2de90*/  LDL.LU R5, [R1+0x3790] ;  /* 0x0037900001057983 */ /* 0x001ea80000300800 */
[----:B------:R-:W4:Y:S04]  /*2dea0*/  LDL.LU.64 R84, [R1+0x3788] ;  /* 0x0037880001547983 */ /* 0x000f280000300a00 */
[----:B---3--:R0:W-:Y:S04]  /*2deb0*/  @P6 STL [R1+0x2290], R6 ;  /* 0x0022900601006387 */ /* 0x0081e80000100800 */
[----:B------:R-:W3:Y:S04]  /*2dec0*/  @P6 LDG.E.U16 R81, desc[UR6][R90.64] ;  /* 0x000000065a516981 */ /* 0x000ee8000c1e1500 */
[----:B------:R-:W3:Y:S04]  /*2ded0*/  @P6 LDG.E.U16 R21, desc[UR6][R74.64] ;  /* 0x000000064a156981 */ /* 0x000ee8000c1e1500 */
[----:B------:R-:W3:Y:S04]  /*2dee0*/  @P6 LDG.E.U16 R79, desc[UR6][R72.64] ;  /* 0x00000006484f6981 */ /* 0x000ee8000c1e1500 */
[----:B------:R-:W3:Y:S04]  /*2def0*/  @P6 LDG.E.U16 R82, desc[UR6][R18.64] ;  /* 0x0000000612526981 */ /* 0x000ee8000c1e1500 */
[----:B0-----:R-:W3:Y:S04]  /*2df00*/  LDL.LU R6, [R1+0x3780] ;  /* 0x0037800001067983 */ /* 0x001ee80000300800 */
[----:B------:R-:W3:Y:S04]  /*2df10*/  LDL.LU.64 R90, [R1+0x3778] ;  /* 0x00377800015a7983 */ /* 0x000ee80000300a00 */
[----:B------:R-:W3:Y:S04]  /*2df20*/  @P6 LDG.E.U16 R83, desc[UR6][R22.64] ;  /* 0x0000000616536981 */ /* 0x000ee8000c1e1500 */
        /* <DEDUP_REMOVED lines=14> */
[----:B--2---:R-:W2:Y:S04]  /*2e010*/  @P6 LDG.E.U16 R5, desc[UR6][R58.64] ;  /* 0x000000063a056981 */ /* 0x004ea8000c1e1500 */
[----:B----4-:R-:W4:Y:S04]  /*2e020*/  @P6 LDG.E.U16 R0, desc[UR6][R84.64] ;  /* 0x0000000654006981 */ /* 0x010f28000c1e1500 */
[----:B---3--:R-:W3:Y:S04]  /*2e030*/  @P6 LDG.E.U16 R6, desc[UR6][R62.64] ;  /* 0x000000063e066981 */ /* 0x008ee8000c1e1500 */
[----:B------:R-:W2:Y:S04]  /*2e040*/  @P6 LDG.E.U16 R4, desc[UR6][R90.64] ;  /* 0x000000065a046981 */ /* 0x000ea8000c1e1500 */
[----:B---3--:R-:W-:Y:S04]  /*2e050*/  STL [R1+0x3258], R6 ;  /* 0x0032580601007387 */ /* 0x008fe80000100800 */
[----:B------:R-:W3:Y:S04]  /*2e060*/  LDL.64 R18, [R1+0x670] ;  /* 0x0006700001127983 */ /* 0x000ee80000100a00 */
[----:B------:R0:W-:Y:S04]  /*2e070*/  @P6 STL [R1+0x2278], R21 ;  /* 0x0022781501006387 */ /* 0x0001e80000100800 */
[----:B------:R-:W2:Y:S04]  /*2e080*/  LDL.64 R22, [R1+0x4c8] ;  /* 0x0004c80001167983 */ /* 0x000ea80000100a00 */
[----:B------:R-:W2:Y:S04]  /*2e090*/  LDL R70, [R1+0x2208] ;  /* 0x0022080001467983 */ /* 0x000ea80000100800 */
[----:B------:R-:W3:Y:S04]  /*2e0a0*/  LDL.64 R24, [R1+0x690] ;  /* 0x0006900001187983 */ /* 0x000ee80000100a00 */
[----:B0-----:R-:W3:Y:S04]  /*2e0b0*/  LDL R21, [R1+0x2210] ;  /* 0x0022100001157983 */ /* 0x001ee80000100800 */
[----:B----4-:R0:W-:Y:S04]  /*2e0c0*/  @P6 STL [R1+0x2218], R0 ;  /* 0x0022180001006387 */ /* 0x0101e80000100800 */
[----:B0-----:R-:W4:Y:S04]  /*2e0d0*/  LDL R0, [R1+0x2200] ;  /* 0x0022000001007983 */ /* 0x001f280000100800 */
[----:B------:R-:W-:Y:S04]  /*2e0e0*/  @P6 STL [R1+0x2288], R81 ;  /* 0x0022885101006387 */ /* 0x000fe80000100800 */
[----:B------:R-:W4:Y:S04]  /*2e0f0*/  LDL.64 R48, [R1+0x4b8] ;  /* 0x0004b80001307983 */ /* 0x000f280000100a00 */
[----:B------:R-:W-:Y:S04]  /*2e100*/  @P6 STL [R1+0x2280], R79 ;  /* 0x0022804f01006387 */ /* 0x000fe80000100800 */
[----:B------:R-:W-:Y:S04]  /*2e110*/  @P6 STL [R1+0x2238], R51 ;  /* 0x0022383301006387 */ /* 0x000fe80000100800 */
[----:B------:R0:W-:Y:S04]  /*2e120*/  @P6 STL [R1+0x2240], R50 ;  /* 0x0022403201006387 */ /* 0x0001e80000100800 */
[----:B0-----:R-:W4:Y:S04]  /*2e130*/  LDL.64 R50, [R1+0x6b0] ;  /* 0x0006b00001327983 */ /* 0x001f280000100a00 */
[----:B--2---:R-:W2:Y:S04]  /*2e140*/  @P6 LDG.E.U16 R70, desc[UR6][R22.64] ;  /* 0x0000000616466981 */ /* 0x004ea8000c1e1500 */
[----:B---3--:R-:W3:Y:S04]  /*2e150*/  @P6 LDG.E.U16 R21, desc[UR6][R18.64] ;  /* 0x0000000612156981 */ /* 0x008ee8000c1e1500 */
[----:B----4-:R-:W4:Y:S04]  /*2e160*/  @P6 LDG.E.U16 R0, desc[UR6][R24.64] ;  /* 0x0000000618006981 */ /* 0x010f28000c1e1500 */
[----:B------:R-:W-:Y:S04]  /*2e170*/  @P6 STL [R1+0xd0], R82 ;  /* 0x0000d05201006387 */ /* 0x000fe80000100800 */
[----:B------:R-:W4:Y:S04]  /*2e180*/  LDL R71, [R1+0x21f0] ;  /* 0x0021f00001477983 */ /* 0x000f280000100800 */
[----:B------:R-:W-:Y:S04]  /*2e190*/  @P6 STL [R1+0xc8], R83 ;  /* 0x0000c85301006387 */ /* 0x000fe80000100800 */
[----:B------:R-:W4:Y:S04]  /*2e1a0*/  LDL.64 R76, [R1+0x6d0] ;  /* 0x0006d000014c7983 */ /* 0x000f280000100a00 */
[----:B------:R-:W-:Y:S04]  /*2e1b0*/  @P6 STL [R1+0x2270], R28 ;  /* 0x0022701c01006387 */ /* 0x000fe80000100800 */
[----:B------:R-:W4:Y:S04]  /*2e1c0*/  LDL R81, [R1+0x90] ;  /* 0x0000900001517983 */ /* 0x000f280000100800 */
[----:B------:R-:W-:Y:S04]  /*2e1d0*/  @P6 STL [R1+0x2268], R29 ;  /* 0x0022681d01006387 */ /* 0x000fe80000100800 */
[----:B------:R-:W-:Y:S04]  /*2e1e0*/  @P6 STL [R1+0xa8], R61 ;  /* 0x0000a83d01006387 */ /* 0x000fe80000100800 */
[----:B------:R-:W-:Y:S04]  /*2e1f0*/  @P6 STL [R1+0x2260], R52 ;  /* 0x0022603401006387 */ /* 0x000fe80000100800 */
[----:B------:R0:W-:Y:S04]  /*2e200*/  @P6 STL [R1+0xb0], R60 ;  /* 0x0000b03c01006387 */ /* 0x0001e80000100800 */
[----:B------:R1:W-:Y:S04]  /*2e210*/  @P6 STL [R1+0x2258], R53 ;  /* 0x0022583501006387 */ /* 0x0003e80000100800 */
[----:B0-----:R-:W4:Y:S04]  /*2e220*/  LDL.64 R60, [R1+0x498] ;  /* 0x00049800013c7983 */ /* 0x001f280000100a00 */
[----:B------:R0:W-:Y:S04]  /*2e230*/  @P6 STL [R1+0xc0], R34 ;  /* 0x0000c02201006387 */ /* 0x0001e80000100800 */
[----:B------:R-:W4:Y:S04]  /*2e240*/  LDL R72, [R1+0x88] ;  /* 0x0000880001487983 */ /* 0x000f280000100800 */
[----:B------:R0:W-:Y:S04]  /*2e250*/  @P6 STL [R1+0xb8], R35 ;  /* 0x0000b82301006387 */ /* 0x0001e80000100800 */
[----:B------:R-:W4:Y:S04]  /*2e260*/  LDL.64 R92, [R1+0x6f0] ;  /* 0x0006f000015c7983 */ /* 0x000f280000100a00 */
[----:B------:R-:W-:Y:S04]  /*2e270*/  @P6 STL [R1+0x2250], R44 ;  /* 0x0022502c01006387 */ /* 0x000fe80000100800 */
[----:B------:R-:W4:Y:S04]  /*2e280*/  LDL R73, [R1+0x21e8] ;  /* 0x0021e80001497983 */ /* 0x000f280000100800 */
[----:B------:R0:W-:Y:S04]  /*2e290*/  @P6 STL [R1+0x2248], R45 ;  /* 0x0022482d01006387 */ /* 0x0001e80000100800 */
[----:B------:R-:W4:Y:S04]  /*2e2a0*/  LDL.64 R74, [R1+0x488] ;  /* 0x00048800014a7983 */ /* 0x000f280000100a00 */
[----:B------:R-:W4:Y:S04]  /*2e2b0*/  LDL R79, [R1+0x21e0] ;  /* 0x0021e000014f7983 */ /* 0x000f280000100800 */
[----:B------:R-:W4:Y:S04]  /*2e2c0*/  LDL.64 R82, [R1+0x710] ;  /* 0x0007100001527983 */ /* 0x000f280000100a00 */
[----:B------:R-:W4:Y:S04]  /*2e2d0*/  LDL R28, [R1+0x21d8] ;  /* 0x0021d800011c7983 */ /* 0x000f280000100800 */
[----:B------:R-:W4:Y:S04]  /*2e2e0*/  LDL.64 R56, [R1+0x478] ;  /* 0x0004780001387983 */ /* 0x000f280000100a00 */
[----:B------:R-:W4:Y:S04]  /*2e2f0*/  LDL R29, [R1+0x21d0] ;  /* 0x0021d000011d7983 */ /* 0x000f280000100800 */
[----:B------:R-:W4:Y:S04]  /*2e300*/  LDL.64 R54, [R1+0x730] ;  /* 0x0007300001367983 */ /* 0x000f280000100a00 */
[----:B------:R-:W4:Y:S04]  /*2e310*/  LDL R52, [R1+0x21c8] ;  /* 0x0021c80001347983 */ /* 0x000f280000100800 */
[----:B------:R-:W4:Y:S04]  /*2e320*/  LDL.64 R30, [R1+0x750] ;  /* 0x00075000011e7983 */ /* 0x000f280000100a00 */
[----:B------:R0:W-:Y:S04]  /*2e330*/  @P6 STL [R1+0x2230], R7 ;  /* 0x0022300701006387 */ /* 0x0001e80000100800 */
[----:B-1----:R-:W4:Y:S04]  /*2e340*/  LDL R53, [R1+0x80] ;  /* 0x0000800001357983 */ /* 0x002f280000100800 */
[----:B------:R1:W-:Y:S04]  /*2e350*/  @P6 STL [R1+0x2228], R80 ;  /* 0x0022285001006387 */ /* 0x0003e80000100800 */
[----:B------:R-:W4:Y:S04]  /*2e360*/  LDL.64 R32, [R1+0x458] ;  /* 0x0004580001207983 */ /* 0x000f280000100a00 */
[----:B------:R1:W-:Y:S04]  /*2e370*/  @P6 STL [R1+0x2220], R4 ;  /* 0x0022200401006387 */ /* 0x0003e80000100800 */
[----:B0-----:R-:W4:Y:S04]  /*2e380*/  LDL R34, [R1+0x78] ;  /* 0x0000780001227983 */ /* 0x001f280000100800 */
[----:B------:R-:W4:Y:S04]  /*2e390*/  LDL.64 R40, [R1+0x770] ;  /* 0x0007700001287983 */ /* 0x000f280000100a00 */
[----:B------:R-:W4:Y:S04]  /*2e3a0*/  LDL R35, [R1+0x21c0] ;  /* 0x0021c00001237983 */ /* 0x000f280000100800 */
[----:B------:R-:W4:Y:S04]  /*2e3b0*/  LDL.64 R36, [R1+0x448] ;  /* 0x0004480001247983 */ /* 0x000f280000100a00 */
[----:B------:R-:W4:Y:S04]  /*2e3c0*/  LDL R42, [R1+0x21b8] ;  /* 0x0021b800012a7983 */ /* 0x000f280000100800 */
[----:B------:R-:W4:Y:S04]  /*2e3d0*/  LDL R43, [R1+0x21b0] ;  /* 0x0021b000012b7983 */ /* 0x000f280000100800 */
[----:B------:R-:W4:Y:S04]  /*2e3e0*/  LDL R46, [R1+0x21a8] ;  /* 0x0021a800012e7983 */ /* 0x000f280000100800 */
[----:B------:R-:W4:Y:S04]  /*2e3f0*/  LDL.64 R44, [R1+0x7b0] ;  /* 0x0007b000012c7983 */ /* 0x000f280000100a00 */
[----:B------:R-:W4:Y:S04]  /*2e400*/  LDL R47, [R1+0x21a0] ;  /* 0x0021a000012f7983 */ /* 0x000f280000100800 */
[----:B------:R-:W4:Y:S04]  /*2e410*/  LDL R88, [R1+0x70] ;  /* 0x0000700001587983 */ /* 0x000f280000100800 */
[----:B------:R-:W4:Y:S04]  /*2e420*/  LDL R89, [R1+0x68] ;  /* 0x0000680001597983 */ /* 0x000f280000100800 */
[----:B------:R-:W4:Y:S04]  /*2e430*/  LDL R90, [R1+0x2198] ;  /* 0x00219800015a7983 */ /* 0x000f280000100800 */
[----:B------:R-:W4:Y:S04]  /*2e440*/  LDL R91, [R1+0x2190] ;  /* 0x00219000015b7983 */ /* 0x000f280000100800 */
[----:B------:R-:W4:Y:S04]  /*2e450*/  LDL.64 R58, [R1+0xfc0] ;  /* 0x000fc000013a7983 */ /* 0x000f280000100a00 */
[----:B------:R-:W4:Y:S04]  /*2e460*/  LDL R7, [R1+0x2188] ;  /* 0x0021880001077983 */ /* 0x000f280000100800 */
[----:B------:R-:W4:Y:S04]  /*2e470*/  LDL.64 R84, [R1+0xfb0] ;  /* 0x000fb00001547983 */ /* 0x000f280000100a00 */
[----:B-1----:R-:W4:Y:S04]  /*2e480*/  LDL R80, [R1+0x2180] ;  /* 0x0021800001507983 */ /* 0x002f280000100800 */
[----:B------:R-:W4:Y:S04]  /*2e490*/  LDL.64 R62, [R1+0xfa0] ;  /* 0x000fa000013e7983 */ /* 0x000f280000100a00 */
[----:B------:R-:W4:Y:S04]  /*2e4a0*/  LDL R4, [R1+0x2178] ;  /* 0x0021780001047983 */ /* 0x000f280000100800 */
[----:B------:R-:W4:Y:S04]  /*2e4b0*/  LDL.LU R6, [R1+0x60] ;  /* 0x0000600001067983 */ /* 0x000f280000300800 */
[----:B------:R0:W-:Y:S04]  /*2e4c0*/  STL [R1+0x3220], R5 ;  /* 0x0032200501007387 */ /* 0x0001e80000100800 */
[----:B0-----:R-:W4:Y:S04]  /*2e4d0*/  LDL.LU R5, [R1+0x54] ;  /* 0x0000540001057983 */ /* 0x001f280000300800 */
[----:B------:R-:W4:Y:S04]  /*2e4e0*/  LDL.LU.64 R18, [R1+0x3770] ;  /* 0x0037700001127983 */ /* 0x000f280000300a00 */
[----:B---3--:R0:W-:Y:S04]  /*2e4f0*/  @P6 STL [R1+0x2210], R21 ;  /* 0x0022101501006387 */ /* 0x0081e80000100800 */
[----:B0-----:R-:W3:Y:S04]  /*2e500*/  LDL.LU R21, [R1+0x3768] ;  /* 0x0037680001157983 */ /* 0x001ee80000300800 */
[----:B------:R-:W3:Y:S04]  /*2e510*/  LDL.LU.64 R22, [R1+0x3760] ;  /* 0x0037600001167983 */ /* 0x000ee80000300a00 */
[----:B--2---:R0:W-:Y:S04]  /*2e520*/  @P6 STL [R1+0x2208], R70 ;  /* 0x0022084601006387 */ /* 0x0041e80000100800 */
[----:B----4-:R-:W2:Y:S04]  /*2e530*/  @P6 LDG.E.U16 R71, desc[UR6][R50.64] ;  /* 0x0000000632476981 */ /* 0x010ea8000c1e1500 */
[----:B------:R-:W4:Y:S04]  /*2e540*/  @P6 LDG.E.U16 R81, desc[UR6][R76.64] ;  /* 0x000000064c516981 */ /* 0x000f28000c1e1500 */
[----:B0-----:R-:W2:Y:S04]  /*2e550*/  LDL.LU R70, [R1+0x3758] ;  /* 0x0037580001467983 */ /* 0x001ea80000300800 */
[----:B------:R-:W2:Y:S04]  /*2e560*/  LDL.LU.64 R24, [R1+0x3750] ;  /* 0x0037500001187983 */ /* 0x000ea80000300a00 */
[----:B------:R0:W-:Y:S04]  /*2e570*/  @P6 STL [R1+0x2200], R0 ;  /* 0x0022000001006387 */ /* 0x0001e80000100800 */
[----:B------:R-:W2:Y:S04]  /*2e580*/  @P6 LDG.E.U16 R72, desc[UR6][R60.64] ;  /* 0x000000063c486981 */ /* 0x000ea8000c1e1500 */
[----:B0-----:R-:W2:Y:S04]  /*2e590*/  LDL.LU R0, [R1+0x3748] ;  /* 0x0037480001007983 */ /* 0x001ea80000300800 */
        /* <DEDUP_REMOVED lines=14> */
[----:B------:R-:W3:Y:S04]  /*2e680*/  LDL.LU.64 R48, [R1+0x3740] ;  /* 0x0037400001307983 */ /* 0x000ee80000300a00 */
[----:B--2---:R0:W-:Y:S04]  /*2e690*/  STL [R1+0x2f24], R0 ;  /* 0x002f240001007387 */ /* 0x0041e80000100800 */
[----:B0-----:R-:W2:Y:S04]  /*2e6a0*/  LDL.LU R0, [R1+0x2158] ;  /* 0x0021580001007983 */ /* 0x001ea80000300800 */
[----:B------:R-:W2:Y:S04]  /*2e6b0*/  LDL.LU.64 R50, [R1+0x3738] ;  /* 0x0037380001327983 */ /* 0x000ea80000300a00 */
[----:B------:R0:W-:Y:S04]  /*2e6c0*/  @P6 STL [R1+0x21f0], R71 ;  /* 0x0021f04701006387 */ /* 0x0001e80000100800 */
[----:B---3--:R-:W3:Y:S04]  /*2e6d0*/  @P6 LDG.E.U16 R91, desc[UR6][R48.64] ;  /* 0x00000006305b6981 */ /* 0x008ee8000c1e1500 */
[----:B0-----:R-:W3:Y:S04]  /*2e6e0*/  LDL.LU R71, [R1+0x3730] ;  /* 0x0037300001477983 */ /* 0x001ee80000300800 */
[----:B------:R-:W4:Y:S04]  /*2e6f0*/  LDL.LU.64 R76, [R1+0x3728] ;  /* 0x00372800014c7983 */ /* 0x000f280000300a00 */
[----:B------:R-:W4:Y:S04]  /*2e700*/  LDL.LU.64 R60, [R1+0x3720] ;  /* 0x00372000013c7983 */ /* 0x000f280000300a00 */
[----:B------:R-:W4:Y:S04]  /*2e710*/  LDL.LU.64 R92, [R1+0x3718] ;  /* 0x00371800015c7983 */ /* 0x000f280000300a00 */
[----:B--2---:R-:W2:Y:S04]  /*2e720*/  @P6 LDG.E.U16 R90, desc[UR6][R50.64] ;  /* 0x00000006325a6981 */ /* 0x004ea8000c1e1500 */
[----:B---3--:R-:W3:Y:S04]  /*2e730*/  @P6 LDG.E.U16 R89, desc[UR6][R70.64] ;  /* 0x0000000646596981 */ /* 0x008ee8000c1e1500 */
[----:B----4-:R-:W4:Y:S04]  /*2e740*/  @P6 LDG.E.U16 R43, desc[UR6][R92.64] ;  /* 0x000000065c2b6981 */ /* 0x010f28000c1e1500 */
[----:B------:R-:W2:Y:S04]  /*2e750*/  @P6 LDG.E.U16 R46, desc[UR6][R60.64] ;  /* 0x000000063c2e6981 */ /* 0x000ea8000c1e1500 */
[----:B------:R-:W2:Y:S04]  /*2e760*/  @P6 LDG.E.U16 R88, desc[UR6][R76.64] ;  /* 0x000000064c586981 */ /* 0x000ea8000c1e1500 */
[----:B------:R-:W2:Y:S04]  /*2e770*/  LDL.LU.64 R92, [R1+0x3710] ;  /* 0x00371000015c7983 */ /* 0x000ea80000300a00 */
[----:B------:R-:W3:Y:S04]  /*2e780*/  LDL.LU.64 R60, [R1+0x3708] ;  /* 0x00370800013c7983 */ /* 0x000ee80000300a00 */
[----:B--2---:R-:W2:Y:S04]  /*2e790*/  @P6 LDG.E.U16 R6, desc[UR6][R92.64] ;  /* 0x000000065c066981 */ /* 0x004ea8000c1e1500 */
[----:B---3--:R-:W3:Y:S04]  /*2e7a0*/  @P6 LDG.E.U16 R5, desc[UR6][R60.64] ;  /* 0x000000063c056981 */ /* 0x008ee8000c1e1500 */
[----:B--2---:R-:W-:Y:S04]  /*2e7b0*/  STL [R1+0x325c], R6 ;  /* 0x00325c0601007387 */ /* 0x004fe80000100800 */
[----:B------:R-:W-:Y:S04]  /*2e7c0*/  @P6 STL [R1+0x21d0], R29 ;  /* 0x0021d01d01006387 */ /* 0x000fe80000100800 */
[----:B------:R0:W-:Y:S04]  /*2e7d0*/  @P6 STL [R1+0x21d8], R28 ;  /* 0x0021d81c01006387 */ /* 0x0001e80000100800 */
[----:B0-----:R-:W2:Y:S04]  /*2e7e0*/  LDL.64 R28, [R1+0xf60] ;  /* 0x000f6000011c7983 */ /* 0x001ea80000100a00 */
[----:B------:R0:W-:Y:S04]  /*2e7f0*/  @P6 STL [R1+0x2188], R7 ;  /* 0x0021880701006387 */ /* 0x0001e80000100800 */
[----:B------:R-:W-:Y:S04]  /*2e800*/  @P6 STL [R1+0x90], R81 ;  /* 0x0000905101006387 */ /* 0x000fe80000100800 */
[----:B------:R-:W2:Y:S04]  /*2e810*/  LDL.64 R30, [R1+0xf50] ;  /* 0x000f5000011e7983 */ /* 0x000ea80000100a00 */
[----:B0-----:R-:W2:Y:S04]  /*2e820*/  LDL R7, [R1+0x2170] ;  /* 0x0021700001077983 */ /* 0x001ea80000100800 */
[----:B------:R-:W-:Y:S04]  /*2e830*/  @P6 STL [R1+0x88], R72 ;  /* 0x0000884801006387 */ /* 0x000fe80000100800 */
[----:B------:R-:W3:Y:S04]  /*2e840*/  LDL R61, [R1+0x2168] ;  /* 0x00216800013d7983 */ /* 0x000ee80000100800 */
[----:B------:R-:W3:Y:S04]  /*2e850*/  LDL.64 R32, [R1+0xf40] ;  /* 0x000f400001207983 */ /* 0x000ee80000100a00 */
[----:B------:R-:W-:Y:S04]  /*2e860*/  @P6 STL [R1+0x21e8], R73 ;  /* 0x0021e84901006387 */ /* 0x000fe80000100800 */
[----:B------:R-:W3:Y:S04]  /*2e870*/  LDL R92, [R1+0x2160] ;  /* 0x00216000015c7983 */ /* 0x000ee80000100800 */
[----:B------:R-:W-:Y:S04]  /*2e880*/  @P6 STL [R1+0x21e0], R79 ;  /* 0x0021e04f01006387 */ /* 0x000fe80000100800 */
[----:B------:R-:W3:Y:S04]  /*2e890*/  LDL.64 R48, [R1+0xf30] ;  /* 0x000f300001307983 */ /* 0x000ee80000100a00 */
[----:B------:R-:W-:Y:S04]  /*2e8a0*/  @P6 STL [R1+0x21c0], R35 ;  /* 0x0021c02301006387 */ /* 0x000fe80000100800 */
[----:B------:R0:W-:Y:S04]  /*2e8b0*/  @P6 STL [R1+0x78], R34 ;  /* 0x0000782201006387 */ /* 0x0001e80000100800 */
[----:B0-----:R-:W3:Y:S04]  /*2e8c0*/  LDL.64 R34, [R1+0xf20] ;  /* 0x000f200001227983 */ /* 0x001ee80000100a00 */
[----:B------:R0:W-:Y:S04]  /*2e8d0*/  @P6 STL [R1+0x2180], R80 ;  /* 0x0021805001006387 */ /* 0x0001e80000100800 */
[----:B------:R-:W-:Y:S04]  /*2e8e0*/  @P6 STL [R1+0x21c8], R52 ;  /* 0x0021c83401006387 */ /* 0x000fe80000100800 */
[----:B0-----:R-:W3:Y:S04]  /*2e8f0*/  LDL R80, [R1+0x2150] ;  /* 0x0021500001507983 */ /* 0x001ee80000100800 */
[----:B------:R-:W-:Y:S04]  /*2e900*/  @P6 STL [R1+0x80], R53 ;  /* 0x0000803501006387 */ /* 0x000fe80000100800 */
[----:B----4-:R-:W-:Y:S04]  /*2e910*/  @P6 STL [R1+0x21b0], R43 ;  /* 0x0021b02b01006387 */ /* 0x010fe80000100800 */
[----:B------:R0:W-:Y:S04]  /*2e920*/  @P6 STL [R1+0x21b8], R42 ;  /* 0x0021b82a01006387 */ /* 0x0001e80000100800 */
[----:B0-----:R-:W4:Y:S04]  /*2e930*/  LDL.64 R42, [R1+0xf00] ;  /* 0x000f0000012a7983 */ /* 0x001f280000100a00 */
[----:B------:R0:W-:Y:S04]  /*2e940*/  @P6 STL [R1+0x2178], R4 ;  /* 0x0021780401006387 */ /* 0x0001e80000100800 */
[----:B------:R-:W4:Y:S04]  /*2e950*/  LDL.64 R50, [R1+0xef0] ;  /* 0x000ef00001327983 */ /* 0x000f280000100a00 */
[----:B------:R-:W4:Y:S04]  /*2e960*/  LDL R60, [R1+0x44] ;  /* 0x00004400013c7983 */ /* 0x000f280000100800 */
[----:B------:R-:W4:Y:S04]  /*2e970*/  LDL.64 R44, [R1+0xee0] ;  /* 0x000ee000012c7983 */ /* 0x000f280000100a00 */
[----:B0-----:R-:W4:Y:S04]  /*2e980*/  LDL R4, [R1+0x4c] ;  /* 0x00004c0001047983 */ /* 0x001f280000100800 */
[----:B--2---:R-:W2:Y:S04]  /*2e990*/  @P6 LDG.E.U16 R7, desc[UR6][R28.64] ;  /* 0x000000061c076981 */ /* 0x004ea8000c1e1500 */
[----:B---3--:R-:W3:Y:S04]  /*2e9a0*/  @P6 LDG.E.U16 R61, desc[UR6][R30.64] ;  /* 0x000000061e3d6981 */ /* 0x008ee8000c1e1500 */
[----:B------:R-:W3:Y:S04]  /*2e9b0*/  @P6 LDG.E.U16 R92, desc[UR6][R32.64] ;  /* 0x00000006205c6981 */ /* 0x000ee8000c1e1500 */
[----:B------:R-:W3:Y:S04]  /*2e9c0*/  @P6 LDG.E.U16 R0, desc[UR6][R48.64] ;  /* 0x0000000630006981 */ /* 0x000ee8000c1e1500 */
[----:B------:R-:W3:Y:S04]  /*2e9d0*/  @P6 LDG.E.U16 R80, desc[UR6][R34.64] ;  /* 0x0000000622506981 */ /* 0x000ee8000c1e1500 */
[----:B----4-:R-:W4:Y:S04]  /*2e9e0*/  @P6 LDG.E.U16 R60, desc[UR6][R50.64] ;  /* 0x00000006323c6981 */ /* 0x010f28000c1e1500 */
[----:B------:R-:W4:Y:S04]  /*2e9f0*/  @P6 LDG.E.U16 R4, desc[UR6][R42.64] ;  /* 0x000000062a046981 */ /* 0x000f28000c1e1500 */
[----:B------:R-:W-:Y:S04]  /*2ea00*/  @P6 STL [R1+0x21a0], R47 ;  /* 0x0021a02f01006387 */ /* 0x000fe80000100800 */
[----:B------:R0:W-:Y:S04]  /*2ea10*/  @P6 STL [R1+0x21a8], R46 ;  /* 0x0021a82e01006387 */ /* 0x0001e80000100800 */
[----:B0-----:R-:W4:Y:S04]  /*2ea20*/  LDL.64 R46, [R1+0xed0] ;  /* 0x000ed000012e7983 */ /* 0x001f280000100a00 */
[----:B------:R-:W-:Y:S04]  /*2ea30*/  @P6 STL [R1+0x2190], R91 ;  /* 0x0021905b01006387 */ /* 0x000fe80000100800 */
[----:B------:R0:W-:Y:S04]  /*2ea40*/  @P6 STL [R1+0x2198], R90 ;  /* 0x0021985a01006387 */ /* 0x0001e80000100800 */
[----:B------:R-:W4:Y:S04]  /*2ea50*/  LDL R6, [R1+0x2140] ;  /* 0x0021400001067983 */ /* 0x000f280000100800 */
[----:B0-----:R-:W4:Y:S04]  /*2ea60*/  LDL.64 R90, [R1+0xec0] ;  /* 0x000ec000015a7983 */ /* 0x001f280000100a00 */
[----:B------:R0:W-:Y:S04]  /*2ea70*/  @P6 STL [R1+0x70], R88 ;  /* 0x0000705801006387 */ /* 0x0001e80000100800 */
[----:B------:R-:W4:Y:S04]  /*2ea80*/  LDL.64 R62, [R1+0xeb0] ;  /* 0x000eb000013e7983 */ /* 0x000f280000100a00 */
[----:B------:R1:W-:Y:S04]  /*2ea90*/  @P6 STL [R1+0x68], R89 ;  /* 0x0000685901006387 */ /* 0x0003e80000100800 */
[----:B------:R-:W4:Y:S04]  /*2eaa0*/  LDL R81, [R1+0x2138] ;  /* 0x0021380001517983 */ /* 0x000f280000100800 */
        /* <DEDUP_REMOVED lines=16> */
[----:B0-----:R-:W4:Y:S04]  /*2ebb0*/  LDL R88, [R1+0x1c] ;  /* 0x00001c0001587983 */ /* 0x001f280000100800 */
[----:B------:R-:W4:Y:S04]  /*2ebc0*/  LDL.64 R76, [R1+0xd38] ;  /* 0x000d3800014c7983 */ /* 0x000f280000100a00 */
[----:B-1----:R-:W4:Y:S04]  /*2ebd0*/  LDL R89, [R1+0x2108] ;  /* 0x0021080001597983 */ /* 0x002f280000100800 */
[----:B------:R0:W-:Y:S04]  /*2ebe0*/  STL [R1+0x3234], R5 ;  /* 0x0032340501007387 */ /* 0x0001e80000100800 */
[----:B0-----:R-:W4:Y:S04]  /*2ebf0*/  LDL.LU R5, [R1+0x4] ;  /* 0x0000040001057983 */ /* 0x001f280000300800 */
[----:B------:R-:W4:Y:S04]  /*2ec00*/  LDL.LU.64 R28, [R1+0x3700] ;  /* 0x00370000011c7983 */ /* 0x000f280000300a00 */
[----:B--2---:R0:W-:Y:S04]  /*2ec10*/  @P6 STL [R1+0x2170], R7 ;  /* 0x0021700701006387 */ /* 0x0041e80000100800 */
[----:B0-----:R-:W2:Y:S04]  /*2ec20*/  LDL.LU R7, [R1+0x36f8] ;  /* 0x0036f80001077983 */ /* 0x001ea80000300800 */
[----:B------:R-:W2:Y:S04]  /*2ec30*/  LDL.LU.64 R30, [R1+0x36f0] ;  /* 0x0036f000011e7983 */ /* 0x000ea80000300a00 */
[----:B---3--:R0:W-:Y:S04]  /*2ec40*/  @P6 STL [R1+0x2168], R61 ;  /* 0x0021683d01006387 */ /* 0x0081e80000100800 */
[----:B0-----:R-:W3:Y:S04]  /*2ec50*/  LDL.LU R61, [R1+0x36e8] ;  /* 0x0036e800013d7983 */ /* 0x001ee80000300800 */
[----:B------:R-:W3:Y:S04]  /*2ec60*/  LDL.LU.64 R32, [R1+0x36e0] ;  /* 0x0036e00001207983 */ /* 0x000ee80000300a00 */
[----:B------:R0:W-:Y:S04]  /*2ec70*/  @P6 STL [R1+0x2160], R92 ;  /* 0x0021605c01006387 */ /* 0x0001e80000100800 */
[----:B0-----:R-:W3:Y:S04]  /*2ec80*/  LDL.LU R92, [R1+0x36d8] ;  /* 0x0036d800015c7983 */ /* 0x001ee80000300800 */
[----:B------:R-:W3:Y:S04]  /*2ec90*/  LDL R49, [R1+0x20f8] ;  /* 0x0020f80001317983 */ /* 0x000ee80000100800 */
[----:B------:R-:W3:Y:S04]  /*2eca0*/  LDL R48, [R1+0x20f0] ;  /* 0x0020f00001307983 */ /* 0x000ee80000100800 */
[----:B------:R0:W-:Y:S04]  /*2ecb0*/  STL [R1+0x2f28], R0 ;  /* 0x002f280001007387 */ /* 0x0001e80000100800 */
[----:B0-----:R-:W3:Y:S04]  /*2ecc0*/  LDL R0, [R1+0x2148] ;  /* 0x0021480001007983 */ /* 0x001ee80000100800 */
[----:B------:R-:W3:Y:S04]  /*2ecd0*/  LDL.LU.64 R34, [R1+0x36d0] ;  /* 0x0036d00001227983 */ /* 0x000ee80000300a00 */
[----:B------:R0:W-:Y:S04]  /*2ece0*/  @P6 STL [R1+0x2150], R80 ;  /* 0x0021505001006387 */ /* 0x0001e80000100800 */
[----:B0-----:R-:W3:Y:S04]  /*2ecf0*/  LDL.LU R80, [R1+0x36c8] ;  /* 0x0036c80001507983 */ /* 0x001ee80000300800 */
[----:B------:R-:W3:Y:S04]  /*2ed00*/  LDL.LU.64 R42, [R1+0x36c0] ;  /* 0x0036c000012a7983 */ /* 0x000ee80000300a00 */
[----:B----4-:R0:W-:Y:S04]  /*2ed10*/  @P6 STL [R1+0x4c], R4 ;  /* 0x00004c0401006387 */ /* 0x0101e80000100800 */
[----:B0-----:R-:W4:Y:S04]  /*2ed20*/  LDL.LU R4, [R1+0x36b8] ;  /* 0x0036b80001047983 */ /* 0x001f280000300800 */
[----:B------:R-:W4:Y:S04]  /*2ed30*/  LDL R50, [R1+0x20e8] ;  /* 0x0020e80001327983 */ /* 0x000f280000100800 */
[----:B------:R-:W4:Y:S04]  /*2ed40*/  LDL R51, [R1+0x20e0] ;  /* 0x0020e00001337983 */ /* 0x000f280000100800 */
[----:B------:R0:W-:Y:S04]  /*2ed50*/  @P6 STL [R1+0x44], R60 ;  /* 0x0000443c01006387 */ /* 0x0001e80000100800 */
[----:B------:R-:W4:Y:S04]  /*2ed60*/  @P6 LDG.E.U16 R6, desc[UR6][R90.64] ;  /* 0x000000065a066981 */ /* 0x000f28000c1e1500 */
[----:B------:R-:W4:Y:S04]  /*2ed70*/  @P6 LDG.E.U16 R81, desc[UR6][R62.64] ;  /* 0x000000063e516981 */ /* 0x000f28000c1e1500 */
[----:B0-----:R-:W4:Y:S04]  /*2ed80*/  LDL R60, [R1+0x20d8] ;  /* 0x0020d800013c7983 */ /* 0x001f280000100800 */
[----:B------:R-:W4:Y:S04]  /*2ed90*/  @P6 LDG.E.U16 R72, desc[UR6][R58.64] ;  /* 0x000000063a486981 */ /* 0x000f28000c1e1500 */
        /* <DEDUP_REMOVED lines=8> */
[----:B--2---:R-:W2:Y:S04]  /*2ee20*/  @P6 LDG.E.U16 R7, desc[UR6][R2.64] ;  /* 0x0000000602076981 */ /* 0x004ea8000c1e1500 */
[----:B---3--:R-:W3:Y:S04]  /*2ee30*/  @P6 LDG.E.U16 R61, desc[UR6][R12.64] ;  /* 0x000000060c3d6981 */ /* 0x008ee8000c1e1500 */
[----:B------:R-:W2:Y:S04]  /*2ee40*/  @P6 LDG.E.U16 R0, desc[UR6][R46.64] ;  /* 0x000000062e006981 */ /* 0x000ea8000c1e1500 */
[----:B----4-:R-:W4:Y:S04]  /*2ee50*/  @P6 LDG.E.U16 R4, desc[UR6][R44.64] ;  /* 0x000000062c046981 */ /* 0x010f28000c1e1500 */
[----:B------:R-:W2:Y:S04]  /*2ee60*/  @P6 LDG.E.U16 R50, desc[UR6][R42.64] ;  /* 0x000000062a326981 */ /* 0x000ea8000c1e1500 */
[----:B------:R-:W2:Y:S04]  /*2ee70*/  @P6 LDG.E.U16 R51, desc[UR6][R34.64] ;  /* 0x0000000622336981 */ /* 0x000ea8000c1e1500 */
[----:B------:R-:W2:Y:S04]  /*2ee80*/  LDL.LU.64 R44, [R1+0x36b0] ;  /* 0x0036b000012c7983 */ /* 0x000ea80000300a00 */
[----:B------:R-:W3:Y:S04]  /*2ee90*/  @P6 LDG.E.U16 R60, desc[UR6][R32.64] ;  /* 0x00000006203c6981 */ /* 0x000ee8000c1e1500 */
[----:B----4-:R-:W-:Y:S04]  /*2eea0*/  STL [R1+0x31fc], R4 ;  /* 0x0031fc0401007387 */ /* 0x010fe80000100800 */
[----:B------:R-:W4:Y:S04]  /*2eeb0*/  LDL.LU.64 R46, [R1+0x36a8] ;  /* 0x0036a800012e7983 */ /* 0x000f280000300a00 */
[----:B------:R-:W3:Y:S04]  /*2eec0*/  LDL.LU.64 R90, [R1+0x36a0] ;  /* 0x0036a000015a7983 */ /* 0x000ee80000300a00 */
[----:B------:R-:W3:Y:S04]  /*2eed0*/  LDL.LU.64 R62, [R1+0x3698] ;  /* 0x00369800013e7983 */ /* 0x000ee80000300a00 */
[----:B--2---:R-:W2:Y:S04]  /*2eee0*/  @P6 LDG.E.U16 R92, desc[UR6][R44.64] ;  /* 0x000000062c5c6981 */ /* 0x004ea8000c1e1500 */
[----:B----4-:R-:W4:Y:S04]  /*2eef0*/  @P6 LDG.E.U16 R5, desc[UR6][R46.64] ;  /* 0x000000062e056981 */ /* 0x010f28000c1e1500 */
[----:B---3--:R-:W3:Y:S04]  /*2ef00*/  @P6 LDG.E.U16 R93, desc[UR6][R62.64] ;  /* 0x000000063e5d6981 */ /* 0x008ee8000c1e1500 */
[----:B------:R-:W2:Y:S04]  /*2ef10*/  @P6 LDG.E.U16 R48, desc[UR6][R90.64] ;  /* 0x000000065a306981 */ /* 0x000ea8000c1e1500 */
[----:B------:R-:W2:Y:S04]  /*2ef20*/  LDL.LU R63, [R1+0x3690] ;  /* 0x00369000013f7983 */ /* 0x000ea80000300800 */
[----:B------:R-:W2:Y:S04]  /*2ef30*/  LDL R62, [R1+0x20c8] ;  /* 0x0020c800013e7983 */ /* 0x000ea80000100800 */
[----:B---3--:R0:W-:Y:S04]  /*2ef40*/  @P6 STL [R1+0x2130], R93 ;  /* 0x0021305d01006387 */ /* 0x0081e80000100800 */
[----:B0-----:R-:W3:Y:S04]  /*2ef50*/  LDL R93, [R1+0x20c0] ;  /* 0x0020c000015d7983 */ /* 0x001ee80000100800 */
[----:B------:R-:W4:Y:S04]  /*2ef60*/  LDL.LU.64 R58, [R1+0x3688] ;  /* 0x00368800013a7983 */ /* 0x000f280000300a00 */
[----:B------:R-:W4:Y:S04]  /*2ef70*/  LDL.LU.64 R84, [R1+0x3680] ;  /* 0x0036800001547983 */ /* 0x000f280000300a00 */
[----:B------:R-:W4:Y:S04]  /*2ef80*/  LDL.LU R4, [R1+0x16c] ;  /* 0x00016c0001047983 */ /* 0x000f280000300800 */
[----:B--2---:R-:W2:Y:S04]  /*2ef90*/  @P6 LDG.E.U16 R63, desc[UR6][R24.64] ;  /* 0x00000006183f6981 */ /* 0x004ea8000c1e1500 */
[----:B------:R-:W2:Y:S04]  /*2efa0*/  @P6 LDG.E.U16 R62, desc[UR6][R22.64] ;  /* 0x00000006163e6981 */ /* 0x000ea8000c1e1500 */
[----:B---3--:R-:W3:Y:S04]  /*2efb0*/  @P6 LDG.E.U16 R93, desc[UR6][R20.64] ;  /* 0x00000006145d6981 */ /* 0x008ee8000c1e1500 */
[----:B----4-:R-:W4:Y:S04]  /*2efc0*/  @P6 LDG.E.U16 R80, desc[UR6][R84.64] ;  /* 0x0000000654506981 */ /* 0x010f28000c1e1500 */
[----:B------:R-:W2:Y:S04]  /*2efd0*/  @P6 LDG.E.U16 R49, desc[UR6][R58.64] ;  /* 0x000000063a316981 */ /* 0x000ea8000c1e1500 */
[----:B------:R-:W2:Y:S04]  /*2efe0*/  LDL.LU.64 R84, [R1+0x3678] ;  /* 0x0036780001547983 */ /* 0x000ea80000300a00 */
[----:B------:R-:W2:Y:S04]  /*2eff0*/  LDL.64 R76, [R1+0xc50] ;  /* 0x000c5000014c7983 */ /* 0x000ea80000100a00 */
[----:B----4-:R0:W-:Y:S04]  /*2f000*/  STL [R1+0x2100], R80 ;  /* 0x0021005001007387 */ /* 0x0101e80000100800 */
[----:B0-----:R-:W4:Y:S04]  /*2f010*/  LDL R80, [R1+0x174] ;  /* 0x0001740001507983 */ /* 0x001f280000100800 */
[----:B------:R-:W-:Y:S04]  /*2f020*/  @P6 STL [R1+0x2108], R89 ;  /* 0x0021085901006387 */ /* 0x000fe80000100800 */
[----:B------:R0:W-:Y:S04]  /*2f030*/  @P6 STL [R1+0x1c], R88 ;  /* 0x00001c5801006387 */ /* 0x0001e80000100800 */
[----:B--2---:R-:W2:Y:S04]  /*2f040*/  @P6 LDG.E.U16 R85, desc[UR6][R30.64] ;  /* 0x000000061e556981 */ /* 0x004ea8000c1e1500 */
[----:B------:R-:W3:Y:S04]  /*2f050*/  @P6 LDG.E.U16 R84, desc[UR6][R14.64] ;  /* 0x000000060e546981 */ /* 0x000ee8000c1e1500 */
[----:B0-----:R-:W3:Y:S04]  /*2f060*/  LDL.64 R88, [R1+0xc38] ;  /* 0x000c380001587983 */ /* 0x001ee80000100a00 */
[----:B------:R-:W3:Y:S04]  /*2f070*/  LDL.LU.64 R58, [R1+0x3670] ;  /* 0x00367000013a7983 */ /* 0x000ee80000300a00 */
[----:B------:R-:W-:Y:S04]  /*2f080*/  @P6 STL [R1+0x2148], R0 ;  /* 0x0021480001006387 */ /* 0x000fe80000100800 */
[----:B------:R-:W3:Y:S04]  /*2f090*/  LDL.LU.64 R90, [R1+0x3668] ;  /* 0x00366800015a7983 */ /* 0x000ee80000300a00 */
[----:B------:R-:W-:Y:S04]  /*2f0a0*/  @P6 STL [R1+0x2140], R6 ;  /* 0x0021400601006387 */ /* 0x000fe80000100800 */
[----:B------:R-:W-:Y:S04]  /*2f0b0*/  STL [R1+0x323c], R5 ;  /* 0x00323c0501007387 */ /* 0x000fe80000100800 */
[----:B------:R-:W-:Y:S04]  /*2f0c0*/  @P6 STL [R1+0x2138], R81 ;  /* 0x0021385101006387 */ /* 0x000fe80000100800 */
[----:B------:R-:W-:Y:S04]  /*2f0d0*/  STL [R1+0x3200], R92 ;  /* 0x0032005c01007387 */ /* 0x000fe80000100800 */
[----:B----4-:R-:W4:Y:S04]  /*2f0e0*/  @P0 LDG.E.U16 R80, desc[UR6][R76.64] ;  /* 0x000000064c500981 */ /* 0x010f28000c1e1500 */
[----:B--2---:R0:W-:Y:S04]  /*2f0f0*/  STL [R1+0x20d0], R85 ;  /* 0x0020d05501007387 */ /* 0x0041e80000100800 */
[----:B------:R-:W-:Y:S04]  /*2f100*/  @P6 STL [R1+0x34], R72 ;  /* 0x0000344801006387 */ /* 0x000fe80000100800 */
[----:B0-----:R-:W2:Y:S04]  /*2f110*/  LDL.LU R85, [R1+0x3660] ;  /* 0x0036600001557983 */ /* 0x001ea80000300800 */
[----:B---3--:R-:W3:Y:S04]  /*2f120*/  @P6 LDG.E.U16 R59, desc[UR6][R8.64] ;  /* 0x00000006083b6981 */ /* 0x008ee8000c1e1500 */
[----:B------:R-:W2:Y:S04]  /*2f130*/  @P6 LDG.E.U16 R90, desc[UR6][R28.64] ;  /* 0x000000061c5a6981 */ /* 0x000ea8000c1e1500 */
[----:B------:R-:W3:Y:S04]  /*2f140*/  @P6 LDG.E.U16 R91, desc[UR6][R18.64] ;  /* 0x00000006125b6981 */ /* 0x000ee8000c1e1500 */
[----:B------:R-:W3:Y:S04]  /*2f150*/  @P6 LDG.E.U16 R58, desc[UR6][R16.64] ;  /* 0x00000006103a6981 */ /* 0x000ee8000c1e1500 */
[----:B------:R-:W3:Y:S04]  /*2f160*/  @P0 LDG.E.U16 R4, desc[UR6][R88.64] ;  /* 0x0000000658040981 */ /* 0x000ee8000c1e1500 */
[----:B------:R0:W-:Y:S04]  /*2f170*/  @P6 STL [R1+0x2c], R73 ;  /* 0x00002c4901006387 */ /* 0x0001e80000100800 */
[----:B--2---:R-:W-:Y:S04]  /*2f180*/  STL [R1+0x3250], R90 ;  /* 0x0032505a01007387 */ /* 0x004fe80000100800 */
[----:B------:R1:W-:Y:S04]  /*2f190*/  @P6 STL [R1+0x2128], R79 ;  /* 0x0021284f01006387 */ /* 0x0003e80000100800 */
[----:B------:R-:W-:Y:S04]  /*2f1a0*/  STL [R1+0x3210], R63 ;  /* 0x0032103f01007387 */ /* 0x000fe80000100800 */
[----:B------:R-:W-:Y:S04]  /*2f1b0*/  @P6 STL [R1+0x2120], R54 ;  /* 0x0021203601006387 */ /* 0x000fe80000100800 */
[----:B------:R-:W2:Y:S04]  /*2f1c0*/  LDL.LU R81, [R1+0x22ec] ;  /* 0x0022ec0001517983 */ /* 0x000ea80000300800 */
[----:B------:R-:W-:Y:S04]  /*2f1d0*/  @P6 STL [R1+0x2118], R55 ;  /* 0x0021183701006387 */ /* 0x000fe80000100800 */
[----:B------:R-:W-:Y:S04]  /*2f1e0*/  @P6 STL [R1+0x2110], R36 ;  /* 0x0021102401006387 */ /* 0x000fe80000100800 */
[----:B------:R-:W-:Y:S04]  /*2f1f0*/  @P6 STL [R1+0x24], R37 ;  /* 0x0000242501006387 */ /* 0x000fe80000100800 */
[----:B------:R-:W2:Y:S04]  /*2f200*/  LDL.LU R92, [R1+0xfc] ;  /* 0x0000fc00015c7983 */ /* 0x000ea80000300800 */
[----:B------:R-:W-:Y:S04]  /*2f210*/  STL [R1+0x2e68], R84 ;  /* 0x002e685401007387 */ /* 0x000fe80000100800 */
[----:B------:R-:W-:Y:S04]  /*2f220*/  STL.64 [R1+0x2fc8], R84 ;  /* 0x002fc85401007387 */ /* 0x000fe80000100a00 */
[----:B------:R-:W-:Y:S04]  /*2f230*/  STL [R1+0x3254], R61 ;  /* 0x0032543d01007387 */ /* 0x000fe80000100800 */
[----:B------:R-:W2:Y:S04]  /*2f240*/  LDL.LU R5, [R1+0x104] ;  /* 0x0001040001057983 */ /* 0x000ea80000300800 */
[----:B---3--:R3:W-:Y:S04]  /*2f250*/  STL [R1+0x3214], R59 ;  /* 0x0032143b01007387 */ /* 0x0087e80000100800 */
[----:B------:R-:W-:Y:S04]  /*2f260*/  @P6 STL [R1+0x20f8], R49 ;  /* 0x0020f83101006387 */ /* 0x000fe80000100800 */
[----:B------:R-:W-:Y:S04]  /*2f270*/  @P6 STL [R1+0x20f0], R48 ;  /* 0x0020f03001006387 */ /* 0x000fe80000100800 */
[----:B0-----:R-:W2:Y:S04]  /*2f280*/  LDL.64 R72, [R1+0xc10] ;  /* 0x000c100001487983 */ /* 0x001ea80000100a00 */
[----:B------:R-:W2:Y:S04]  /*2f290*/  LDL.64 R74, [R1+0xbf8] ;  /* 0x000bf800014a7983 */ /* 0x000ea80000100a00 */
[----:B-1----:R-:W2:Y:S04]  /*2f2a0*/  LDL R79, [R1+0x234c] ;  /* 0x00234c00014f7983 */ /* 0x002ea80000100800 */
[----:B------:R-:W2:Y:S04]  /*2f2b0*/  LDL.64 R16, [R1+0xbd0] ;  /* 0x000bd00001107983 */ /* 0x000ea80000100a00 */
[----:B---3--:R-:W3:Y:S04]  /*2f2c0*/  LDL R59, [R1+0x2344] ;  /* 0x00234400013b7983 */ /* 0x008ee80000100800 */
[----:B------:R-:W-:Y:S04]  /*2f2d0*/  @P6 STL [R1+0x20e8], R50 ;  /* 0x0020e83201006387 */ /* 0x000fe80000100800 */
[----:B------:R-:W3:Y:S04]  /*2f2e0*/  LDL.64 R82, [R1+0xbb8] ;  /* 0x000bb80001527983 */ /* 0x000ee80000100a00 */
[----:B------:R-:W-:Y:S04]  /*2f2f0*/  @P6 STL [R1+0x20e0], R51 ;  /* 0x0020e03301006387 */ /* 0x000fe80000100800 */
[----:B------:R-:W3:Y:S04]  /*2f300*/  LDL R61, [R1+0x233c] ;  /* 0x00233c00013d7983 */ /* 0x000ee80000100800 */
[----:B------:R0:W-:Y:S04]  /*2f310*/  @P6 STL [R1+0x20d8], R60 ;  /* 0x0020d83c01006387 */ /* 0x0001e80000100800 */
        /* <DEDUP_REMOVED lines=13> */
[----:B------:R0:W-:Y:S04]  /*2f3f0*/  STL [R1+0x20b8], R91 ;  /* 0x0020b85b01007387 */ /* 0x0001e80000100800 */
[----:B------:R-:W3:Y:S04]  /*2f400*/  LDL R35, [R1+0x231c] ;  /* 0x00231c0001237983 */ /* 0x000ee80000100800 */
[----:B------:R0:W-:Y:S04]  /*2f410*/  STL [R1+0x20b0], R58 ;  /* 0x0020b03a01007387 */ /* 0x0001e80000100800 */
        /* <DEDUP_REMOVED lines=10> */
[----:B------:R0:W-:Y:S04]  /*2f4c0*/  STL [R1+0x20a0], R7 ;  /* 0x0020a00701007387 */ /* 0x0001e80000100800 */
[----:B------:R-:W3:Y:S04]  /*2f4d0*/  LDL.64 R12, [R1+0x9f0] ;  /* 0x0009f000010c7983 */ /* 0x000ee80000100a00 */
[----:B----4-:R4:W-:Y:S04]  /*2f4e0*/  @P0 STL [R1+0x174], R80 ;  /* 0x0001745001000387 */ /* 0x0109e80000100800 */
[----:B0-----:R-:W3:Y:S04]  /*2f4f0*/  LDL R60, [R1+0x22fc] ;  /* 0x0022fc00013c7983 */ /* 0x001ee80000100800 */
[----:B------:R-:W3:Y:S04]  /*2f500*/  LDL.64 R14, [R1+0x998] ;  /* 0x00099800010e7983 */ /* 0x000ee80000100a00 */
[----:B-1----:R-:W3:Y:S04]  /*2f510*/  LDL R62, [R1+0x114] ;  /* 0x00011400013e7983 */ /* 0x002ee80000100800 */
[----:B------:R-:W3:Y:S04]  /*2f520*/  LDL.64 R18, [R1+0x988] ;  /* 0x0009880001127983 */ /* 0x000ee80000100a00 */
[----:B------:R-:W3:Y:S04]  /*2f530*/  LDL R93, [R1+0x10c] ;  /* 0x00010c00015d7983 */ /* 0x000ee80000100800 */
[----:B------:R-:W3:Y:S04]  /*2f540*/  LDL.64 R2, [R1+0x978] ;  /* 0x0009780001027983 */ /* 0x000ee80000100a00 */
[----:B------:R-:W3:Y:S04]  /*2f550*/  LDL R91, [R1+0x22f4] ;  /* 0x0022f400015b7983 */ /* 0x000ee80000100800 */
[----:B------:R-:W3:Y:S04]  /*2f560*/  LDL.64 R42, [R1+0x968] ;  /* 0x00096800012a7983 */ /* 0x000ee80000100a00 */
[----:B------:R-:W3:Y:S04]  /*2f570*/  LDL.64 R44, [R1+0x958] ;  /* 0x00095800012c7983 */ /* 0x000ee80000100a00 */
[----:B------:R-:W3:Y:S04]  /*2f580*/  LDL R8, [R1+0x22e4] ;  /* 0x0022e40001087983 */ /* 0x000ee80000100800 */
[----:B------:R-:W3:Y:S04]  /*2f590*/  LDL.64 R46, [R1+0x948] ;  /* 0x00094800012e7983 */ /* 0x000ee80000100a00 */
[----:B------:R-:W3:Y:S04]  /*2f5a0*/  LDL R58, [R1+0x22dc] ;  /* 0x0022dc00013a7983 */ /* 0x000ee80000100800 */
[----:B------:R-:W3:Y:S04]  /*2f5b0*/  LDL.64 R48, [R1+0x8e8] ;  /* 0x0008e80001307983 */ /* 0x000ee80000100a00 */
[----:B------:R-:W3:Y:S04]  /*2f5c0*/  LDL.64 R50, [R1+0x8d8] ;  /* 0x0008d80001327983 */ /* 0x000ee80000100a00 */
[----:B------:R-:W3:Y:S04]  /*2f5d0*/  LDL.64 R76, [R1+0x8c8] ;  /* 0x0008c800014c7983 */ /* 0x000ee80000100a00 */
[----:B------:R-:W3:Y:S04]  /*2f5e0*/  LDL R7, [R1+0x22d4] ;  /* 0x0022d40001077983 */ /* 0x000ee80000100800 */
[----:B------:R-:W3:Y:S04]  /*2f5f0*/  LDL.64 R88, [R1+0x8b8] ;  /* 0x0008b80001587983 */ /* 0x000ee80000100a00 */
[----:B----4-:R-:W4:Y:S04]  /*2f600*/  LDL R80, [R1+0x22cc] ;  /* 0x0022cc0001507983 */ /* 0x010f280000100800 */
[----:B------:R0:W-:Y:S04]  /*2f610*/  STL [R1+0x3204], R4 ;  /* 0x0032040401007387 */ /* 0x0001e80000100800 */
[----:B0-----:R-:W4:Y:S04]  /*2f620*/  LDL R4, [R1+0x2354] ;  /* 0x0023540001047983 */ /* 0x001f280000100800 */
[----:B--2---:R-:W2:Y:S04]  /*2f630*/  @P0 LDG.E.U16 R79, desc[UR6][R74.64] ;  /* 0x000000064a4f0981 */ /* 0x004ea8000c1e1500 */
[----:B---3--:R-:W3:Y:S04]  /*2f640*/  @P0 LDG.E.U16 R59, desc[UR6][R16.64] ;  /* 0x00000006103b0981 */ /* 0x008ee8000c1e1500 */
[----:B------:R-:W2:Y:S04]  /*2f650*/  @P0 LDG.E.U16 R61, desc[UR6][R82.64] ;  /* 0x00000006523d0981 */ /* 0x000ea8000c1e1500 */
        /* <DEDUP_REMOVED lines=21> */
[----:B----4-:R-:W4:Y:S04]  /*2f7b0*/  @P0 LDG.E.U16 R80, desc[UR6][R88.64] ;  /* 0x0000000658500981 */ /* 0x010f28000c1e1500 */
[----:B------:R-:W2:Y:S04]  /*2f7c0*/  @P0 LDG.E.U16 R4, desc[UR6][R72.64] ;  /* 0x0000000648040981 */ /* 0x000ea8000c1e1500 */
[----:B------:R-:W3:Y:S04]  /*2f7d0*/  LDL.LU.64 R72, [R1+0x3658] ;  /* 0x0036580001487983 */ /* 0x000ee80000300a00 */
[----:B--2---:R0:W-:Y:S04]  /*2f7e0*/  @P0 STL [R1+0x2354], R4 ;  /* 0x0023540401000387 */ /* 0x0041e80000100800 */
[----:B0-----:R-:W2:Y:S04]  /*2f7f0*/  LDL.LU R4, [R1+0xec] ;  /* 0x0000ec0001047983 */ /* 0x001ea80000300800 */
[----:B------:R-:W2:Y:S04]  /*2f800*/  LDL.LU.64 R74, [R1+0x3650] ;  /* 0x00365000014a7983 */ /* 0x000ea80000300a00 */
[----:B------:R0:W-:Y:S04]  /*2f810*/  @P0 STL [R1+0x234c], R79 ;  /* 0x00234c4f01000387 */ /* 0x0001e80000100800 */
[----:B0-----:R-:W2:Y:S04]  /*2f820*/  LDL.LU R79, [R1+0x3648] ;  /* 0x00364800014f7983 */ /* 0x001ea80000300800 */
[----:B------:R-:W2:Y:S04]  /*2f830*/  LDL.LU.64 R16, [R1+0x3640] ;  /* 0x0036400001107983 */ /* 0x000ea80000300a00 */
[----:B------:R-:W2:Y:S04]  /*2f840*/  LDL.LU.64 R82, [R1+0x3638] ;  /* 0x0036380001527983 */ /* 0x000ea80000300a00 */
[----:B------:R-:W2:Y:S04]  /*2f850*/  LDL.LU.64 R56, [R1+0x3630] ;  /* 0x0036300001387983 */ /* 0x000ea80000300a00 */
[----:B------:R-:W2:Y:S04]  /*2f860*/  LDL.LU.64 R54, [R1+0x3628] ;  /* 0x0036280001367983 */ /* 0x000ea80000300a00 */
[----:B------:R-:W2:Y:S04]  /*2f870*/  LDL.LU.64 R52, [R1+0x3620] ;  /* 0x0036200001347983 */ /* 0x000ea80000300a00 */
[----:B------:R0:W-:Y:S04]  /*2f880*/  STL [R1+0x2f94], R81 ;  /* 0x002f945101007387 */ /* 0x0001e80000100800 */
[----:B0-----:R-:W2:Y:S04]  /*2f890*/  LDL.LU R81, [R1+0x224c] ;  /* 0x00224c0001517983 */ /* 0x001ea80000300800 */
[----:B------:R0:W-:Y:S04]  /*2f8a0*/  STL [R1+0x3240], R5 ;  /* 0x0032400501007387 */ /* 0x0001e80000100800 */
[----:B------:R-:W-:Y:S04]  /*2f8b0*/  STL [R1+0x3208], R92 ;  /* 0x0032085c01007387 */ /* 0x000fe80000100800 */
[----:B---3--:R-:W-:Y:S04]  /*2f8c0*/  @P0 STL [R1+0x2344], R59 ;  /* 0x0023443b01000387 */ /* 0x008fe80000100800 */
[----:B------:R-:W3:Y:S04]  /*2f8d0*/  LDL.64 R40, [R1+0x8a8] ;  /* 0x0008a80001287983 */ /* 0x000ee80000100a00 */
[----:B------:R-:W3:Y:S04]  /*2f8e0*/  LDL R2, [R1+0x22c4] ;  /* 0x0022c40001027983 */ /* 0x000ee80000100800 */
[----:B------:R-:W-:Y:S04]  /*2f8f0*/  @P0 STL [R1+0x233c], R61 ;  /* 0x00233c3d01000387 */ /* 0x000fe80000100800 */
[----:B------:R-:W2:Y:S04]  /*2f900*/  LDL.64 R36, [R1+0x898] ;  /* 0x0008980001247983 */ /* 0x000ea80000100a00 */
[----:B0-----:R-:W2:Y:S04]  /*2f910*/  LDL R5, [R1+0x22bc] ;  /* 0x0022bc0001057983 */ /* 0x001ea80000100800 */
[----:B------:R-:W-:Y:S04]  /*2f920*/  @P0 STL [R1+0x134], R63 ;  /* 0x0001343f01000387 */ /* 0x000fe80000100800 */
[----:B------:R-:W2:Y:S04]  /*2f930*/  LDL.64 R76, [R1+0x838] ;  /* 0x00083800014c7983 */ /* 0x000ea80000100a00 */
[----:B------:R0:W-:Y:S04]  /*2f940*/  @P0 STL [R1+0x22f4], R91 ;  /* 0x0022f45b01000387 */ /* 0x0001e80000100800 */
[----:B------:R-:W-:Y:S04]  /*2f950*/  @P0 STL [R1+0x12c], R90 ;  /* 0x00012c5a01000387 */ /* 0x000fe80000100800 */
[----:B0-----:R-:W2:Y:S04]  /*2f960*/  LDL R91, [R1+0xf4] ;  /* 0x0000f400015b7983 */ /* 0x001ea80000100800 */
[----:B------:R-:W-:Y:S04]  /*2f970*/  @P0 STL [R1+0x231c], R35 ;  /* 0x00231c2301000387 */ /* 0x000fe80000100800 */
[----:B------:R-:W-:Y:S04]  /*2f980*/  @P0 STL [R1+0x2334], R0 ;  /* 0x0023340001000387 */ /* 0x000fe80000100800 */
[----:B------:R0:W-:Y:S04]  /*2f990*/  @P0 STL [R1+0x2324], R34 ;  /* 0x0023242201000387 */ /* 0x0001e80000100800 */
[----:B------:R-:W-:Y:S04]  /*2f9a0*/  @P0 STL [R1+0x232c], R6 ;  /* 0x00232c0601000387 */ /* 0x000fe80000100800 */
[----:B------:R-:W2:Y:S04]  /*2f9b0*/  LDL.64 R32, [R1+0x818] ;  /* 0x0008180001207983 */ /* 0x000ea80000100a00 */
[----:B------:R-:W2:Y:S04]  /*2f9c0*/  LDL R59, [R1+0x22b4] ;  /* 0x0022b400013b7983 */ /* 0x000ea80000100800 */
[----:B------:R-:W2:Y:S04]  /*2f9d0*/  LDL.64 R20, [R1+0x808] ;  /* 0x0008080001147983 */ /* 0x000ea80000100a00 */
[----:B------:R-:W2:Y:S04]  /*2f9e0*/  LDL R63, [R1+0x22ac] ;  /* 0x0022ac00013f7983 */ /* 0x000ea80000100800 */
[----:B0-----:R-:W2:Y:S04]  /*2f9f0*/  LDL.64 R34, [R1+0x828] ;  /* 0x0008280001227983 */ /* 0x001ea80000100a00 */
[----:B------:R-:W-:Y:S04]  /*2fa00*/  @P0 STL [R1+0x124], R22 ;  /* 0x0001241601000387 */ /* 0x000fe80000100800 */
[----:B------:R0:W-:Y:S04]  /*2fa10*/  @P0 STL [R1+0x11c], R23 ;  /* 0x00011c1701000387 */ /* 0x0001e80000100800 */
[----:B------:R-:W2:Y:S04]  /*2fa20*/  LDL R61, [R1+0x22a4] ;  /* 0x0022a400013d7983 */ /* 0x000ea80000100800 */
[----:B0-----:R-:W2:Y:S04]  /*2fa30*/  LDL.64 R22, [R1+0x7f8] ;  /* 0x0007f80001167983 */ /* 0x001ea80000100a00 */
[----:B------:R0:W-:Y:S04]  /*2fa40*/  @P0 STL [R1+0x2314], R9 ;  /* 0x0023140901000387 */ /* 0x0001e80000100800 */
[----:B------:R-:W2:Y:S04]  /*2fa50*/  LDL.64 R24, [R1+0x7d8] ;  /* 0x0007d80001187983 */ /* 0x000ea80000100a00 */
[----:B------:R-:W-:Y:S04]  /*2fa60*/  @P0 STL [R1+0x230c], R70 ;  /* 0x00230c4601000387 */ /* 0x000fe80000100800 */
[----:B------:R-:W2:Y:S04]  /*2fa70*/  LDL R90, [R1+0x229c] ;  /* 0x00229c00015a7983 */ /* 0x000ea80000100800 */
[----:B------:R-:W-:Y:S04]  /*2fa80*/  @P0 STL [R1+0x2304], R71 ;  /* 0x0023044701000387 */ /* 0x000fe80000100800 */
[----:B------:R-:W2:Y:S04]  /*2fa90*/  LDL R0, [R1+0xe4] ;  /* 0x0000e40001007983 */ /* 0x000ea80000100800 */
[----:B------:R-:W-:Y:S04]  /*2faa0*/  @P0 STL [R1+0x22fc], R60 ;  /* 0x0022fc3c01000387 */ /* 0x000fe80000100800 */
[----:B------:R-:W2:Y:S04]  /*2fab0*/  LDL.64 R84, [R1+0x758] ;  /* 0x0007580001547983 */ /* 0x000ea80000100a00 */
[----:B------:R-:W-:Y:S04]  /*2fac0*/  @P0 STL [R1+0x114], R62 ;  /* 0x0001143e01000387 */ /* 0x000fe80000100800 */
[----:B------:R-:W2:Y:S04]  /*2fad0*/  LDL R6, [R1+0xdc] ;  /* 0x0000dc0001067983 */ /* 0x000ea80000100800 */
[----:B------:R-:W-:Y:S04]  /*2fae0*/  @P0 STL [R1+0x10c], R93 ;  /* 0x00010c5d01000387 */ /* 0x000fe80000100800 */
[----:B------:R-:W2:Y:S04]  /*2faf0*/  LDL.64 R88, [R1+0x738] ;  /* 0x0007380001587983 */ /* 0x000ea80000100a00 */
[----:B----4-:R1:W-:Y:S04]  /*2fb00*/  @P0 STL [R1+0x22cc], R80 ;  /* 0x0022cc5001000387 */ /* 0x0103e80000100800 */
[----:B------:R-:W4:Y:S04]  /*2fb10*/  LDL.64 R28, [R1+0x718] ;  /* 0x00071800011c7983 */ /* 0x000f280000100a00 */
[----:B0-----:R-:W4:Y:S04]  /*2fb20*/  LDL R9, [R1+0x228c] ;  /* 0x00228c0001097983 */ /* 0x001f280000100800 */
[----:B------:R-:W4:Y:S04]  /*2fb30*/  LDL.64 R30, [R1+0x6f8] ;  /* 0x0006f800011e7983 */ /* 0x000f280000100a00 */
[----:B-1----:R-:W4:Y:S04]  /*2fb40*/  LDL R80, [R1+0x2294] ;  /* 0x0022940001507983 */ /* 0x002f280000100800 */
[----:B------:R0:W-:Y:S04]  /*2fb50*/  @P0 STL [R1+0x22e4], R8 ;  /* 0x0022e40801000387 */ /* 0x0001e80000100800 */
[----:B------:R-:W4:Y:S04]  /*2fb60*/  LDL R12, [R1+0x2284] ;  /* 0x00228400010c7983 */ /* 0x000f280000100800 */
[----:B------:R1:W-:Y:S04]  /*2fb70*/  @P0 STL [R1+0x22dc], R58 ;  /* 0x0022dc3a01000387 */ /* 0x0003e80000100800 */
[----:B------:R-:W4:Y:S04]  /*2fb80*/  LDL.64 R70, [R1+0x6d8] ;  /* 0x0006d80001467983 */ /* 0x000f280000100a00 */
[----:B------:R-:W4:Y:S04]  /*2fb90*/  LDL R13, [R1+0x227c] ;  /* 0x00227c00010d7983 */ /* 0x000f280000100800 */
[----:B------:R-:W4:Y:S04]  /*2fba0*/  LDL.64 R14, [R1+0x678] ;  /* 0x00067800010e7983 */ /* 0x000f280000100a00 */
[----:B------:R-:W4:Y:S04]  /*2fbb0*/  LDL R3, [R1+0xd4] ;  /* 0x0000d40001037983 */ /* 0x000f280000100800 */
[----:B------:R-:W4:Y:S04]  /*2fbc0*/  LDL.64 R18, [R1+0x658] ;  /* 0x0006580001127983 */ /* 0x000f280000100a00 */
[----:B------:R1:W-:Y:S04]  /*2fbd0*/  @P0 STL [R1+0x22d4], R7 ;  /* 0x0022d40701000387 */ /* 0x0003e80000100800 */
[----:B------:R-:W4:Y:S04]  /*2fbe0*/  LDL.64 R42, [R1+0x638] ;  /* 0x00063800012a7983 */ /* 0x000f280000100a00 */
[----:B0-----:R-:W4:Y:S04]  /*2fbf0*/  LDL R8, [R1+0x2274] ;  /* 0x0022740001087983 */ /* 0x001f280000100800 */
[----:B------:R-:W4:Y:S04]  /*2fc00*/  LDL R60, [R1+0xcc] ;  /* 0x0000cc00013c7983 */ /* 0x000f280000100800 */
[----:B------:R-:W4:Y:S04]  /*2fc10*/  LDL.64 R44, [R1+0x610] ;  /* 0x00061000012c7983 */ /* 0x000f280000100a00 */
        /* <DEDUP_REMOVED lines=8> */
[----:B---3--:R-:W3:Y:S04]  /*2fca0*/  @P0 LDG.E.U16 R2, desc[UR6][R40.64] ;  /* 0x0000000628020981 */ /* 0x008ee8000c1e1500 */
[----:B--2---:R-:W2:Y:S04]  /*2fcb0*/  @P0 LDG.E.U16 R5, desc[UR6][R36.64] ;  /* 0x0000000624050981 */ /* 0x004ea8000c1e1500 */
[----:B------:R-:W2:Y:S04]  /*2fcc0*/  LDL.LU.64 R40, [R1+0x3618] ;  /* 0x0036180001287983 */ /* 0x000ea80000300a00 */
        /* <DEDUP_REMOVED lines=18> */
[----:B---3--:R0:W-:Y:S04]  /*2fdf0*/  @P0 STL [R1+0x22c4], R2 ;  /* 0x0022c40201000387 */ /* 0x0081e80000100800 */
[----:B0-----:R-:W3:Y:S04]  /*2fe00*/  LDL.LU R2, [R1+0x3610] ;  /* 0x0036100001027983 */ /* 0x001ee80000300800 */
[----:B------:R-:W3:Y:S04]  /*2fe10*/  LDL.LU.64 R36, [R1+0x3608] ;  /* 0x0036080001247983 */ /* 0x000ee80000300a00 */
[----:B------:R-:W3:Y:S04]  /*2fe20*/  LDL.64 R76, [R1+0x560] ;  /* 0x00056000014c7983 */ /* 0x000ee80000100a00 */
[----:B--2---:R0:W-:Y:S04]  /*2fe30*/  @P0 STL [R1+0xf4], R91 ;  /* 0x0000f45b01000387 */ /* 0x0041e80000100800 */
[----:B0-----:R-:W3:Y:S04]  /*2fe40*/  LDL R91, [R1+0xbc] ;  /* 0x0000bc00015b7983 */ /* 0x001ee80000100800 */
[----:B------:R-:W2:Y:S04]  /*2fe50*/  LDL.LU.64 R34, [R1+0x3600] ;  /* 0x0036000001227983 */ /* 0x000ea80000300a00 */
[----:B------:R-:W-:Y:S04]  /*2fe60*/  STL [R1+0x3218], R4 ;  /* 0x0032180401007387 */ /* 0x000fe80000100800 */
[----:B------:R0:W-:Y:S04]  /*2fe70*/  @P0 STL [R1+0x22bc], R5 ;  /* 0x0022bc0501000387 */ /* 0x0001e80000100800 */
[----:B0-----:R-:W2:Y:S04]  /*2fe80*/  LDL.64 R4, [R1+0x778] ;  /* 0x0007780001047983 */ /* 0x001ea80000100a00 */
[----:B------:R-:W4:Y:S04]  /*2fe90*/  LDL.LU.64 R32, [R1+0x35f8] ;  /* 0x0035f80001207983 */ /* 0x000f280000300a00 */
[----:B------:R-:W4:Y:S04]  /*2fea0*/  LDL.LU.64 R20, [R1+0x35f0] ;  /* 0x0035f00001147983 */ /* 0x000f280000300a00 */
[----:B------:R0:W-:Y:S04]  /*2feb0*/  @P0 STL [R1+0x22ac], R63 ;  /* 0x0022ac3f01000387 */ /* 0x0001e80000100800 */
[----:B0-----:R-:W4:Y:S04]  /*2fec0*/  LDL.LU R63, [R1+0x9c] ;  /* 0x00009c00013f7983 */ /* 0x001f280000300800 */
[----:B------:R-:W4:Y:S04]  /*2fed0*/  LDL.LU.64 R22, [R1+0x35e8] ;  /* 0x0035e80001167983 */ /* 0x000f280000300a00 */
[----:B------:R-:W4:Y:S04]  /*2fee0*/  LDL.LU.64 R24, [R1+0x35e0] ;  /* 0x0035e00001187983 */ /* 0x000f280000300a00 */
[----:B---3--:R-:W3:Y:S04]  /*2fef0*/  @P0 LDG.E.U16 R91, desc[UR6][R76.64] ;  /* 0x000000064c5b0981 */ /* 0x008ee8000c1e1500 */
[----:B--2---:R-:W2:Y:S04]  /*2ff00*/  @P0 LDG.E.U16 R0, desc[UR6][R4.64] ;  /* 0x0000000604000981 */ /* 0x004ea8000c1e1500 */
[----:B------:R-:W3:Y:S04]  /*2ff10*/  LDL.LU R5, [R1+0xa4] ;  /* 0x0000a40001057983 */ /* 0x000ee80000300800 */
[----:B------:R-:W3:Y:S04]  /*2ff20*/  LDL.64 R88, [R1+0x550] ;  /* 0x0005500001587983 */ /* 0x000ee80000100a00 */
[----:B----4-:R0:W-:Y:S04]  /*2ff30*/  @P0 STL [R1+0x2294], R80 ;  /* 0x0022945001000387 */ /* 0x0101e80000100800 */
[----:B0-----:R-:W3:Y:S04]  /*2ff40*/  LDL R80, [R1+0x2254] ;  /* 0x0022540001507983 */ /* 0x001ee80000100800 */
[----:B------:R0:W-:Y:S04]  /*2ff50*/  @P0 STL [R1+0x22b4], R59 ;  /* 0x0022b43b01000387 */ /* 0x0001e80000100800 */
[----:B0-----:R-:W4:Y:S04]  /*2ff60*/  LDL.LU R59, [R1+0x8c] ;  /* 0x00008c00013b7983 */ /* 0x001f280000300800 */
[----:B------:R-:W-:Y:S04]  /*2ff70*/  @P0 STL [R1+0x2274], R8 ;  /* 0x0022740801000387 */ /* 0x000fe80000100800 */
[----:B------:R0:W-:Y:S04]  /*2ff80*/  @P0 STL [R1+0x228c], R9 ;  /* 0x00228c0901000387 */ /* 0x0001e80000100800 */
[----:B0-----:R-:W4:Y:S04]  /*2ff90*/  LDL.64 R8, [R1+0x580] ;  /* 0x0005800001087983 */ /* 0x001f280000100a00 */
[----:B------:R0:W-:Y:S04]  /*2ffa0*/  @P0 STL [R1+0x229c], R90 ;  /* 0x00229c5a01000387 */ /* 0x0001e80000100800 */
[----:B0-----:R-:W4:Y:S04]  /*2ffb0*/  LDL.LU R90, [R1+0x94] ;  /* 0x00009400015a7983 */ /* 0x001f280000300800 */
[----:B------:R-:W-:Y:S04]  /*2ffc0*/  @P0 STL [R1+0x227c], R13 ;  /* 0x00227c0d01000387 */ /* 0x000fe80000100800 */
[----:B------:R0:W-:Y:S04]  /*2ffd0*/  @P0 STL [R1+0x2284], R12 ;  /* 0x0022840c01000387 */ /* 0x0001e80000100800 */
[----:B0-----:R-:W4:Y:S04]  /*2ffe0*/  LDL.64 R12, [R1+0x540] ;  /* 0x00054000010c7983 */ /* 0x001f280000100a00 */
[----:B------:R0:W-:Y:S04]  /*2fff0*/  @P0 STL [R1+0x225c], R58 ;  /* 0x00225c3a01000387 */ /* 0x0001e80000100800 */
[----:B------:R-:W4:Y:S04]  /*30000*/  LDL.64 R14, [R1+0x5a0] ;  /* 0x0005a000010e7983 */ /* 0x000f280000100a00 */
[----:B0-----:R-:W4:Y:S04]  /*30010*/  LDL R58, [R1+0x2244] ;  /* 0x00224400013a7983 */ /* 0x001f280000100800 */
[----:B------:R-:W-:Y:S04]  /*30020*/  @P0 STL [R1+0x22a4], R61 ;  /* 0x0022a43d01000387 */ /* 0x000fe80000100800 */
[----:B------:R0:W-:Y:S04]  /*30030*/  @P0 STL [R1+0xc4], R7 ;  /* 0x0000c40701000387 */ /* 0x0001e80000100800 */
[----:B------:R-:W4:Y:S04]  /*30040*/  LDL.64 R18, [R1+0x520] ;  /* 0x0005200001127983 */ /* 0x000f280000100a00 */
[----:B0-----:R-:W4:Y:S04]  /*30050*/  LDL R7, [R1+0x223c] ;  /* 0x00223c0001077983 */ /* 0x001f280000100800 */
[----:B--2---:R-:W-:Y:S04]  /*30060*/  @P0 STL [R1+0xe4], R0 ;  /* 0x0000e40001000387 */ /* 0x004fe80000100800 */
[----:B------:R0:W-:Y:S04]  /*30070*/  @P0 STL [R1+0xd4], R3 ;  /* 0x0000d40301000387 */ /* 0x0001e80000100800 */
[----:B0-----:R-:W2:Y:S04]  /*30080*/  LDL R3, [R1+0xb4] ;  /* 0x0000b40001037983 */ /* 0x001ea80000100800 */
[----:B------:R-:W-:Y:S04]  /*30090*/  @P0 STL [R1+0xdc], R6 ;  /* 0x0000dc0601000387 */ /* 0x000fe80000100800 */
[----:B------:R-:W2:Y:S04]  /*300a0*/  LDL.64 R42, [R1+0x5e0] ;  /* 0x0005e000012a7983 */ /* 0x000ea80000100a00 */
[----:B------:R-:W2:Y:S04]  /*300b0*/  LDL.64 R44, [R1+0x510] ;  /* 0x00051000012c7983 */ /* 0x000ea80000100a00 */
[----:B------:R-:W2:Y:S04]  /*300c0*/  LDL R48, [R1+0x2234] ;  /* 0x0022340001307983 */ /* 0x000ea80000100800 */
[----:B------:R-:W2:Y:S04]  /*300d0*/  LDL.64 R46, [R1+0x600] ;  /* 0x00060000012e7983 */ /* 0x000ea80000100a00 */
[----:B------:R-:W2:Y:S04]  /*300e0*/  LDL R49, [R1+0x222c] ;  /* 0x00222c0001317983 */ /* 0x000ea80000100800 */
[----:B------:R-:W2:Y:S04]  /*300f0*/  LDL.64 R50, [R1+0x500] ;  /* 0x0005000001327983 */ /* 0x000ea80000100a00 */
[----:B---3--:R-:W3:Y:S04]  /*30100*/  @P0 LDG.E.U16 R80, desc[UR6][R88.64] ;  /* 0x0000000658500981 */ /* 0x008ee8000c1e1500 */
[----:B----4-:R-:W4:Y:S04]  /*30110*/  @P0 LDG.E.U16 R81, desc[UR6][R8.64] ;  /* 0x0000000608510981 */ /* 0x010f28000c1e1500 */
[----:B------:R0:W-:Y:S04]  /*30120*/  @P0 STL [R1+0xcc], R60 ;  /* 0x0000cc3c01000387 */ /* 0x0001e80000100800 */
[----:B------:R-:W3:Y:S04]  /*30130*/  LDL.64 R76, [R1+0x620] ;  /* 0x00062000014c7983 */ /* 0x000ee80000100a00 */
[----:B------:R-:W3:Y:S04]  /*30140*/  LDL R0, [R1+0x221c] ;  /* 0x00221c0001007983 */ /* 0x000ee80000100800 */
[----:B0-----:R-:W3:Y:S04]  /*30150*/  LDL R60, [R1+0x2224] ;  /* 0x00222400013c7983 */ /* 0x001ee80000100800 */
[----:B------:R-:W3:Y:S04]  /*30160*/  LDL.LU R4, [R1+0x7c] ;  /* 0x00007c0001047983 */ /* 0x000ee80000300800 */
[----:B------:R-:W3:Y:S04]  /*30170*/  LDL.64 R88, [R1+0x4e0] ;  /* 0x0004e00001587983 */ /* 0x000ee80000100a00 */
[----:B------:R-:W3:Y:S04]  /*30180*/  LDL.64 R84, [R1+0x668] ;  /* 0x0006680001547983 */ /* 0x000ee80000100a00 */
[----:B------:R-:W3:Y:S04]  /*30190*/  LDL R6, [R1+0x2214] ;  /* 0x0022140001067983 */ /* 0x000ee80000100800 */
[----:B------:R-:W3:Y:S04]  /*301a0*/  LDL.64 R28, [R1+0x4d0] ;  /* 0x0004d000011c7983 */ /* 0x000ee80000100a00 */
[----:B------:R-:W3:Y:S04]  /*301b0*/  LDL R70, [R1+0x220c] ;  /* 0x00220c0001467983 */ /* 0x000ee80000100800 */
[----:B------:R-:W3:Y:S04]  /*301c0*/  LDL.64 R30, [R1+0x688] ;  /* 0x00068800011e7983 */ /* 0x000ee80000100a00 */
[----:B------:R-:W3:Y:S04]  /*301d0*/  LDL R71, [R1+0x2204] ;  /* 0x0022040001477983 */ /* 0x000ee80000100800 */
[----:B------:R0:W-:Y:S04]  /*301e0*/  @P0 STL [R1+0x226c], R62 ;  /* 0x00226c3e01000387 */ /* 0x0001e80000100800 */
[----:B------:R-:W3:Y:S04]  /*301f0*/  LDL.LU R9, [R1+0x35d8] ;  /* 0x0035d80001097983 */ /* 0x000ee80000300800 */
[----:B------:R1:W-:Y:S04]  /*30200*/  @P0 STL [R1+0x2264], R93 ;  /* 0x0022645d01000387 */ /* 0x0003e80000100800 */
[----:B0-----:R-:W3:Y:S04]  /*30210*/  LDL R62, [R1+0x21fc] ;  /* 0x0021fc00013e7983 */ /* 0x001ee80000100800 */
[----:B-1----:R-:W3:Y:S04]  /*30220*/  LDL R93, [R1+0x21f4] ;  /* 0x0021f400015d7983 */ /* 0x002ee80000100800 */
[----:B------:R-:W3:Y:S04]  /*30230*/  @P0 LDG.E.U16 R58, desc[UR6][R12.64] ;  /* 0x000000060c3a0981 */ /* 0x000ee8000c1e1500 */
[----:B------:R-:W3:Y:S04]  /*30240*/  LDL.LU R61, [R1+0x84] ;  /* 0x00008400013d7983 */ /* 0x000ee80000300800 */
[----:B------:R-:W3:Y:S04]  /*30250*/  @P0 LDG.E.U16 R7, desc[UR6][R14.64] ;  /* 0x000000060e070981 */ /* 0x000ee8000c1e1500 */
[----:B--2---:R-:W2:Y:S04]  /*30260*/  @P0 LDG.E.U16 R3, desc[UR6][R18.64] ;  /* 0x0000000612030981 */ /* 0x004ea8000c1e1500 */
[----:B------:R-:W2:Y:S04]  /*30270*/  @P0 LDG.E.U16 R92, desc[UR6][R42.64] ;  /* 0x000000062a5c0981 */ /* 0x000ea8000c1e1500 */
[----:B------:R-:W2:Y:S04]  /*30280*/  @P0 LDG.E.U16 R48, desc[UR6][R44.64] ;  /* 0x000000062c300981 */ /* 0x000ea8000c1e1500 */
[----:B------:R-:W2:Y:S04]  /*30290*/  @P0 LDG.E.U16 R49, desc[UR6][R46.64] ;  /* 0x000000062e310981 */ /* 0x000ea8000c1e1500 */
[----:B----4-:R-:W-:Y:S04]  /*302a0*/  STL [R1+0x2f98], R81 ;  /* 0x002f985101007387 */ /* 0x010fe80000100800 */
[----:B------:R-:W-:Y:S04]  /*302b0*/  STL [R1+0x3104], R81 ;  /* 0x0031045101007387 */ /* 0x000fe80000100800 */
[----:B------:R-:W-:Y:S04]  /*302c0*/  STL [R1+0x31f8], R81 ;  /* 0x0031f85101007387 */ /* 0x000fe80000100800 */
[----:B---3--:R0:W-:Y:S04]  /*302d0*/  @P0 STL [R1+0x2254], R80 ;  /* 0x0022545001000387 */ /* 0x0081e80000100800 */
[----:B------:R-:W3:Y:S04]  /*302e0*/  @P0 LDG.E.U16 R0, desc[UR6][R76.64] ;  /* 0x000000064c000981 */ /* 0x000ee8000c1e1500 */
[----:B------:R-:W4:Y:S04]  /*302f0*/  @P0 LDG.E.U16 R60, desc[UR6][R50.64] ;  /* 0x00000006323c0981 */ /* 0x000f28000c1e1500 */
[----:B0-----:R-:W3:Y:S04]  /*30300*/  LDL.64 R80, [R1+0x648] ;  /* 0x0006480001507983 */ /* 0x001ee80000100a00 */
[----:B------:R0:W-:Y:S04]  /*30310*/  @P0 STL [R1+0xbc], R91 ;  /* 0x0000bc5b01000387 */ /* 0x0001e80000100800 */
[----:B------:R-:W4:Y:S04]  /*30320*/  LDL.LU.64 R12, [R1+0x35d0] ;  /* 0x0035d000010c7983 */ /* 0x000f280000300a00 */
[----:B------:R-:W4:Y:S04]  /*30330*/  LDL.LU.64 R14, [R1+0x35c8] ;  /* 0x0035c800010e7983 */ /* 0x000f280000300a00 */
[----:B------:R-:W4:Y:S04]  /*30340*/  LDL R8, [R1+0x21e4] ;  /* 0x0021e40001087983 */ /* 0x000f280000100800 */
[----:B------:R-:W4:Y:S04]  /*30350*/  @P0 LDG.E.U16 R63, desc[UR6][R88.64] ;  /* 0x00000006583f0981 */ /* 0x000f28000c1e1500 */
[----:B------:R-:W4:Y:S04]  /*30360*/  @P0 LDG.E.U16 R6, desc[UR6][R84.64] ;  /* 0x0000000654060981 */ /* 0x000f28000c1e1500 */
[----:B------:R-:W4:Y:S04]  /*30370*/  @P0 LDG.E.U16 R71, desc[UR6][R30.64] ;  /* 0x000000061e470981 */ /* 0x000f28000c1e1500 */
[----:B------:R-:W4:Y:S04]  /*30380*/  @P0 LDG.E.U16 R70, desc[UR6][R28.64] ;  /* 0x000000061c460981 */ /* 0x000f28000c1e1500 */
[----:B0-----:R-:W4:Y:S04]  /*30390*/  LDL R91, [R1+0x21ec] ;  /* 0x0021ec00015b7983 */ /* 0x001f280000100800 */
[----:B------:R0:W-:Y:S04]  /*303a0*/  @P0 STL [R1+0x2244], R58 ;  /* 0x0022443a01000387 */ /* 0x0001e80000100800 */
[----:B0-----:R-:W4:Y:S04]  /*303b0*/  LDL R58, [R1+0x21dc] ;  /* 0x0021dc00013a7983 */ /* 0x001f280000100800 */
[----:B------:R0:W-:Y:S04]  /*303c0*/  @P0 STL [R1+0x223c], R7 ;  /* 0x00223c0701000387 */ /* 0x0001e80000100800 */
[----:B0-----:R-:W4:Y:S04]  /*303d0*/  LDL R7, [R1+0x21d4] ;  /* 0x0021d40001077983 */ /* 0x001f280000100800 */
[----:B------:R-:W4:Y:S04]  /*303e0*/  LDL.LU.64 R18, [R1+0x35c0] ;  /* 0x0035c00001127983 */ /* 0x000f280000300a00 */
[----:B--2---:R0:W-:Y:S04]  /*303f0*/  @P0 STL [R1+0xb4], R3 ;  /* 0x0000b40301000387 */ /* 0x0041e80000100800 */
[----:B0-----:R-:W2:Y:S04]  /*30400*/  LDL.LU R3, [R1+0x35b8] ;  /* 0x0035b80001037983 */ /* 0x001ea80000300800 */
[----:B------:R-:W2:Y:S04]  /*30410*/  LDL.LU.64 R42, [R1+0x35b0] ;  /* 0x0035b000012a7983 */ /* 0x000ea80000300a00 */
[----:B------:R0:W-:Y:S04]  /*30420*/  STL [R1+0x321c], R92 ;  /* 0x00321c5c01007387 */ /* 0x0001e80000100800 */
[----:B0-----:R-:W2:Y:S04]  /*30430*/  LDL.LU R92, [R1+0x6c] ;  /* 0x00006c00015c7983 */ /* 0x001ea80000300800 */
[----:B------:R-:W2:Y:S04]  /*30440*/  LDL.LU.64 R44, [R1+0x35a8] ;  /* 0x0035a800012c7983 */ /* 0x000ea80000300a00 */
[----:B------:R0:W-:Y:S04]  /*30450*/  @P0 STL [R1+0x2234], R48 ;  /* 0x0022343001000387 */ /* 0x0001e80000100800 */
[----:B0-----:R-:W2:Y:S04]  /*30460*/  LDL.LU R48, [R1+0x35a0] ;  /* 0x0035a00001307983 */ /* 0x001ea80000300800 */
[----:B------:R-:W2:Y:S04]  /*30470*/  LDL.LU.64 R46, [R1+0x3598] ;  /* 0x00359800012e7983 */ /* 0x000ea80000300a00 */
[----:B------:R0:W-:Y:S04]  /*30480*/  @P0 STL [R1+0x222c], R49 ;  /* 0x00222c3101000387 */ /* 0x0001e80000100800 */
[----:B---3--:R-:W3:Y:S04]  /*30490*/  @P0 LDG.E.U16 R5, desc[UR6][R80.64] ;  /* 0x0000000650050981 */ /* 0x008ee8000c1e1500 */
[----:B0-----:R-:W3:Y:S04]  /*304a0*/  LDL.LU R49, [R1+0x3590] ;  /* 0x0035900001317983 */ /* 0x001ee80000300800 */
[----:B------:R-:W3:Y:S04]  /*304b0*/  LDL.LU.64 R50, [R1+0x3588] ;  /* 0x0035880001327983 */ /* 0x000ee80000300a00 */
[----:B----4-:R0:W-:Y:S04]  /*304c0*/  @P0 STL [R1+0x2224], R60 ;  /* 0x0022243c01000387 */ /* 0x0101e80000100800 */
[----:B------:R-:W4:Y:S04]  /*304d0*/  @P0 LDG.E.U16 R61, desc[UR6][R14.64] ;  /* 0x000000060e3d0981 */ /* 0x000f28000c1e1500 */
[----:B------:R-:W4:Y:S04]  /*304e0*/  @P0 LDG.E.U16 R4, desc[UR6][R12.64] ;  /* 0x000000060c040981 */ /* 0x000f28000c1e1500 */
[----:B0-----:R-:W4:Y:S04]  /*304f0*/  LDL.LU R60, [R1+0x3580] ;  /* 0x00358000013c7983 */ /* 0x001f280000300800 */
[----:B------:R-:W4:Y:S04]  /*30500*/  LDL.LU.64 R76, [R1+0x3578] ;  /* 0x00357800014c7983 */ /* 0x000f280000300a00 */
[----:B------:R-:W4:Y:S04]  /*30510*/  LDL R80, [R1+0x21cc] ;  /* 0x0021cc0001507983 */ /* 0x000f280000100800 */
[----:B--2---:R-:W2:Y:S04]  /*30520*/  @P0 LDG.E.U16 R7, desc[UR6][R2.64] ;  /* 0x0000000602070981 */ /* 0x004ea8000c1e1500 */
[----:B------:R-:W2:Y:S04]  /*30530*/  @P0 LDG.E.U16 R58, desc[UR6][R42.64] ;  /* 0x000000062a3a0981 */ /* 0x000ea8000c1e1500 */
[----:B------:R-:W2:Y:S04]  /*30540*/  @P0 LDG.E.U16 R92, desc[UR6][R24.64] ;  /* 0x00000006185c0981 */ /* 0x000ea8000c1e1500 */
[----:B------:R-:W2:Y:S04]  /*30550*/  @P0 LDG.E.U16 R8, desc[UR6][R44.64] ;  /* 0x000000062c080981 */ /* 0x000ea8000c1e1500 */
[----:B------:R-:W2:Y:S04]  /*30560*/  @P0 LDG.E.U16 R91, desc[UR6][R46.64] ;  /* 0x000000062e5b0981 */ /* 0x000ea8000c1e1500 */
[----:B---3--:R-:W-:Y:S04]  /*30570*/  STL [R1+0x3260], R5 ;  /* 0x0032600501007387 */ /* 0x008fe80000100800 */
[----:B------:R-:W3:Y:S04]  /*30580*/  LDL.LU.64 R88, [R1+0x3570] ;  /* 0x0035700001587983 */ /* 0x000ee80000300a00 */
[----:B------:R-:W2:Y:S04]  /*30590*/  @P0 LDG.E.U16 R90, desc[UR6][R50.64] ;  /* 0x00000006325a0981 */ /* 0x000ea8000c1e1500 */
[----:B------:R-:W2:Y:S04]  /*305a0*/  @P0 LDG.E.U16 R59, desc[UR6][R48.64] ;  /* 0x00000006303b0981 */ /* 0x000ea8000c1e1500 */
[----:B------:R0:W-:Y:S04]  /*305b0*/  STL [R1+0x3224], R63 ;  /* 0x0032243f01007387 */ /* 0x0001e80000100800 */
[----:B----4-:R-:W4:Y:S04]  /*305c0*/  @P0 LDG.E.U16 R60, desc[UR6][R64.64] ;  /* 0x00000006403c0981 */ /* 0x010f28000c1e1500 */
[----:B------:R-:W4:Y:S04]  /*305d0*/  @P0 LDG.E.U16 R93, desc[UR6][R76.64] ;  /* 0x000000064c5d0981 */ /* 0x000f28000c1e1500 */
[----:B0-----:R-:W4:Y:S04]  /*305e0*/  LDL.LU R63, [R1+0x5c] ;  /* 0x00005c00013f7983 */ /* 0x001f280000300800 */
[----:B------:R0:W-:Y:S04]  /*305f0*/  @P0 STL [R1+0x221c], R0 ;  /* 0x00221c0001000387 */ /* 0x0001e80000100800 */
[----:B------:R-:W4:Y:S04]  /*30600*/  @P0 LDG.E.U16 R80, desc[UR6][R18.64] ;  /* 0x0000000612500981 */ /* 0x000f28000c1e1500 */
[----:B0-----:R-:W4:Y:S04]  /*30610*/  LDL.LU R0, [R1+0x215c] ;  /* 0x00215c0001007983 */ /* 0x001f280000300800 */
[----:B------:R0:W-:Y:S04]  /*30620*/  @P0 STL [R1+0x2214], R6 ;  /* 0x0022140601000387 */ /* 0x0001e80000100800 */
[----:B0-----:R-:W4:Y:S04]  /*30630*/  LDL.LU R6, [R1+0x64] ;  /* 0x0000640001067983 */ /* 0x001f280000300800 */
[----:B---3--:R-:W3:Y:S04]  /*30640*/  @P0 LDG.E.U16 R62, desc[UR6][R88.64] ;  /* 0x00000006583e0981 */ /* 0x008ee8000c1e1500 */
[----:B--2---:R-:W-:Y:S04]  /*30650*/  STL [R1+0x3264], R90 ;  /* 0x0032645a01007387 */ /* 0x004fe80000100800 */
[----:B------:R0:W-:Y:S04]  /*30660*/  STL [R1+0x3228], R59 ;  /* 0x0032283b01007387 */ /* 0x0001e80000100800 */
[----:B0-----:R-:W2:Y:S04]  /*30670*/  LDL.LU R59, [R1+0x48] ;  /* 0x00004800013b7983 */ /* 0x001ea80000300800 */
[----:B------:R-:W2:Y:S04]  /*30680*/  LDL.LU R81, [R1+0x40] ;  /* 0x0000400001517983 */ /* 0x000ea80000300800 */
[----:B------:R-:W-:Y:S04]  /*30690*/  @P0 STL [R1+0x2204], R71 ;  /* 0x0022044701000387 */ /* 0x000fe80000100800 */
[----:B------:R0:W-:Y:S04]  /*306a0*/  @P0 STL [R1+0x220c], R70 ;  /* 0x00220c4601000387 */ /* 0x0001e80000100800 */
[----:B------:R-:W2:Y:S04]  /*306b0*/  LDL R77, [R1+0x21c4] ;  /* 0x0021c400014d7983 */ /* 0x000ea80000100800 */
[----:B------:R-:W2:Y:S04]  /*306c0*/  LDL R2, [R1+0x21bc] ;  /* 0x0021bc0001027983 */ /* 0x000ea80000100800 */
[----:B------:R-:W2:Y:S04]  /*306d0*/  LDL.64 R28, [R1+0x788] ;  /* 0x00078800011c7983 */ /* 0x000ea80000100a00 */
[----:B------:R-:W2:Y:S04]  /*306e0*/  LDL R3, [R1+0x21b4] ;  /* 0x0021b40001037983 */ /* 0x000ea80000100800 */
[----:B------:R-:W2:Y:S04]  /*306f0*/  LDL.64 R30, [R1+0x440] ;  /* 0x00044000011e7983 */ /* 0x000ea80000100a00 */
[----:B------:R-:W2:Y:S04]  /*30700*/  LDL R5, [R1+0x21ac] ;  /* 0x0021ac0001057983 */ /* 0x000ea80000100800 */
[----:B------:R-:W2:Y:S04]  /*30710*/  LDL R84, [R1+0x21a4] ;  /* 0x0021a40001547983 */ /* 0x000ea80000100800 */
[----:B0-----:R-:W2:Y:S04]  /*30720*/  LDL.64 R70, [R1+0x768] ;  /* 0x0007680001467983 */ /* 0x001ea80000100a00 */
[----:B------:R-:W2:Y:S04]  /*30730*/  LDL R85, [R1+0x74] ;  /* 0x0000740001557983 */ /* 0x000ea80000100800 */
[----:B------:R-:W2:Y:S04]  /*30740*/  LDL.LU R90, [R1+0x50] ;  /* 0x00005000015a7983 */ /* 0x000ea80000300800 */
[----:B------:R-:W-:Y:S04]  /*30750*/  STL [R1+0x3268], R61 ;  /* 0x0032683d01007387 */ /* 0x000fe80000100800 */
[----:B---3--:R0:W-:Y:S04]  /*30760*/  @P0 STL [R1+0x21fc], R62 ;  /* 0x0021fc3e01000387 */ /* 0x0081e80000100800 */
[----:B0-----:R-:W3:Y:S04]  /*30770*/  LDL R62, [R1+0x219c] ;  /* 0x00219c00013e7983 */ /* 0x001ee80000100800 */
[----:B----4-:R0:W-:Y:S04]  /*30780*/  @P0 STL [R1+0x21f4], R93 ;  /* 0x0021f45d01000387 */ /* 0x0101e80000100800 */
[----:B------:R-:W4:Y:S04]  /*30790*/  LDL.64 R18, [R1+0x400] ;  /* 0x0004000001127983 */ /* 0x000f280000100a00 */
[----:B--2---:R-:W2:Y:S04]  /*307a0*/  @P0 LDG.E.U16 R3, desc[UR6][R28.64] ;  /* 0x000000061c030981 */ /* 0x004ea8000c1e1500 */
[----:B0-----:R-:W2:Y:S04]  /*307b0*/  LDL R93, [R1+0x2194] ;  /* 0x00219400015d7983 */ /* 0x001ea80000100800 */
[----:B------:R0:W-:Y:S04]  /*307c0*/  @P0 STL [R1+0x21ec], R91 ;  /* 0x0021ec5b01000387 */ /* 0x0001e80000100800 */
[----:B------:R-:W4:Y:S04]  /*307d0*/  LDL.64 R46, [R1+0xfb8] ;  /* 0x000fb800012e7983 */ /* 0x000f280000100a00 */
[----:B------:R-:W4:Y:S04]  /*307e0*/  @P0 LDG.E.U16 R77, desc[UR6][R70.64] ;  /* 0x00000006464d0981 */ /* 0x000f28000c1e1500 */
[----:B------:R-:W4:Y:S04]  /*307f0*/  @P0 LDG.E.U16 R5, desc[UR6][R30.64] ;  /* 0x000000061e050981 */ /* 0x000f28000c1e1500 */
[----:B0-----:R-:W4:Y:S04]  /*30800*/  LDL R91, [R1+0x218c] ;  /* 0x00218c00015b7983 */ /* 0x001f280000100800 */
[----:B------:R0:W-:Y:S04]  /*30810*/  @P0 STL [R1+0x21e4], R8 ;  /* 0x0021e40801000387 */ /* 0x0001e80000100800 */
[----:B------:R-:W4:Y:S04]  /*30820*/  LDL.64 R44, [R1+0xfa8] ;  /* 0x000fa800012c7983 */ /* 0x000f280000100a00 */
[----:B0-----:R-:W4:Y:S04]  /*30830*/  LDL R8, [R1+0x2184] ;  /* 0x0021840001087983 */ /* 0x001f280000100800 */
[----:B------:R0:W-:Y:S04]  /*30840*/  @P0 STL [R1+0x21dc], R58 ;  /* 0x0021dc3a01000387 */ /* 0x0001e80000100800 */
[----:B------:R-:W4:Y:S04]  /*30850*/  LDL.64 R48, [R1+0xf88] ;  /* 0x000f880001307983 */ /* 0x000f280000100a00 */
[----:B------:R-:W4:Y:S04]  /*30860*/  LDL.64 R50, [R1+0xf78] ;  /* 0x000f780001327983 */ /* 0x000f280000100a00 */
[----:B------:R-:W4:Y:S04]  /*30870*/  LDL.64 R14, [R1+0xf68] ;  /* 0x000f6800010e7983 */ /* 0x000f280000100a00 */
[----:B0-----:R-:W4:Y:S04]  /*30880*/  LDL R58, [R1+0x217c] ;  /* 0x00217c00013a7983 */ /* 0x001f280000100800 */
[----:B------:R0:W-:Y:S04]  /*30890*/  @P0 STL [R1+0x21d4], R7 ;  /* 0x0021d40701000387 */ /* 0x0001e80000100800 */
[----:B------:R-:W4:Y:S04]  /*308a0*/  LDL.64 R12, [R1+0xf58] ;  /* 0x000f5800010c7983 */ /* 0x000f280000100a00 */
[----:B0-----:R-:W4:Y:S04]  /*308b0*/  LDL R7, [R1+0x2174] ;  /* 0x0021740001077983 */ /* 0x001f280000100800 */
[----:B------:R0:W-:Y:S04]  /*308c0*/  @P0 STL [R1+0x21cc], R80 ;  /* 0x0021cc5001000387 */ /* 0x0001e80000100800 */
[----:B------:R-:W4:Y:S04]  /*308d0*/  LDL.64 R88, [R1+0xf48] ;  /* 0x000f480001587983 */ /* 0x000f280000100a00 */
[----:B------:R-:W4:Y:S04]  /*308e0*/  LDL.64 R42, [R1+0xf38] ;  /* 0x000f3800012a7983 */ /* 0x000f280000100a00 */
[----:B0-----:R-:W4:Y:S04]  /*308f0*/  LDL R80, [R1+0x216c] ;  /* 0x00216c0001507983 */ /* 0x001f280000100800 */
[----:B------:R0:W-:Y:S04]  /*30900*/  STL [R1+0x322c], R4 ;  /* 0x00322c0401007387 */ /* 0x0001e80000100800 */
[----:B0-----:R-:W4:Y:S04]  /*30910*/  LDL.LU R4, [R1+0x38] ;  /* 0x0000380001047983 */ /* 0x001f280000300800 */
[----:B------:R-:W4:Y:S04]  /*30920*/  LDL.LU.64 R70, [R1+0x3568] ;  /* 0x0035680001467983 */ /* 0x000f280000300a00 */
[----:B---3--:R-:W3:Y:S04]  /*30930*/  @P0 LDG.E.U16 R62, desc[UR6][R22.64] ;  /* 0x00000006163e0981 */ /* 0x008ee8000c1e1500 */
[----:B--2---:R-:W2:Y:S04]  /*30940*/  @P0 LDG.E.U16 R93, desc[UR6][R20.64] ;  /* 0x00000006145d0981 */ /* 0x004ea8000c1e1500 */
[----:B----4-:R-:W4:Y:S04]  /*30950*/  @P0 LDG.E.U16 R91, desc[UR6][R18.64] ;  /* 0x00000006125b0981 */ /* 0x010f28000c1e1500 */
        /* <DEDUP_REMOVED lines=8> */
[----:B------:R0:W-:Y:S04]  /*309e0*/  @P0 STL [R1+0x21c4], R77 ;  /* 0x0021c44d01000387 */ /* 0x0001e80000100800 */
[----:B------:R-:W3:Y:S04]  /*309f0*/  LDL.64 R70, [R1+0xf08] ;  /* 0x000f080001467983 */ /* 0x000ee80000100a00 */
[----:B0-----:R-:W3:Y:S04]  /*30a00*/  LDL.64 R76, [R1+0xf28] ;  /* 0x000f2800014c7983 */ /* 0x001ee80000100a00 */
[----:B------:R-:W3:Y:S04]  /*30a10*/  LDL.LU.64 R28, [R1+0x3560] ;  /* 0x00356000011c7983 */ /* 0x000ee80000300a00 */
[----:B------:R-:W-:Y:S04]  /*30a20*/  @P0 STL [R1+0x21b4], R3 ;  /* 0x0021b40301000387 */ /* 0x000fe80000100800 */
[----:B--2---:R0:W-:Y:S04]  /*30a30*/  @P0 STL [R1+0x21bc], R2 ;  /* 0x0021bc0201000387 */ /* 0x0041e80000100800 */
[----:B0-----:R-:W2:Y:S04]  /*30a40*/  LDL.64 R2, [R1+0xef8] ;  /* 0x000ef80001027983 */ /* 0x001ea80000100a00 */
[----:B------:R-:W4:Y:S04]  /*30a50*/  LDL.LU.64 R30, [R1+0x3558] ;  /* 0x00355800011e7983 */ /* 0x000f280000300a00 */
[----:B---3--:R-:W3:Y:S04]  /*30a60*/  @P0 LDG.E.U16 R85, desc[UR6][R28.64] ;  /* 0x000000061c550981 */ /* 0x008ee8000c1e1500 */
[----:B------:R-:W3:Y:S04]  /*30a70*/  @P0 LDG.E.U16 R90, desc[UR6][R70.64] ;  /* 0x00000006465a0981 */ /* 0x000ee8000c1e1500 */
[----:B--2---:R-:W2:Y:S04]  /*30a80*/  @P0 LDG.E.U16 R59, desc[UR6][R2.64] ;  /* 0x00000006023b0981 */ /* 0x004ea8000c1e1500 */
[----:B----4-:R-:W4:Y:S04]  /*30a90*/  @P0 LDG.E.U16 R84, desc[UR6][R30.64] ;  /* 0x000000061e540981 */ /* 0x010f28000c1e1500 */
[----:B------:R-:W2:Y:S04]  /*30aa0*/  LDL.LU.64 R30, [R1+0x3550] ;  /* 0x00355000011e7983 */ /* 0x000ea80000300a00 */
[----:B------:R-:W2:Y:S04]  /*30ab0*/  LDL.LU.64 R28, [R1+0x3548] ;  /* 0x00354800011c7983 */ /* 0x000ea80000300a00 */
[----:B------:R-:W2:Y:S04]  /*30ac0*/  LDL.LU.64 R24, [R1+0x3540] ;  /* 0x0035400001187983 */ /* 0x000ea80000300a00 */
[----:B------:R-:W2:Y:S04]  /*30ad0*/  LDL R61, [R1+0x2144] ;  /* 0x00214400013d7983 */ /* 0x000ea80000100800 */
[----:B------:R0:W-:Y:S04]  /*30ae0*/  @P0 STL [R1+0x21ac], R5 ;  /* 0x0021ac0501000387 */ /* 0x0001e80000100800 */
[----:B0-----:R-:W2:Y:S04]  /*30af0*/  LDL R5, [R1+0x213c] ;  /* 0x00213c0001057983 */ /* 0x001ea80000100800 */
[----:B----4-:R0:W-:Y:S04]  /*30b00*/  @P0 STL [R1+0x21a4], R84 ;  /* 0x0021a45401000387 */ /* 0x0101e80000100800 */
[----:B0-----:R-:W4:Y:S04]  /*30b10*/  LDL R84, [R1+0x2134] ;  /* 0x0021340001547983 */ /* 0x001f280000100800 */
[----:B---3--:R0:W-:Y:S04]  /*30b20*/  @P0 STL [R1+0x74], R85 ;  /* 0x0000745501000387 */ /* 0x0081e80000100800 */
[----:B0-----:R-:W3:Y:S04]  /*30b30*/  LDL R85, [R1+0x30] ;  /* 0x0000300001557983 */ /* 0x001ee80000100800 */
[----:B------:R0:W-:Y:S04]  /*30b40*/  STL [R1+0x3230], R92 ;  /* 0x0032305c01007387 */ /* 0x0001e80000100800 */
[----:B0-----:R-:W2:Y:S04]  /*30b50*/  LDL.LU R92, [R1+0x28] ;  /* 0x00002800015c7983 */ /* 0x001ea80000300800 */
[----:B------:R-:W2:Y:S04]  /*30b60*/  LDL.LU.64 R22, [R1+0x3538] ;  /* 0x0035380001167983 */ /* 0x000ea80000300a00 */
[----:B------:R0:W-:Y:S04]  /*30b70*/  @P0 STL [R1+0x219c], R62 ;  /* 0x00219c3e01000387 */ /* 0x0001e80000100800 */
[----:B0-----:R-:W2:Y:S04]  /*30b80*/  LDL.LU R62, [R1+0x3530] ;  /* 0x00353000013e7983 */ /* 0x001ea80000300800 */
[----:B------:R-:W3:Y:S04]  /*30b90*/  LDL.LU.64 R20, [R1+0x3528] ;  /* 0x0035280001147983 */ /* 0x000ee80000300a00 */
        /* <DEDUP_REMOVED lines=12> */
[----:B------:R0:W-:Y:S04]  /*30c60*/  STL [R1+0x326c], R6 ;  /* 0x00326c0601007387 */ /* 0x0001e80000100800 */
[----:B0-----:R-:W4:Y:S04]  /*30c70*/  LDL R6, [R1+0x214c] ;  /* 0x00214c0001067983 */ /* 0x001f280000100800 */
[----:B------:R-:W4:Y:S04]  /*30c80*/  LDL.LU.64 R50, [R1+0x34e0] ;  /* 0x0034e00001327983 */ /* 0x000f280000300a00 */
[----:B------:R0:W-:Y:S04]  /*30c90*/  STL [R1+0x3238], R63 ;  /* 0x0032383f01007387 */ /* 0x0001e80000100800 */
[----:B0-----:R-:W4:Y:S04]  /*30ca0*/  LDL.LU R63, [R1+0x18] ;  /* 0x00001800013f7983 */ /* 0x001f280000300800 */
        /* <DEDUP_REMOVED lines=17> */
[----:B------:R-:W3:Y:S04]  /*30dc0*/  LDL.LU.64 R88, [R1+0x34b8] ;  /* 0x0034b80001587983 */ /* 0x000ee80000300a00 */
[----:B--2---:R0:W-:Y:S04]  /*30dd0*/  STL [R1+0x2164], R80 ;  /* 0x0021645001007387 */ /* 0x0041e80000100800 */
[----:B0-----:R-:W2:Y:S04]  /*30de0*/  LDL.LU R80, [R1+0x34b0] ;  /* 0x0034b00001507983 */ /* 0x001ea80000300800 */
[----:B------:R-:W2:Y:S04]  /*30df0*/  LDL.LU.64 R42, [R1+0x34a8] ;  /* 0x0034a800012a7983 */ /* 0x000ea80000300a00 */
[----:B------:R-:W-:Y:S04]  /*30e00*/  STL [R1+0x2f2c], R0 ;  /* 0x002f2c0001007387 */ /* 0x000fe80000100800 */
[----:B------:R0:W-:Y:S04]  /*30e10*/  STL [R1+0x3070], R0 ;  /* 0x0030700001007387 */ /* 0x0001e80000100800 */
[----:B---3--:R-:W3:Y:S04]  /*30e20*/  @P0 LDG.E.U16 R84, desc[UR6][R88.64] ;  /* 0x0000000658540981 */ /* 0x008ee8000c1e1500 */
[----:B0-----:R-:W3:Y:S04]  /*30e30*/  LDL R0, [R1+0x2154] ;  /* 0x0021540001007983 */ /* 0x001ee80000100800 */
[----:B--2---:R-:W2:Y:S04]  /*30e40*/  @P0 LDG.E.U16 R5, desc[UR6][R42.64] ;  /* 0x000000062a050981 */ /* 0x004ea8000c1e1500 */
[----:B---3--:R-:W3:Y:S04]  /*30e50*/  @P0 LDG.E.U16 R0, desc[UR6][R76.64] ;  /* 0x000000064c000981 */ /* 0x008ee8000c1e1500 */
[----:B------:R-:W2:Y:S04]  /*30e60*/  LDL.LU.64 R76, [R1+0x34a0] ;  /* 0x0034a000014c7983 */ /* 0x000ea80000300a00 */
[----:B------:R-:W3:Y:S04]  /*30e70*/  LDL.LU.64 R70, [R1+0x3498] ;  /* 0x0034980001467983 */ /* 0x000ee80000300a00 */
[----:B------:R-:W-:Y:S04]  /*30e80*/  STL [R1+0x3270], R90 ;  /* 0x0032705a01007387 */ /* 0x000fe80000100800 */
[----:B------:R-:W3:Y:S04]  /*30e90*/  LDL.LU.64 R2, [R1+0x3490] ;  /* 0x0034900001027983 */ /* 0x000ee80000300a00 */
[----:B------:R-:W-:Y:S04]  /*30ea0*/  STL [R1+0x3244], R59 ;  /* 0x0032443b01007387 */ /* 0x000fe80000100800 */
[----:B--2---:R-:W2:Y:S04]  /*30eb0*/  @P0 LDG.E.U16 R61, desc[UR6][R76.64] ;  /* 0x000000064c3d0981 */ /* 0x004ea8000c1e1500 */
[----:B---3--:R-:W3:Y:S04]  /*30ec0*/  @P0 LDG.E.U16 R81, desc[UR6][R2.64] ;  /* 0x0000000602510981 */ /* 0x008ee8000c1e1500 */
[----:B------:R-:W2:Y:S04]  /*30ed0*/  @P0 LDG.E.U16 R6, desc[UR6][R70.64] ;  /* 0x0000000646060981 */ /* 0x000ea8000c1e1500 */
[----:B------:R-:W2:Y:S04]  /*30ee0*/  LDL.LU.64 R2, [R1+0x3488] ;  /* 0x0034880001027983 */ /* 0x000ea80000300a00 */
[----:B---3--:R-:W-:Y:S04]  /*30ef0*/  STL [R1+0x3248], R81 ;  /* 0x0032485101007387 */ /* 0x008fe80000100800 */
[----:B------:R-:W-:Y:S04]  /*30f00*/  STL [R1+0x3340], R80 ;  /* 0x0033405001007387 */ /* 0x000fe80000100800 */
[----:B------:R-:W3:Y:S04]  /*30f10*/  LDL.LU.64 R70, [R1+0x3480] ;  /* 0x0034800001467983 */ /* 0x000ee80000300a00 */
[----:B------:R-:W4:Y:S04]  /*30f20*/  LDL.LU.64 R76, [R1+0x3478] ;  /* 0x00347800014c7983 */ /* 0x000f280000300a00 */
[----:B------:R-:W4:Y:S04]  /*30f30*/  LDL.LU.64 R42, [R1+0x3470] ;  /* 0x00347000012a7983 */ /* 0x000f280000300a00 */
[----:B------:R-:W4:Y:S04]  /*30f40*/  LDL.LU.64 R88, [R1+0x3468] ;  /* 0x0034680001587983 */ /* 0x000f280000300a00 */
[----:B------:R-:W4:Y:S04]  /*30f50*/  LDL.LU.64 R12, [R1+0x3460] ;  /* 0x00346000010c7983 */ /* 0x000f280000300a00 */
[----:B------:R-:W-:Y:S04]  /*30f60*/  STL [R1+0x3274], R4 ;  /* 0x0032740401007387 */ /* 0x000fe80000100800 */
[----:B------:R-:W4:Y:S04]  /*30f70*/  LDL.LU.64 R14, [R1+0x3458] ;  /* 0x00345800010e7983 */ /* 0x000f280000300a00 */
[----:B------:R-:W4:Y:S04]  /*30f80*/  LDL.LU.64 R50, [R1+0x3450] ;  /* 0x0034500001327983 */ /* 0x000f280000300a00 */
[----:B--2---:R-:W2:Y:S04]  /*30f90*/  @P0 LDG.E.U16 R2, desc[UR6][R10.64] ;  /* 0x000000060a020981 */ /* 0x004ea8000c1e1500 */
[----:B------:R-:W2:Y:S04]  /*30fa0*/  @P0 LDG.E.U16 R3, desc[UR6][R38.64] ;  /* 0x0000000626030981 */ /* 0x000ea8000c1e1500 */
[----:B---3--:R-:W3:Y:S04]  /*30fb0*/  @P0 LDG.E.U16 R71, desc[UR6][R74.64] ;  /* 0x000000064a470981 */ /* 0x008ee8000c1e1500 */
[----:B----4-:R-:W4:Y:S04]  /*30fc0*/  @P0 LDG.E.U16 R43, desc[UR6][R48.64] ;  /* 0x00000006302b0981 */ /* 0x010f28000c1e1500 */
[----:B------:R-:W2:Y:S04]  /*30fd0*/  @P0 LDG.E.U16 R12, desc[UR6][R44.64] ;  /* 0x000000062c0c0981 */ /* 0x000ea8000c1e1500 */
[----:B------:R0:W-:Y:S04]  /*30fe0*/  STL [R1+0x212c], R7 ;  /* 0x00212c0701007387 */ /* 0x0001e80000100800 */
[----:B------:R-:W2:Y:S04]  /*30ff0*/  @P0 LDG.E.U16 R42, desc[UR6][R20.64] ;  /* 0x00000006142a0981 */ /* 0x000ea8000c1e1500 */
[----:B------:R-:W2:Y:S04]  /*31000*/  @P0 LDG.E.U16 R14, desc[UR6][R46.64] ;  /* 0x000000062e0e0981 */ /* 0x000ea8000c1e1500 */
[----:B------:R-:W3:Y:S04]  /*31010*/  @P0 LDG.E.U16 R50, desc[UR6][R30.64] ;  /* 0x000000061e320981 */ /* 0x000ee8000c1e1500 */
        /* <DEDUP_REMOVED lines=9> */
[----:B----4-:R0:W-:Y:S04]  /*310b0*/  STL [R1+0x2124], R43 ;  /* 0x0021242b01007387 */ /* 0x0101e80000100800 */
[----:B0-----:R-:W4:Y:S04]  /*310c0*/  LDL.LU R43, [R1+0x3438] ;  /* 0x00343800012b7983 */ /* 0x001f280000300800 */
[----:B------:R-:W-:Y:S04]  /*310d0*/  @P0 STL [R1+0x2154], R0 ;  /* 0x0021540001000387 */ /* 0x000fe80000100800 */
[----:B------:R-:W4:Y:S04]  /*310e0*/  LDL.LU.64 R44, [R1+0x3430] ;  /* 0x00343000012c7983 */ /* 0x000f280000300a00 */
[----:B--2---:R0:W-:Y:S04]  /*310f0*/  STL [R1+0x211c], R12 ;  /* 0x00211c0c01007387 */ /* 0x0041e80000100800 */
[----:B---3--:R-:W2:Y:S04]  /*31100*/  @P0 LDG.E.U16 R49, desc[UR6][R28.64] ;  /* 0x000000061c310981 */ /* 0x008ea8000c1e1500 */
[----:B0-----:R-:W3:Y:S04]  /*31110*/  LDL.LU R12, [R1+0x3428] ;  /* 0x00342800010c7983 */ /* 0x001ee80000300800 */
[----:B------:R-:W2:Y:S04]  /*31120*/  LDL.LU.64 R46, [R1+0x3420] ;  /* 0x00342000012e7983 */ /* 0x000ea80000300a00 */
[----:B----4-:R-:W4:Y:S04]  /*31130*/  @P0 LDG.E.U16 R45, desc[UR6][R22.64] ;  /* 0x00000006162d0981 */ /* 0x010f28000c1e1500 */
[----:B--2---:R-:W2:Y:S04]  /*31140*/  @P0 LDG.E.U16 R46, desc[UR6][R24.64] ;  /* 0x00000006182e0981 */ /* 0x004ea8000c1e1500 */
[----:B------:R0:W-:Y:S04]  /*31150*/  STL [R1+0x2114], R14 ;  /* 0x0021140e01007387 */ /* 0x0001e80000100800 */
[----:B0-----:R-:W3:Y:S04]  /*31160*/  LDL.LU R14, [R1+0x3418] ;  /* 0x00341800010e7983 */ /* 0x001ee80000300800 */
[----:B------:R-:W3:Y:S04]  /*31170*/  LDL.LU.64 R18, [R1+0x3410] ;  /* 0x0034100001127983 */ /* 0x000ee80000300a00 */
[----:B------:R-:W-:Y:S04]  /*31180*/  STL [R1+0x3278], R92 ;  /* 0x0032785c01007387 */ /* 0x000fe80000100800 */
[----:B------:R-:W-:Y:S04]  /*31190*/  @P0 STL [R1+0x214c], R6 ;  /* 0x00214c0601000387 */ /* 0x000fe80000100800 */
[----:B------:R-:W3:Y:S04]  /*311a0*/  LDL.LU.64 R20, [R1+0x3408] ;  /* 0x0034080001147983 */ /* 0x000ee80000300a00 */
[----:B------:R0:W-:Y:S04]  /*311b0*/  STL [R1+0x20], R42 ;  /* 0x0000202a01007387 */ /* 0x0001e80000100800 */
[----:B------:R-:W-:Y:S04]  /*311c0*/  @P0 STL [R1+0x2144], R61 ;  /* 0x0021443d01000387 */ /* 0x000fe80000100800 */
[----:B0-----:R-:W3:Y:S04]  /*311d0*/  LDL.LU R42, [R1+0x3400] ;  /* 0x00340000012a7983 */ /* 0x001ee80000300800 */
[----:B------:R-:W-:Y:S04]  /*311e0*/  @P0 STL [R1+0x213c], R5 ;  /* 0x00213c0501000387 */ /* 0x000fe80000100800 */
[----:B------:R-:W3:Y:S04]  /*311f0*/  LDL.LU.64 R22, [R1+0x33f8] ;  /* 0x0033f80001167983 */ /* 0x000ee80000300a00 */
[----:B----4-:R0:W-:Y:S04]  /*31200*/  STL [R1+0x210c], R45 ;  /* 0x00210c2d01007387 */ /* 0x0101e80000100800 */
[----:B------:R-:W-:Y:S04]  /*31210*/  @P0 STL [R1+0x2134], R84 ;  /* 0x0021345401000387 */ /* 0x000fe80000100800 */
[----:B0-----:R-:W4:Y:S04]  /*31220*/  LDL.LU R45, [R1+0x33f0] ;  /* 0x0033f000012d7983 */ /* 0x001f280000300800 */
[----:B------:R-:W3:Y:S04]  /*31230*/  LDL.LU.64 R24, [R1+0x33e8] ;  /* 0x0033e80001187983 */ /* 0x000ee80000300a00 */
[----:B--2---:R0:W-:Y:S04]  /*31240*/  STL [R1+0x2104], R46 ;  /* 0x0021042e01007387 */ /* 0x0041e80000100800 */
[----:B0-----:R-:W2:Y:S04]  /*31250*/  LDL.LU R46, [R1+0x33e0] ;  /* 0x0033e000012e7983 */ /* 0x001ea80000300800 */
[----:B------:R-:W-:Y:S04]  /*31260*/  @P0 STL [R1+0x30], R85 ;  /* 0x0000305501000387 */ /* 0x000fe80000100800 */
[----:B------:R-:W2:Y:S04]  /*31270*/  LDL.LU.64 R28, [R1+0x33d8] ;  /* 0x0033d800011c7983 */ /* 0x000ea80000300a00 */
[----:B------:R0:W-:Y:S04]  /*31280*/  STL [R1+0x20fc], R49 ;  /* 0x0020fc3101007387 */ /* 0x0001e80000100800 */
[----:B0-----:R-:W2:Y:S04]  /*31290*/  LDL.LU R49, [R1+0x33d0] ;  /* 0x0033d00001317983 */ /* 0x001ea80000300800 */
[----:B------:R-:W2:Y:S04]  /*312a0*/  LDL.LU.64 R30, [R1+0x33c8] ;  /* 0x0033c800011e7983 */ /* 0x000ea80000300a00 */
[----:B------:R0:W-:Y:S04]  /*312b0*/  STL [R1+0x20f4], R50 ;  /* 0x0020f43201007387 */ /* 0x0001e80000100800 */
[----:B0-----:R-:W2:Y:S04]  /*312c0*/  LDL.LU R50, [R1+0x33c0] ;  /* 0x0033c00001327983 */ /* 0x001ea80000300800 */
[----:B------:R-:W2:Y:S04]  /*312d0*/  LDL.LU.64 R32, [R1+0x33b8] ;  /* 0x0033b80001207983 */ /* 0x000ea80000300a00 */
[----:B------:R-:W-:Y:S04]  /*312e0*/  STL [R1+0x327c], R63 ;  /* 0x00327c3f01007387 */ /* 0x000fe80000100800 */
[----:B------:R-:W2:Y:S04]  /*312f0*/  LDL.LU.64 R34, [R1+0x33b0] ;  /* 0x0033b00001227983 */ /* 0x000ea80000300a00 */
[----:B------:R0:W-:Y:S04]  /*31300*/  STL [R1], R58 ;  /* 0x0000003a01007387 */ /* 0x0001e80000100800 */
[----:B0-----:R-:W2:Y:S04]  /*31310*/  LDL.LU R58, [R1+0x33a8] ;  /* 0x0033a800013a7983 */ /* 0x001ea80000300800 */
[----:B------:R-:W3:Y:S04]  /*31320*/  LDL.LU.64 R36, [R1+0x33a0] ;  /* 0x0033a00001247983 */ /* 0x000ee80000300a00 */
[----:B------:R0:W-:Y:S04]  /*31330*/  STL [R1+0x20ec], R13 ;  /* 0x0020ec0d01007387 */ /* 0x0001e80000100800 */
[----:B0-----:R-:W3:Y:S04]  /*31340*/  LDL.LU R13, [R1+0x3398] ;  /* 0x00339800010d7983 */ /* 0x001ee80000300800 */
[----:B------:R-:W3:Y:S04]  /*31350*/  LDL.LU.64 R40, [R1+0x3390] ;  /* 0x0033900001287983 */ /* 0x000ee80000300a00 */
[----:B------:R0:W-:Y:S04]  /*31360*/  STL [R1+0x20e4], R15 ;  /* 0x0020e40f01007387 */ /* 0x0001e80000100800 */
[----:B0-----:R-:W3:Y:S04]  /*31370*/  LDL.LU R15, [R1+0x3388] ;  /* 0x00338800010f7983 */ /* 0x001ee80000300800 */
[----:B------:R-:W3:Y:S04]  /*31380*/  LDL.LU.64 R52, [R1+0x3380] ;  /* 0x0033800001347983 */ /* 0x000ee80000300a00 */
[----:B------:R0:W-:Y:S04]  /*31390*/  STL [R1+0x20dc], R8 ;  /* 0x0020dc0801007387 */ /* 0x0001e80000100800 */
[----:B0-----:R-:W3:Y:S04]  /*313a0*/  LDL.LU R8, [R1+0x3378] ;  /* 0x0033780001087983 */ /* 0x001ee80000300800 */
[----:B------:R-:W3:Y:S04]  /*313b0*/  LDL.LU.64 R54, [R1+0x3370] ;  /* 0x0033700001367983 */ /* 0x000ee80000300a00 */
[----:B------:R-:W3:Y:S04]  /*313c0*/  LDL.LU.64 R56, [R1+0x3368] ;  /* 0x0033680001387983 */ /* 0x000ee80000300a00 */
[----:B------:R-:W-:Y:S04]  /*313d0*/  STL [R1+0x3280], R91 ;  /* 0x0032805b01007387 */ /* 0x000fe80000100800 */
[----:B------:R-:W4:Y:S04]  /*313e0*/  LDL.LU R83, [R1+0x3360] ;  /* 0x0033600001537983 */ /* 0x000f280000300800 */
[----:B------:R-:W-:Y:S04]  /*313f0*/  STL [R1+0x3284], R89 ;  /* 0x0032845901007387 */ /* 0x000fe80000100800 */
[----:B------:R-:W4:Y:S04]  /*31400*/  LDL.LU.64 R16, [R1+0x3358] ;  /* 0x0033580001107983 */ /* 0x000f280000300a00 */
[----:B------:R-:W-:Y:S04]  /*31410*/  STL [R1+0x2e6c], R93 ;  /* 0x002e6c5d01007387 */ /* 0x000fe80000100800 */
[----:B------:R-:W-:Y:S04]  /*31420*/  STL [R1+0x2fe0], R93 ;  /* 0x002fe05d01007387 */ /* 0x000fe80000100800 */
[----:B------:R-:W-:Y:S04]  /*31430*/  STL [R1+0x3288], R62 ;  /* 0x0032883e01007387 */ /* 0x000fe80000100800 */
[----:B------:R-:W-:Y:S04]  /*31440*/  STL [R1+0x328c], R60 ;  /* 0x00328c3c01007387 */ /* 0x000fe80000100800 */
[----:B------:R0:W-:Y:S04]  /*31450*/  STL [R1+0x209c], R2 ;  /* 0x00209c0201007387 */ /* 0x0001e80000100800 */
[----:B0-----:R-:W4:Y:S04]  /*31460*/  LDL.LU R2, [R1+0x3bc] ;  /* 0x0003bc0001027983 */ /* 0x001f280000300800 */
[----:B------:R0:W-:Y:S04]  /*31470*/  STL [R1+0x20a4], R3 ;  /* 0x0020a40301007387 */ /* 0x0001e80000100800 */
[----:B0-----:R-:W4:Y:S04]  /*31480*/  LDL.LU R3, [R1+0x3b8] ;  /* 0x0003b80001037983 */ /* 0x001f280000300800 */
[----:B------:R-:W4:Y:S04]  /*31490*/  LDL.LU R65, [R1+0x3e0] ;  /* 0x0003e00001417983 */ /* 0x000f280000300800 */
[----:B------:R-:W4:Y:S04]  /*314a0*/  LDL.LU R68, [R1+0x3b4] ;  /* 0x0003b40001447983 */ /* 0x000f280000300800 */
[----:B------:R-:W4:Y:S04]  /*314b0*/  LDL.LU R72, [R1+0x848] ;  /* 0x0008480001487983 */ /* 0x000f280000300800 */
[----:B------:R0:W-:Y:S04]  /*314c0*/  STL [R1+0x20c4], R76 ;  /* 0x0020c44c01007387 */ /* 0x0001e80000100800 */
[----:B0-----:R-:W4:Y:S04]  /*314d0*/  LDL.LU R76, [R1+0x3d0] ;  /* 0x0003d000014c7983 */ /* 0x001f280000300800 */
[----:B------:R0:W-:Y:S04]  /*314e0*/  STL [R1+0x20cc], R77 ;  /* 0x0020cc4d01007387 */ /* 0x0001e80000100800 */
[----:B0-----:R-:W4:Y:S04]  /*314f0*/  LDL.LU R77, [R1+0x3d8] ;  /* 0x0003d800014d7983 */ /* 0x001f280000300800 */
[----:B------:R-:W-:Y:S04]  /*31500*/  STL [R1+0x20d4], R88 ;  /* 0x0020d45801007387 */ /* 0x000fe80000100800 */
[----:B------:R-:W4:Y:S04]  /*31510*/  LDL.LU R73, [R1+0x84c] ;  /* 0x00084c0001497983 */ /* 0x000f280000300800 */
[----:B------:R-:W-:Y:S04]  /*31520*/  STL [R1+0x3290], R7 ;  /* 0x0032900701007387 */ /* 0x000fe80000100800 */
[----:B------:R-:W-:Y:S01]  /*31530*/  STS.U16 [R7+UR76+0x34080], R9 ;  /* 0x0340800907007988 */ /* 0x000fe2000800044c */
[----:B--2---:R-:W-:-:S02]  /*31540*/  PRMT R58, RZ, 0x7610, R58 ;  /* 0x00007610ff3a7816 */ /* 0x004fc4000000003a */
[----:B---3--:R-:W-:Y:S02]  /*31550*/  PRMT R57, RZ, 0x7610, R57 ;  /* 0x00007610ff397816 */ /* 0x008fe40000000039 */
[----:B------:R-:W-:Y:S01]  /*31560*/  PRMT R56, RZ, 0x7610, R56 ;  /* 0x00007610ff387816 */ /* 0x000fe20000000038 */
[----:B----4-:R-:W-:-:S04]  /*31570*/  IMAD.WIDE R38, R83, 0x2, R26 ;  /* 0x0000000253267825 */ /* 0x010fc800078e021a */
[----:B------:R0:W-:Y:S04]  /*31580*/  STL.64 [R1+0x3348], R56 ;  /* 0x0033483801007387 */ /* 0x0001e80000100a00 */
[----:B------:R-:W-:Y:S04]  /*31590*/  STL [R1+0x20bc], R71 ;  /* 0x0020bc4701007387 */ /* 0x000fe80000100800 */
[----:B------:R-:W-:Y:S01]  /*315a0*/  STL [R1+0x20b4], R70 ;  /* 0x0020b44601007387 */ /* 0x000fe20000100800 */
[----:B------:R-:W-:-:S03]  /*315b0*/  IMAD.WIDE R82, R83, 0x2, R86 ;  /* 0x0000000253527825 */ /* 0x000fc600078e0256 */
[----:B------:R-:W2:Y:S01]  /*315c0*/  LDL.LU R69, [R1+0x3d4] ;  /* 0x0003d40001457983 */ /* 0x000ea20000300800 */
[----:B0-----:R-:W-:-:S04]  /*315d0*/  IMAD.WIDE R56, R2, 0x2, R26 ;  /* 0x0000000202387825 */ /* 0x001fc800078e021a */
[----:B------:R-:W-:Y:S01]  /*315e0*/  IMAD.WIDE R80, R2, 0x2, R86 ;  /* 0x0000000202507825 */ /* 0x000fe200078e0256 */
[----:B------:R0:W-:Y:S04]  /*315f0*/  STL.64 [R1+0x9e0], R56 ;  /* 0x0009e03801007387 */ /* 0x0001e80000100a00 */
[----:B------:R1:W-:Y:S04]  /*31600*/  STL.64 [R1+0x9d0], R80 ;  /* 0x0009d05001007387 */ /* 0x0003e80000100a00 */
[----:B------:R3:W-:Y:S01]  /*31610*/  STL.64 [R1+0x920], R38 ;  /* 0x0009202601007387 */ /* 0x0007e20000100a00 */
[----:B------:R-:W-:-:S04]  /*31620*/  IMAD.WIDE R10, R3, 0x2, R26 ;  /* 0x00000002030a7825 */ /* 0x000fc800078e021a */
[----:B------:R-:W-:-:S04]  /*31630*/  IMAD.WIDE R2, R3, 0x2, R86 ;  /* 0x0000000203027825 */ /* 0x000fc800078e0256 */
[----:B------:R-:W-:-:S04]  /*31640*/  IMAD.WIDE R92, R65, 0x2, R26 ;  /* 0x00000002415c7825 */ /* 0x000fc800078e021a */
[----:B------:R-:W-:Y:S01]  /*31650*/  IMAD.WIDE R90, R65, 0x2, R86 ;  /* 0x00000002415a7825 */ /* 0x000fe200078e0256 */
[----:B------:R4:W-:Y:S03]  /*31660*/  STL.64 [R1+0x918], R82 ;  /* 0x0009185201007387 */ /* 0x0009e60000100a00 */
[C---:B------:R-:W-:Y:S01]  /*31670*/  IMAD.WIDE R88, R68.reuse, 0x2, R26 ;  /* 0x0000000244587825 */ /* 0x040fe200078e021a */
[----:B------:R0:W-:Y:S03]  /*31680*/  STL.64 [R1+0x870], R10 ;  /* 0x0008700a01007387 */ /* 0x0001e60000100a00 */
[----:B------:R-:W-:Y:S01]  /*31690*/  IMAD.WIDE R84, R68, 0x2, R86 ;  /* 0x0000000244547825 */ /* 0x000fe200078e0256 */
[----:B------:R0:W-:Y:S03]  /*316a0*/  STL.64 [R1+0x868], R2 ;  /* 0x0008680201007387 */ /* 0x0001e60000100a00 */
[C---:B------:R-:W-:Y:S01]  /*316b0*/  IMAD.WIDE R62, R72.reuse, 0x2, R26 ;  /* 0x00000002483e7825 */ /* 0x040fe200078e021a */
[----:B------:R-:W-:Y:S03]  /*316c0*/  STL.64 [R1+0x3e8], R92 ;  /* 0x0003e85c01007387 */ /* 0x000fe60000100a00 */
[----:B------:R-:W-:Y:S01]  /*316d0*/  IMAD.WIDE R60, R72, 0x2, R86 ;  /* 0x00000002483c7825 */ /* 0x000fe200078e0256 */
[----:B------:R-:W-:Y:S03]  /*316e0*/  STL.64 [R1+0x3e0], R90 ;  /* 0x0003e05a01007387 */ /* 0x000fe60000100a00 */
[C---:B------:R-:W-:Y:S01]  /*316f0*/  IMAD.WIDE R6, R76.reuse, 0x2, R26 ;  /* 0x000000024c067825 */ /* 0x040fe200078e021a */
[----:B------:R-:W-:Y:S03]  /*31700*/  STL.64 [R1+0x3b8], R88 ;  /* 0x0003b85801007387 */ /* 0x000fe60000100a00 */
[----:B------:R-:W-:Y:S01]  /*31710*/  IMAD.WIDE R4, R76, 0x2, R86 ;  /* 0x000000024c047825 */ /* 0x000fe200078e0256 */
[----:B------:R0:W-:Y:S04]  /*31720*/  STL.64 [R1+0x3b0], R84 ;  /* 0x0003b05401007387 */ /* 0x0001e80000100a00 */
[----:B------:R-:W-:Y:S04]  /*31730*/  STL.64 [R1+0x140], R62 ;  /* 0x0001403e01007387 */ /* 0x000fe80000100a00 */
[----:B------:R-:W-:Y:S04]  /*31740*/  STL.64 [R1+0x138], R60 ;  /* 0x0001383c01007387 */ /* 0x000fe80000100a00 */
[----:B------:R0:W-:Y:S04]  /*31750*/  STL.64 [R1+0x10], R6 ;  /* 0x0000100601007387 */ /* 0x0001e80000100a00 */
[----:B------:R0:W-:Y:S01]  /*31760*/  STL.64 [R1+0x8], R4 ;  /* 0x0000080401007387 */ /* 0x0001e20000100a00 */
[----:B------:R-:W-:-:S04]  /*31770*/  IMAD.WIDE R66, R16, 0x2, R26 ;  /* 0x0000000210427825 */ /* 0x000fc800078e021a */
[----:B------:R-:W-:Y:S01]  /*31780*/  IMAD.WIDE R64, R16, 0x2, R86 ;  /* 0x0000000210407825 */ /* 0x000fe200078e0256 */
[----:B------:R-:W2:Y:S04]  /*31790*/  @P0 LDG.E.U16 R58, desc[UR6][R56.64] ;  /* 0x00000006383a0981 */ /* 0x000ea8000c1e1500 */
[----:B------:R-:W2:Y:S04]  /*317a0*/  LDL.LU R16, [R1+0x3350] ;  /* 0x0033500001107983 */ /* 0x000ea80000300800 */
[----:B0-----:R-:W2:Y:S01]  /*317b0*/  LDL.LU.64 R56, [R1+0x3348] ;  /* 0x0033480001387983 */ /* 0x001ea20000300a00 */
[----:B------:R-:W-:-:S02]  /*317c0*/  PRMT R55, RZ, 0x7610, R55 ;  /* 0x00007610ff377816 */ /* 0x000fc40000000037 */
[----:B------:R-:W-:Y:S02]  /*317d0*/  PRMT R54, RZ, 0x7610, R54 ;  /* 0x00007610ff367816 */ /* 0x000fe40000000036 */
[----:B------:R-:W-:Y:S02]  /*317e0*/  PRMT R53, RZ, 0x7610, R53 ;  /* 0x00007610ff357816 */ /* 0x000fe40000000035 */
[----:B------:R-:W-:Y:S02]  /*317f0*/  PRMT R52, RZ, 0x7610, R52 ;  /* 0x00007610ff347816 */ /* 0x000fe40000000034 */
[----:B------:R-:W-:Y:S02]  /*31800*/  PRMT R51, RZ, 0x7610, R51 ;  /* 0x00007610ff337816 */ /* 0x000fe40000000033 */
[----:B------:R-:W-:Y:S01]  /*31810*/  PRMT R50, RZ, 0x7610, R50 ;  /* 0x00007610ff327816 */ /* 0x000fe20000000032 */
[----:B------:R-:W3:Y:S01]  /*31820*/  @P6 LDG.E.U16 R55, desc[UR6][R82.64] ;  /* 0x0000000652376981 */ /* 0x000ee2000c1e1500 */
[----:B------:R-:W-:-:S03]  /*31830*/  PRMT R49, RZ, 0x7610, R49 ;  /* 0x00007610ff317816 */ /* 0x000fc60000000031 */
[----:B------:R-:W3:Y:S01]  /*31840*/  @P0 LDG.E.U16 R54, desc[UR6][R10.64] ;  /* 0x000000060a360981 */ /* 0x000ee2000c1e1500 */
[----:B------:R-:W-:Y:S02]  /*31850*/  PRMT R48, RZ, 0x7610, R48 ;  /* 0x00007610ff307816 */ /* 0x000fe40000000030 */
[----:B------:R-:W-:Y:S01]  /*31860*/  PRMT R37, RZ, 0x7610, R37 ;  /* 0x00007610ff257816 */ /* 0x000fe20000000025 */
[----:B------:R-:W3:Y:S01]  /*31870*/  @P6 LDG.E.U16 R53, desc[UR6][R2.64] ;  /* 0x0000000602356981 */ /* 0x000ee2000c1e1500 */
[----:B------:R-:W-:-:S03]  /*31880*/  PRMT R34, RZ, 0x7610, R34 ;  /* 0x00007610ff227816 */ /* 0x000fc60000000022 */
[----:B------:R-:W3:Y:S04]  /*31890*/  @P0 LDG.E.U16 R52, desc[UR6][R92.64] ;  /* 0x000000065c340981 */ /* 0x000ee8000c1e1500 */
[----:B------:R-:W3:Y:S04]  /*318a0*/  @P6 LDG.E.U16 R51, desc[UR6][R90.64] ;  /* 0x000000065a336981 */ /* 0x000ee8000c1e1500 */
[----:B------:R-:W3:Y:S04]  /*318b0*/  @P0 LDG.E.U16 R50, desc[UR6][R88.64] ;  /* 0x0000000658320981 */ /* 0x000ee8000c1e1500 */
[----:B------:R-:W3:Y:S04]  /*318c0*/  @P6 LDG.E.U16 R49, desc[UR6][R84.64] ;  /* 0x0000000654316981 */ /* 0x000ee8000c1e1500 */
[----:B------:R-:W3:Y:S04]  /*318d0*/  @P0 LDG.E.U16 R48, desc[UR6][R62.64] ;  /* 0x000000063e300981 */ /* 0x000ee8000c1e1500 */
[----:B------:R-:W3:Y:S04]  /*318e0*/  @P6 LDG.E.U16 R37, desc[UR6][R60.64] ;  /* 0x000000063c256981 */ /* 0x000ee8000c1e1500 */
[----:B------:R-:W3:Y:S01]  /*318f0*/  @P0 LDG.E.U16 R34, desc[UR6][R6.64] ;  /* 0x0000000606220981 */ /* 0x000ee2000c1e1500 */
[----:B------:R-:W-:-:S02]  /*31900*/  PRMT R33, RZ, 0x7610, R33 ;  /* 0x00007610ff217816 */ /* 0x000fc40000000021 */
[----:B------:R-:W-:Y:S01]  /*31910*/  PRMT R30, RZ, 0x7610, R30 ;  /* 0x00007610ff1e7816 */ /* 0x000fe2000000001e */
[----:B------:R-:W-:Y:S01]  /*31920*/  IMAD.WIDE R78, R77, 0x2, R26 ;  /* 0x000000024d4e7825 */ /* 0x000fe200078e021a */
[----:B--2---:R-:W2:Y:S04]  /*31930*/  @P6 LDG.E.U16 R57, desc[UR6][R80.64] ;  /* 0x0000000650396981 */ /* 0x004ea8000c1e1500 */
[----:B------:R-:W3:Y:S01]  /*31940*/  @P0 LDG.E.U16 R56, desc[UR6][R38.64] ;  /* 0x0000000626380981 */ /* 0x000ee2000c1e1500 */
[----:B------:R-:W-:-:S03]  /*31950*/  PRMT R29, RZ, 0x7610, R29 ;  /* 0x00007610ff1d7816 */ /* 0x000fc6000000001d */
[----:B------:R-:W4:Y:S01]  /*31960*/  @P6 LDG.E.U16 R33, desc[UR6][R4.64] ;  /* 0x0000000604216981 */ /* 0x000f22000c1e1500 */
[----:B------:R-:W-:-:S03]  /*31970*/  IMAD.WIDE R76, R77, 0x2, R86 ;  /* 0x000000024d4c7825 */ /* 0x000fc600078e0256 */
[----:B------:R-:W4:Y:S01]  /*31980*/  @P0 LDG.E.U16 R30, desc[UR6][R78.64] ;  /* 0x000000064e1e0981 */ /* 0x000f22000c1e1500 */
[----:B------:R-:W-:Y:S01]  /*31990*/  PRMT R24, RZ, 0x7610, R24 ;  /* 0x00007610ff187816 */ /* 0x000fe20000000018 */
[C---:B------:R-:W-:Y:S02]  /*319a0*/  IMAD.WIDE R74, R73.reuse, 0x2, R26 ;  /* 0x00000002494a7825 */ /* 0x040fe400078e021a */
[----:B------:R-:W4:Y:S01]  /*319b0*/  @P6 LDG.E.U16 R29, desc[UR6][R76.64] ;  /* 0x000000064c1d6981 */ /* 0x000f22000c1e1500 */
[----:B------:R-:W-:Y:S01]  /*319c0*/  PRMT R23, RZ, 0x7610, R23 ;  /* 0x00007610ff177816 */ /* 0x000fe20000000017 */
[----:B------:R-:W-:Y:S02]  /*319d0*/  IMAD.WIDE R72, R73, 0x2, R86 ;  /* 0x0000000249487825 */ /* 0x000fe400078e0256 */
[----:B------:R-:W4:Y:S01]  /*319e0*/  @P0 LDG.E.U16 R24, desc[UR6][R74.64] ;  /* 0x000000064a180981 */ /* 0x000f22000c1e1500 */
[----:B------:R-:W-:-:S03]  /*319f0*/  PRMT R20, RZ, 0x7610, R20 ;  /* 0x00007610ff147816 */ /* 0x000fc60000000014 */
[----:B------:R-:W-:Y:S01]  /*31a00*/  STL [R1+0x3294], R58 ;  /* 0x0032943a01007387 */ /* 0x000fe20000100800 */
[----:B------:R-:W-:-:S03]  /*31a10*/  IMAD.WIDE R70, R69, 0x2, R26 ;  /* 0x0000000245467825 */ /* 0x000fc600078e021a */
[----:B-1----:R-:W4:Y:S04]  /*31a20*/  LDL.LU R80, [R1+0x3340] ;  /* 0x0033400001507983 */ /* 0x002f280000300800 */
[----:B------:R-:W4:Y:S01]  /*31a30*/  @P6 LDG.E.U16 R23, desc[UR6][R72.64] ;  /* 0x0000000648176981 */ /* 0x000f22000c1e1500 */
[----:B------:R-:W-:Y:S01]  /*31a40*/  PRMT R19, RZ, 0x7610, R19 ;  /* 0x00007610ff137816 */ /* 0x000fe20000000013 */
[----:B------:R-:W-:Y:S02]  /*31a50*/  IMAD.WIDE R68, R69, 0x2, R86 ;  /* 0x0000000245447825 */ /* 0x000fe400078e0256 */
[----:B------:R-:W4:Y:S01]  /*31a60*/  @P0 LDG.E.U16 R20, desc[UR6][R70.64] ;  /* 0x0000000646140981 */ /* 0x000f22000c1e1500 */
[----:B------:R-:W-:-:S03]  /*31a70*/  PRMT R13, RZ, 0x7610, R13 ;  /* 0x00007610ff0d7816 */ /* 0x000fc6000000000d */
[----:B------:R-:W4:Y:S01]  /*31a80*/  @P6 LDG.E.U16 R19, desc[UR6][R68.64] ;  /* 0x0000000644136981 */ /* 0x000f22000c1e1500 */
[----:B------:R-:W-:-:S03]  /*31a90*/  PRMT R12, RZ, 0x7610, R12 ;  /* 0x00007610ff0c7816 */ /* 0x000fc6000000000c */
[----:B------:R-:W4:Y:S04]  /*31aa0*/  @P0 LDG.E.U16 R13, desc[UR6][R66.64] ;  /* 0x00000006420d0981 */ /* 0x000f28000c1e1500 */
[----:B------:R-:W4:Y:S04]  /*31ab0*/  @P6 LDG.E.U16 R12, desc[UR6][R64.64] ;  /* 0x00000006400c6981 */ /* 0x000f28000c1e1500 */
[----:B--2---:R-:W-:Y:S04]  /*31ac0*/  STL [R1+0x3298], R57 ;  /* 0x0032983901007387 */ /* 0x004fe80000100800 */
[----:B---3--:R-:W2:Y:S04]  /*31ad0*/  LDL.LU.64 R38, [R1+0x3338] ;  /* 0x0033380001267983 */ /* 0x008ea80000300a00 */
[----:B------:R-:W-:Y:S04]  /*31ae0*/  STL [R1+0x329c], R56 ;  /* 0x00329c3801007387 */ /* 0x000fe80000100800 */
[----:B----4-:R-:W3:Y:S04]  /*31af0*/  LDL.LU R82, [R1+0x3330] ;  /* 0x0033300001527983 */ /* 0x010ee80000300800 */
[----:B------:R-:W-:Y:S04]  /*31b00*/  STL [R1+0x32a0], R55 ;  /* 0x0032a03701007387 */ /* 0x000fe80000100800 */
[----:B------:R-:W4:Y:S04]  /*31b10*/  LDL.LU.64 R10, [R1+0x3328] ;  /* 0x00332800010a7983 */ /* 0x000f280000300a00 */
[----:B------:R0:W-:Y:S04]  /*31b20*/  STL [R1+0x32a4], R54 ;  /* 0x0032a43601007387 */ /* 0x0001e80000100800 */
[----:B------:R-:W2:Y:S04]  /*31b30*/  LDL.LU.64 R2, [R1+0x3320] ;  /* 0x0033200001027983 */ /* 0x000ea80000300a00 */
[----:B------:R-:W-:Y:S04]  /*31b40*/  STL [R1+0x32a8], R53 ;  /* 0x0032a83501007387 */ /* 0x000fe80000100800 */
[----:B------:R1:W-:Y:S04]  /*31b50*/  STL [R1+0x32ac], R52 ;  /* 0x0032ac3401007387 */ /* 0x0003e80000100800 */
[----:B------:R-:W-:Y:S04]  /*31b60*/  STL [R1+0x32b0], R51 ;  /* 0x0032b03301007387 */ /* 0x000fe80000100800 */
[----:B------:R-:W-:Y:S04]  /*31b70*/  STL [R1+0x32b4], R50 ;  /* 0x0032b43201007387 */ /* 0x000fe80000100800 */
[----:B------:R-:W-:Y:S04]  /*31b80*/  STL [R1+0x32b8], R49 ;  /* 0x0032b83101007387 */ /* 0x000fe80000100800 */
[----:B------:R-:W-:Y:S04]  /*31b90*/  STL [R1+0x32bc], R48 ;  /* 0x0032bc3001007387 */ /* 0x000fe80000100800 */
[----:B------:R0:W-:Y:S04]  /*31ba0*/  STL [R1+0x32c0], R37 ;  /* 0x0032c02501007387 */ /* 0x0001e80000100800 */
[----:B------:R-:W-:Y:S04]  /*31bb0*/  STL [R1+0x32c4], R34 ;  /* 0x0032c42201007387 */ /* 0x000fe80000100800 */
[----:B------:R-:W2:Y:S04]  /*31bc0*/  LDL.LU R85, [R1+0x854] ;  /* 0x0008540001557983 */ /* 0x000ea80000300800 */
[----:B------:R-:W3:Y:S04]  /*31bd0*/  LDL.LU R81, [R1+0x850] ;  /* 0x0008500001517983 */ /* 0x000ee80000300800 */
[----:B------:R-:W3:Y:S04]  /*31be0*/  LDL.LU R59, [R1+0x1fc4] ;  /* 0x001fc400013b7983 */ /* 0x000ee80000300800 */
[----:B------:R-:W4:Y:S04]  /*31bf0*/  LDL.LU R90, [R1+0x1fd0] ;  /* 0x001fd000015a7983 */ /* 0x000f280000300800 */
[----:B------:R-:W4:Y:S04]  /*31c00*/  LDL.LU R6, [R1+0x1fbc] ;  /* 0x001fbc0001067983 */ /* 0x000f280000300800 */
[----:B------:R-:W4:Y:S04]  /*31c10*/  LDL.LU R61, [R1+0x1fcc] ;  /* 0x001fcc00013d7983 */ /* 0x000f280000300800 */
[----:B------:R-:W4:Y:S04]  /*31c20*/  LDL.LU R5, [R1+0x1fb4] ;  /* 0x001fb40001057983 */ /* 0x000f280000300800 */
[----:B------:R-:W4:Y:S04]  /*31c30*/  LDL R83, [R1+0x2390] ;  /* 0x0023900001537983 */ /* 0x000f280000100800 */
        /* <DEDUP_REMOVED lines=20> */
[----:B------:R0:W-:Y:S04]  /*31d80*/  STL [R1+0x32dc], R20 ;  /* 0x0032dc1401007387 */ /* 0x0001e80000100800 */
[----:B------:R-:W-:Y:S04]  /*31d90*/  STL [R1+0x2e94], R70 ;  /* 0x002e944601007387 */ /* 0x000fe80000100800 */
[----:B------:R-:W-:Y:S04]  /*31da0*/  STL [R1+0x2ff0], R70 ;  /* 0x002ff04601007387 */ /* 0x000fe80000100800 */
[----:B------:R-:W-:Y:S04]  /*31db0*/  STL [R1+0x2e90], R71 ;  /* 0x002e904701007387 */ /* 0x000fe80000100800 */
[----:B------:R4:W-:Y:S04]  /*31dc0*/  STL [R1+0x2ff4], R71 ;  /* 0x002ff44701007387 */ /* 0x0009e80000100800 */
[----:B------:R-:W-:Y:S04]  /*31dd0*/  STL [R1+0x32e0], R19 ;  /* 0x0032e01301007387 */ /* 0x000fe80000100800 */
[----:B------:R-:W-:Y:S04]  /*31de0*/  STL [R1+0x2e9c], R68 ;  /* 0x002e9c4401007387 */ /* 0x000fe80000100800 */
[----:B------:R-:W-:Y:S04]  /*31df0*/  STL [R1+0x2e98], R69 ;  /* 0x002e984501007387 */ /* 0x000fe80000100800 */
[----:B------:R0:W-:Y:S04]  /*31e00*/  STL.64 [R1+0x2fc0], R68 ;  /* 0x002fc04401007387 */ /* 0x0001e80000100a00 */
[----:B------:R-:W-:Y:S04]  /*31e10*/  STL [R1+0x32e4], R13 ;  /* 0x0032e40d01007387 */ /* 0x000fe80000100800 */
[----:B------:R-:W-:Y:S01]  /*31e20*/  STL [R1+0x2ea4], R66 ;  /* 0x002ea44201007387 */ /* 0x000fe20000100800 */
[----:B------:R-:W-:-:S03]  /*31e30*/  PRMT R47, RZ, 0x7610, R47 ;  /* 0x00007610ff2f7816 */ /* 0x000fc6000000002f */
[----:B------:R-:W-:Y:S01]  /*31e40*/  STL [R1+0x3050], R66 ;  /* 0x0030504201007387 */ /* 0x000fe20000100800 */
[----:B------:R-:W-:-:S03]  /*31e50*/  PRMT R46, RZ, 0x7610, R46 ;  /* 0x00007610ff2e7816 */ /* 0x000fc6000000002e */
[----:B------:R-:W-:Y:S01]  /*31e60*/  STL [R1+0x2ea0], R67 ;  /* 0x002ea04301007387 */ /* 0x000fe20000100800 */
[----:B------:R-:W-:-:S03]  /*31e70*/  PRMT R45, RZ, 0x7610, R45 ;  /* 0x00007610ff2d7816 */ /* 0x000fc6000000002d */
[----:B------:R0:W-:Y:S01]  /*31e80*/  STL [R1+0x2ff8], R67 ;  /* 0x002ff84301007387 */ /* 0x0001e20000100800 */
[----:B------:R-:W-:-:S03]  /*31e90*/  PRMT R44, RZ, 0x7610, R44 ;  /* 0x00007610ff2c7816 */ /* 0x000fc6000000002c */
[----:B------:R-:W-:Y:S01]  /*31ea0*/  STL [R1+0x32e8], R12 ;  /* 0x0032e80c01007387 */ /* 0x000fe20000100800 */
[----:B------:R-:W-:-:S03]  /*31eb0*/  PRMT R43, RZ, 0x7610, R43 ;  /* 0x00007610ff2b7816 */ /* 0x000fc6000000002b */
[----:B------:R-:W-:Y:S01]  /*31ec0*/  STL [R1+0x2eac], R64 ;  /* 0x002eac4001007387 */ /* 0x000fe20000100800 */
[----:B------:R-:W-:-:S03]  /*31ed0*/  PRMT R42, RZ, 0x7610, R42 ;  /* 0x00007610ff2a7816 */ /* 0x000fc6000000002a */
[----:B------:R-:W-:Y:S01]  /*31ee0*/  STL [R1+0x3054], R64 ;  /* 0x0030544001007387 */ /* 0x000fe20000100800 */
[----:B------:R-:W-:-:S03]  /*31ef0*/  PRMT R41, RZ, 0x7610, R41 ;  /* 0x00007610ff297816 */ /* 0x000fc60000000029 */
[----:B------:R-:W-:Y:S04]  /*31f00*/  STL [R1+0x2ea8], R65 ;  /* 0x002ea84101007387 */ /* 0x000fe80000100800 */
[----:B------:R2:W-:Y:S01]  /*31f10*/  STL [R1+0x305c], R65 ;  /* 0x00305c4101007387 */ /* 0x0005e20000100800 */
[----:B0-----:R-:W-:-:S04]  /*31f20*/  IMAD.WIDE R54, R80, 0x2, R26 ;  /* 0x0000000250367825 */ /* 0x001fc800078e021a */
[----:B-1----:R-:W-:-:S04]  /*31f30*/  IMAD.WIDE R52, R80, 0x2, R86 ;  /* 0x0000000250347825 */ /* 0x002fc800078e0256 */
[----:B------:R-:W-:Y:S01]  /*31f40*/  @!P3 IMAD.MOV R15, RZ, RZ, -R15 ;  /* 0x000000ffff0fb224 */ /* 0x000fe200078e0a0f */
        /* <DEDUP_REMOVED lines=11> */
[----:B------:R-:W-:Y:S01]  /*32000*/  PRMT R14, RZ, 0x7610, R14 ;  /* 0x00007610ff0e7816 */ /* 0x000fe2000000000e */
[----:B------:R-:W0:Y:S08]  /*32010*/  LDC R37, c[0x0][0x3b0] ;  /* 0x0000ec00ff257b82 */ /* 0x000e300000000800 */
[----:B------:R-:W1:Y:S01]  /*32020*/  LDC R20, c[0x0][0x3b0] ;  /* 0x0000ec00ff147b82 */ /* 0x000e620000000800 */
[----:B--2---:R-:W-:-:S04]  /*32030*/  IMAD.WIDE R88, R85, 0x2, R26 ;  /* 0x0000000255587825 */ /* 0x004fc800078e021a */
[----:B------:R-:W-:-:S04]  /*32040*/  IMAD.WIDE R84, R85, 0x2, R86 ;  /* 0x0000000255547825 */ /* 0x000fc800078e0256 */
[----:B---3--:R-:W-:-:S04]  /*32050*/  IMAD.WIDE R78, R81, 0x2, R26 ;  /* 0x00000002514e7825 */ /* 0x008fc800078e021a */
[----:B------:R-:W-:-:S04]  /*32060*/  IMAD.WIDE R76, R81, 0x2, R86 ;  /* 0x00000002514c7825 */ /* 0x000fc800078e0256 */
[----:B------:R-:W-:-:S04]  /*32070*/  IMAD.WIDE R74, R59, 0x2, R26 ;  /* 0x000000023b4a7825 */ /* 0x000fc800078e021a */
[----:B------:R-:W-:Y:S01]  /*32080*/  IMAD.WIDE R72, R59, 0x2, R86 ;  /* 0x000000023b487825 */ /* 0x000fe200078e0256 */
[----:B------:R-:W2:Y:S03]  /*32090*/  @P0 LDG.E.U16 R47, desc[UR6][R88.64] ;  /* 0x00000006582f0981 */ /* 0x000ea6000c1e1500 */
[C---:B----4-:R-:W-:Y:S01]  /*320a0*/  IMAD.WIDE R70, R90.reuse, 0x2, R26 ;  /* 0x000000025a467825 */ /* 0x050fe200078e021a */
[----:B------:R-:W3:Y:S04]  /*320b0*/  @P6 LDG.E.U16 R46, desc[UR6][R84.64] ;  /* 0x00000006542e6981 */ /* 0x000ee8000c1e1500 */
[----:B------:R-:W-:Y:S04]  /*320c0*/  STL.64 [R1+0x9b8], R88 ;  /* 0x0009b85801007387 */ /* 0x000fe80000100a00 */
[----:B------:R-:W4:Y:S04]  /*320d0*/  @P0 LDG.E.U16 R45, desc[UR6][R78.64] ;  /* 0x000000064e2d0981 */ /* 0x000f28000c1e1500 */
[----:B------:R-:W-:Y:S04]  /*320e0*/  STL.64 [R1+0x9a8], R84 ;  /* 0x0009a85401007387 */ /* 0x000fe80000100a00 */
[----:B------:R-:W4:Y:S04]  /*320f0*/  @P6 LDG.E.U16 R44, desc[UR6][R76.64] ;  /* 0x000000064c2c6981 */ /* 0x000f28000c1e1500 */
[----:B------:R-:W-:Y:S01]  /*32100*/  STL.64 [R1+0x900], R78 ;  /* 0x0009004e01007387 */ /* 0x000fe20000100a00 */
[----:B------:R-:W-:-:S03]  /*32110*/  IMAD.WIDE R68, R90, 0x2, R86 ;  /* 0x000000025a447825 */ /* 0x000fc600078e0256 */
        /* <DEDUP_REMOVED lines=9> */
[----:B------:R-:W-:Y:S01]  /*321b0*/  STL.64 [R1+0x3d8], R70 ;  /* 0x0003d84601007387 */ /* 0x000fe20000100a00 */
[----:B------:R-:W-:-:S03]  /*321c0*/  IMAD.WIDE R60, R61, 0x2, R86 ;  /* 0x000000023d3c7825 */ /* 0x000fc600078e0256 */
[----:B------:R0:W-:Y:S04]  /*321d0*/  STL.64 [R1+0x3d0], R68 ;  /* 0x0003d04401007387 */ /* 0x0001e80000100a00 */
[----:B------:R-:W-:Y:S04]  /*321e0*/  STL.64 [R1+0x3a8], R66 ;  /* 0x0003a84201007387 */ /* 0x000fe80000100a00 */
[----:B------:R-:W-:Y:S04]  /*321f0*/  STL.64 [R1+0x3a0], R64 ;  /* 0x0003a04001007387 */ /* 0x000fe80000100a00 */
[----:B------:R-:W-:Y:S04]  /*32200*/  STL.64 [R1+0x158], R62 ;  /* 0x0001583e01007387 */ /* 0x000fe80000100a00 */
[----:B------:R0:W-:Y:S04]  /*32210*/  STL.64 [R1+0x160], R60 ;  /* 0x0001603c01007387 */ /* 0x0001e80000100a00 */
[----:B------:R-:W4:Y:S01]  /*32220*/  LDL.LU R80, [R1+0x3318] ;  /* 0x0033180001507983 */ /* 0x000f220000300800 */
[----:B------:R-:W-:Y:S01]  /*32230*/  ISETP.GT.U32.AND P3, PT, R8, R17, PT ;  /* 0x000000110800720c */ /* 0x000fe20003f64070 */
[----:B------:R-:W-:-:S04]  /*32240*/  IMAD.WIDE R58, R5, 0x2, R26 ;  /* 0x00000002053a7825 */ /* 0x000fc800078e021a */
[----:B------:R-:W-:-:S04]  /*32250*/  IMAD.WIDE R56, R5, 0x2, R86 ;  /* 0x0000000205387825 */ /* 0x000fc800078e0256 */
[----:B------:R-:W-:-:S04]  /*32260*/  IMAD.WIDE R50, R3, 0x2, R26 ;  /* 0x0000000203327825 */ /* 0x000fc800078e021a */
[----:B------:R-:W-:-:S04]  /*32270*/  IMAD.WIDE R48, R3, 0x2, R86 ;  /* 0x0000000203307825 */ /* 0x000fc800078e0256 */
[----:B------:R-:W-:-:S04]  /*32280*/  IMAD.WIDE R12, R2, 0x2, R86 ;  /* 0x00000002020c7825 */ /* 0x000fc800078e0256 */
[----:B------:R-:W-:Y:S02]  /*32290*/  VIADD R0, R83, 0x40000 ;  /* 0x0004000053007836 */ /* 0x000fe40000000000 */
[----:B------:R-:W-:Y:S01]  /*322a0*/  IMAD.WIDE R6, R82, 0x2, R26 ;  /* 0x0000000252067825 */ /* 0x000fe200078e021a */
[----:B------:R-:W-:Y:S01]  /*322b0*/  PRMT R10, RZ, 0x7610, R10 ;  /* 0x00007610ff0a7816 */ /* 0x000fe2000000000a */
[----:B------:R-:W4:Y:S04]  /*322c0*/  @P0 LDG.E.U16 R36, desc[UR6][R62.64] ;  /* 0x000000063e240981 */ /* 0x000f28000c1e1500 */
[----:B------:R-:W4:Y:S04]  /*322d0*/  @P6 LDG.E.U16 R35, desc[UR6][R60.64] ;  /* 0x000000063c236981 */ /* 0x000f28000c1e1500 */
[----:B------:R-:W4:Y:S04]  /*322e0*/  @P0 LDG.E.U16 R28, desc[UR6][R54.64] ;  /* 0x00000006361c0981 */ /* 0x000f28000c1e1500 */
[----:B------:R-:W4:Y:S01]  /*322f0*/  @P6 LDG.E.U16 R25, desc[UR6][R52.64] ;  /* 0x0000000634196981 */ /* 0x000f22000c1e1500 */
[----:B------:R-:W-:-:S03]  /*32300*/  @!P3 IMAD.IADD R17, R17, 0x1, -R8 ;  /* 0x000000011111b824 */ /* 0x000fc600078e0a08 */
[----:B------:R-:W-:Y:S01]  /*32310*/  STL.64 [R1+0x188], R58 ;  /* 0x0001883a01007387 */ /* 0x000fe20000100a00 */
[----:B------:R-:W-:-:S04]  /*32320*/  IMAD.WIDE R2, R2, 0x2, R26 ;  /* 0x0000000202027825 */ /* 0x000fc800078e021a */
[----:B------:R-:W-:Y:S01]  /*32330*/  IMAD.WIDE R4, R82, 0x2, R86 ;  /* 0x0000000252047825 */ /* 0x000fe200078e0256 */
[----:B------:R-:W-:Y:S02]  /*32340*/  SHF.R.U32.HI R0, RZ, 0x4, R0 ;  /* 0x00000004ff007819 */ /* 0x000fe40000011600 */
[C---:B------:R-:W-:Y:S01]  /*32350*/  ISETP.GT.U32.AND P3, PT, R8.reuse, R17, PT ;  /* 0x000000110800720c */ /* 0x040fe20003f64070 */
[----:B------:R-:W-:Y:S04]  /*32360*/  STL.64 [R1+0x190], R56 ;  /* 0x0001903801007387 */ /* 0x000fe80000100a00 */
[----:B------:R0:W-:Y:S04]  /*32370*/  STL.64 [R1+0x1b8], R54 ;  /* 0x0001b83601007387 */ /* 0x0001e80000100a00 */
[----:B------:R-:W4:Y:S04]  /*32380*/  @P0 LDG.E.U16 R18, desc[UR6][R2.64] ;  /* 0x0000000602120981 */ /* 0x000f28000c1e1500 */
[----:B------:R-:W4:Y:S04]  /*32390*/  @P0 LDG.E.U16 R32, desc[UR6][R58.64] ;  /* 0x000000063a200981 */ /* 0x000f28000c1e1500 */
[----:B------:R-:W4:Y:S04]  /*323a0*/  @P0 LDG.E.U16 R10, desc[UR6][R6.64] ;  /* 0x00000006060a0981 */ /* 0x000f28000c1e1500 */
[----:B------:R-:W4:Y:S04]  /*323b0*/  @P6 LDG.E.U16 R9, desc[UR6][R4.64] ;  /* 0x0000000604096981 */ /* 0x000f28000c1e1500 */
[----:B------:R-:W4:Y:S04]  /*323c0*/  @P0 LDG.E.U16 R22, desc[UR6][R50.64] ;  /* 0x0000000632160981 */ /* 0x000f28000c1e1500 */
[----:B------:R-:W4:Y:S04]  /*323d0*/  @P6 LDG.E.U16 R21, desc[UR6][R48.64] ;  /* 0x0000000630156981 */ /* 0x000f28000c1e1500 */
[----:B------:R-:W4:Y:S04]  /*323e0*/  @P6 LDG.E.U16 R31, desc[UR6][R56.64] ;  /* 0x00000006381f6981 */ /* 0x000f28000c1e1500 */
[----:B------:R0:W4:Y:S04]  /*323f0*/  @P6 LDG.E.U16 R40, desc[UR6][R68.64] ;  /* 0x0000000644286981 */ /* 0x000128000c1e1500 */
[----:B------:R-:W4:Y:S01]  /*32400*/  @P6 LDG.E.U16 R14, desc[UR6][R12.64] ;  /* 0x000000060c0e6981 */ /* 0x000f22000c1e1500 */
[----:B------:R-:W-:Y:S01]  /*32410*/  PRMT R39, RZ, 0x7610, R39 ;  /* 0x00007610ff277816 */ /* 0x000fe20000000027 */
[----:B------:R-:W-:Y:S01]  /*32420*/  @!P3 IMAD.IADD R17, R17, 0x1, -R8 ;  /* 0x000000011111b824 */ /* 0x000fe200078e0a08 */
[----:B------:R-:W-:Y:S01]  /*32430*/  ISETP.GT.U32.AND P3, PT, R8, R16, PT ;  /* 0x000000100800720c */ /* 0x000fe20003f64070 */
[----:B------:R-:W-:Y:S04]  /*32440*/  STL.64 [R1+0x1c0], R52 ;  /* 0x0001c03401007387 */ /* 0x000fe80000100a00 */
[----:B------:R-:W-:Y:S04]  /*32450*/  STL.64 [R1+0x1e8], R50 ;  /* 0x0001e83201007387 */ /* 0x000fe80000100a00 */
[----:B------:R-:W-:Y:S04]  /*32460*/  STL.64 [R1+0x1f0], R48 ;  /* 0x0001f03001007387 */ /* 0x000fe80000100a00 */
[----:B------:R-:W-:Y:S04]  /*32470*/  STL [R1+0x32f0], R86 ;  /* 0x0032f05601007387 */ /* 0x000fe80000100800 */
[----:B------:R-:W-:Y:S04]  /*32480*/  STL.64 [R1+0x220], R12 ;  /* 0x0002200c01007387 */ /* 0x000fe80000100a00 */
[----:B------:R-:W-:Y:S04]  /*32490*/  STL [R1+0x32ec], R87 ;  /* 0x0032ec5701007387 */ /* 0x000fe80000100800 */
[----:B------:R1:W-:Y:S01]  /*324a0*/  STL.64 [R1+0x218], R2 ;  /* 0x0002180201007387 */ /* 0x0003e20000100a00 */
[----:B0-----:R-:W0:Y:S03]  /*324b0*/  LDC R69, c[0x0][0x3b0] ;  /* 0x0000ec00ff457b82 */ /* 0x001e260000000800 */
[----:B------:R1:W4:Y:S05]  /*324c0*/  @P0 LDG.E.U16 R39, desc[UR6][R66.64] ;  /* 0x0000000642270981 */ /* 0x00032a000c1e1500 */
[----:B------:R-:W0:Y:S01]  /*324d0*/  LDC R61, c[0x0][0x3b0] ;  /* 0x0000ec00ff3d7b82 */ /* 0x000e220000000800 */
[----:B------:R-:W-:-:S07]  /*324e0*/  PRMT R38, RZ, 0x7610, R38 ;  /* 0x00007610ff267816 */ /* 0x000fce0000000026 */
[----:B------:R-:W0:Y:S01]  /*324f0*/  LDC R54, c[0x0][0x3b0] ;  /* 0x0000ec00ff367b82 */ /* 0x000e220000000800 */
[----:B------:R-:W-:Y:S01]  /*32500*/  @!P3 IMAD.IADD R16, R16, 0x1, -R8 ;  /* 0x000000011010b824 */ /* 0x000fe200078e0a08 */
[----:B------:R-:W-:Y:S04]  /*32510*/  STL.64 [R1+0x250], R4 ;  /* 0x0002500401007387 */ /* 0x000fe80000100a00 */
[----:B------:R1:W-:Y:S01]  /*32520*/  STL [R1+0x32f8], R26 ;  /* 0x0032f81a01007387 */ /* 0x0003e20000100800 */
[----:B------:R-:W-:Y:S01]  /*32530*/  @!P2 IADD3 R17, PT, PT, -R17, RZ, RZ ;  /* 0x000000ff1111a210 */ /* 0x000fe20007ffe1ff */
[----:B-1----:R-:W1:Y:S01]  /*32540*/  LDC R67, c[0x0][0x3b0] ;  /* 0x0000ec00ff437b82 */ /* 0x002e620000000800 */
[----:B------:R-:W-:Y:S01]  /*32550*/  ISETP.GT.U32.AND P3, PT, R8, R16, PT ;  /* 0x000000100800720c */ /* 0x000fe20003f64070 */
[----:B------:R-:W-:Y:S01]  /*32560*/  VIADD R2, R83, 0x60000 ;  /* 0x0006000053027836 */ /* 0x000fe20000000000 */
[----:B------:R-:W-:Y:S01]  /*32570*/  SGXT.U32 R3, R0, 0xe ;  /* 0x0000000e0003781a */ /* 0x000fe20000000000 */
[----:B------:R-:W0:Y:S01]  /*32580*/  S2R R83, SR_TID.X ;  /* 0x0000000000537919 */ /* 0x000e220000002100 */
[----:B------:R-:W-:Y:S04]  /*32590*/  STL [R1+0x32f4], R27 ;  /* 0x0032f41b01007387 */ /* 0x000fe80000100800 */
[----:B------:R-:W-:Y:S01]  /*325a0*/  STL.64 [R1+0x248], R6 ;  /* 0x0002480601007387 */ /* 0x000fe20000100a00 */
[----:B------:R-:W-:Y:S01]  /*325b0*/  SHF.R.U32.HI R2, RZ, 0x4, R2 ;  /* 0x00000004ff027819 */ /* 0x000fe20000011602 */
[----:B------:R-:W1:Y:S02]  /*325c0*/  LDC R26, c[0x0][0x3b0] ;  /* 0x0000ec00ff1a7b82 */ /* 0x000e640000000800 */
[----:B------:R0:W4:Y:S06]  /*325d0*/  @P6 LDG.E.U16 R38, desc[UR6][R64.64] ;  /* 0x0000000640266981 */ /* 0x00012c000c1e1500 */
[----:B------:R-:W1:Y:S01]  /*325e0*/  LDC R12, c[0x0][0x3b0] ;  /* 0x0000ec00ff0c7b82 */ /* 0x000e620000000800 */
[----:B------:R-:W-:-:S07]  /*325f0*/  SGXT.U32 R2, R2, 0xe ;  /* 0x0000000e0202781a */ /* 0x000fce0000000000 */
[----:B------:R-:W1:Y:S01]  /*32600*/  LDC R86, c[0x0][0x3b0] ;  /* 0x0000ec00ff567b82 */ /* 0x000e620000000800 */
[----:B------:R-:W-:Y:S01]  /*32610*/  SEL R15, R11, R15, !P5 ;  /* 0x0000000f0b0f7207 */ /* 0x000fe20006800000 */
[----:B------:R-:W-:Y:S02]  /*32620*/  @!P3 IMAD.IADD R16, R16, 0x1, -R8 ;  /* 0x000000011010b824 */ /* 0x000fe400078e0a08 */
[----:B------:R-:W-:Y:S02]  /*32630*/  IMAD.MOV.U32 R8, RZ, RZ, RZ ;  /* 0x000000ffff087224 */ /* 0x000fe400078e00ff */
[----:B------:R-:W-:Y:S02]  /*32640*/  IMAD.MOV.U32 R0, RZ, RZ, RZ ;  /* 0x000000ffff007224 */ /* 0x000fe400078e00ff */
[----:B------:R-:W1:Y:S08]  /*32650*/  LDC R75, c[0x0][0x3b0] ;  /* 0x0000ec00ff4b7b82 */ /* 0x000e700000000800 */
[----:B------:R-:W1:Y:S01]  /*32660*/  LDC R72, c[0x0][0x3b0] ;  /* 0x0000ec00ff487b82 */ /* 0x000e620000000800 */
[----:B0-----:R-:W-:Y:S01]  /*32670*/  SHF.R.U32.HI R83, RZ, 0x5, R83 ;  /* 0x00000005ff537819 */ /* 0x001fe20000011653 */
[----:B--2---:R-:W-:Y:S04]  /*32680*/  STL [R1+0x32fc], R47 ;  /* 0x0032fc2f01007387 */ /* 0x004fe80000100800 */
[----:B---3--:R0:W-:Y:S04]  /*32690*/  STL [R1+0x3300], R46 ;  /* 0x0033002e01007387 */ /* 0x0081e80000100800 */
[----:B----4-:R-:W-:Y:S04]  /*326a0*/  STL [R1+0x3304], R45 ;  /* 0x0033042d01007387 */ /* 0x010fe80000100800 */
[----:B------:R-:W-:Y:S04]  /*326b0*/  STL [R1+0x3308], R44 ;  /* 0x0033082c01007387 */ /* 0x000fe80000100800 */
[----:B------:R2:W-:Y:S04]  /*326c0*/  STL [R1+0x330c], R43 ;  /* 0x00330c2b01007387 */ /* 0x0005e80000100800 */
[----:B------:R-:W-:Y:S01]  /*326d0*/  STL [R1+0x3310], R42 ;  /* 0x0033102a01007387 */ /* 0x000fe20000100800 */
[----:B0-----:R-:W0:Y:S03]  /*326e0*/  LDC R46, c[0x0][0x3b0] ;  /* 0x0000ec00ff2e7b82 */ /* 0x001e260000000800 */
[----:B------:R-:W-:Y:S04]  /*326f0*/  STL [R1+0x3314], R41 ;  /* 0x0033142901007387 */ /* 0x000fe80000100800 */
[----:B------:R-:W-:Y:S04]  /*32700*/  STL [R1+0x235c], R3 ;  /* 0x00235c0301007387 */ /* 0x000fe80000100800 */
[----:B------:R3:W-:Y:S01]  /*32710*/  STL [R1+0x2358], R2 ;  /* 0x0023580201007387 */ /* 0x0007e20000100800 */
[----:B--2---:R-:W2:Y:S01]  /*32720*/  LDC R43, c[0x0][0x3b0] ;  /* 0x0000ec00ff2b7b82 */ /* 0x004ea20000000800 */
[----:B---3--:R-:W-:-:S04]  /*32730*/  IADD3 R2, P3, PT, R2, 0x2, RZ ;  /* 0x0000000202027810 */ /* 0x008fc80007f7e0ff */
[----:B------:R-:W-:Y:S02]  /*32740*/  IADD3.X R8, PT, PT, R8, 0x40004040, RZ, P3, !PT ;  /* 0x4000404008087810 */ /* 0x000fe40001ffe4ff */
[----:B------:R-:W-:Y:S02]  /*32750*/  ISETP.GE.AND P3, PT, R80, RZ, PT ;  /* 0x000000ff5000720c */ /* 0x000fe40003f66270 */
[----:B------:R-:W3:Y:S04]  /*32760*/  LDL.LU R80, [R1+0x1fac] ;  /* 0x001fac0001507983 */ /* 0x000ee80000300800 */
[----:B------:R-:W4:Y:S04]  /*32770*/  LDL.LU R58, [R1+0x1fa4] ;  /* 0x001fa400013a7983 */ /* 0x000f280000300800 */
[----:B------:R-:W2:Y:S04]  /*32780*/  LDL.LU R63, [R1+0x1fa0] ;  /* 0x001fa000013f7983 */ /* 0x000ea80000300800 */
[----:B------:R-:W2:Y:S04]  /*32790*/  LDL.LU R7, [R1+0x1f9c] ;  /* 0x001f9c0001077983 */ /* 0x000ea80000300800 */
[----:B------:R-:W2:Y:S01]  /*327a0*/  LDL.LU R60, [R1+0x1f98] ;  /* 0x001f9800013c7983 */ /* 0x000ea20000300800 */
[----:B------:R-:W-:-:S03]  /*327b0*/  IADD3 R3, P2, PT, R3, 0x8000080, RZ ;  /* 0x0800008003037810 */ /* 0x000fc60007f5e0ff */
[----:B------:R-:W2:Y:S04]  /*327c0*/  LDL.LU R62, [R1+0x1f94] ;  /* 0x001f9400013e7983 */ /* 0x000ea80000300800 */
[----:B------:R-:W3:Y:S04]  /*327d0*/  LDL.LU R93, [R1+0x1f90] ;  /* 0x001f9000015d7983 */ /* 0x000ee80000300800 */
[----:B------:R-:W3:Y:S04]  /*327e0*/  LDL.LU R89, [R1+0x1f8c] ;  /* 0x001f8c0001597983 */ /* 0x000ee80000300800 */
[----:B------:R-:W3:Y:S01]  /*327f0*/  LDL.LU R91, [R1+0x1f88] ;  /* 0x001f8800015b7983 */ /* 0x000ee20000300800 */
[----:B------:R-:W-:-:S03]  /*32800*/  IADD3.X R0, PT, PT, R0, 0x40004040, RZ, P2, !PT ;  /* 0x4000404000007810 */ /* 0x000fc600017fe4ff */
[----:B------:R-:W3:Y:S04]  /*32810*/  LDL.LU R92, [R1+0x1f84] ;  /* 0x001f8400015c7983 */ /* 0x000ee80000300800 */
[----:B------:R-:W3:Y:S04]  /*32820*/  LDL.LU R6, [R1+0x1f80] ;  /* 0x001f800001067983 */ /* 0x000ee80000300800 */
[----:B------:R-:W3:Y:S04]  /*32830*/  LDL.LU R4, [R1+0x1f7c] ;  /* 0x001f7c0001047983 */ /* 0x000ee80000300800 */
[----:B------:R-:W3:Y:S04]  /*32840*/  LDL.LU R81, [R1+0x1f78] ;  /* 0x001f780001517983 */ /* 0x000ee80000300800 */
[----:B------:R-:W3:Y:S01]  /*32850*/  LDL.LU R59, [R1+0x1f74] ;  /* 0x001f7400013b7983 */ /* 0x000ee20000300800 */
[----:B------:R-:W-:-:S03]  /*32860*/  R2UR UR9, R0 ;  /* 0x00000000000972ca */ /* 0x000fc600000e0000 */
[----:B------:R-:W4:Y:S04]  /*32870*/  LDL.LU R90, [R1+0x1f70] ;  /* 0x001f7000015a7983 */ /* 0x000f280000300800 */
[----:B------:R-:W4:Y:S04]  /*32880*/  LDL.LU R0, [R1+0x1f6c] ;  /* 0x001f6c0001007983 */ /* 0x000f280000300800 */
[----:B------:R-:W4:Y:S04]  /*32890*/  LDL.LU R5, [R1+0x1f68] ;  /* 0x001f680001057983 */ /* 0x000f280000300800 */
[----:B------:R-:W4:Y:S01]  /*328a0*/  LDL.LU R84, [R1+0x1f64] ;  /* 0x001f640001547983 */ /* 0x000f220000300800 */
[----:B------:R-:W-:-:S03]  /*328b0*/  ISETP.NE.U32.AND P2, PT, R83, RZ, PT ;  /* 0x000000ff5300720c */ /* 0x000fc60003f45070 */
[----:B------:R-:W4:Y:S04]  /*328c0*/  LDL.LU R85, [R1+0x1f60] ;  /* 0x001f600001557983 */ /* 0x000f280000300800 */
[----:B------:R-:W4:Y:S04]  /*328d0*/  LDL.LU R83, [R1+0x1f5c] ;  /* 0x001f5c0001537983 */ /* 0x000f280000300800 */
[----:B------:R-:W4:Y:S01]  /*328e0*/  LDL.LU R82, [R1+0x1f58] ;  /* 0x001f580001527983 */ /* 0x000f220000300800 */
[----:B------:R-:W-:-:S03]  /*328f0*/  R2UR UR10, R2 ;  /* 0x00000000020a72ca */ /* 0x000fc600000e0000 */
[----:B------:R-:W4:Y:S04]  /*32900*/  LDL.LU R88, [R1+0x1f54] ;  /* 0x001f540001587983 */ /* 0x000f280000300800 */
[----:B------:R-:W4:Y:S01]  /*32910*/  LDL.LU R2, [R1+0x1f50] ;  /* 0x001f500001027983 */ /* 0x000f220000300800 */
[----:B------:R-:W-:-:S03]  /*32920*/  R2UR UR8, R3 ;  /* 0x00000000030872ca */ /* 0x000fc600000e0000 */
[----:B------:R-:W4:Y:S04]  /*32930*/  LDL.LU R3, [R1+0x1f4c] ;  /* 0x001f4c0001037983 */ /* 0x000f280000300800 */
[----:B------:R-:W4:Y:S04]  /*32940*/  LDL.LU R77, [R1+0x1f48] ;  /* 0x001f4800014d7983 */ /* 0x000f280000300800 */
[----:B------:R-:W4:Y:S01]  /*32950*/  LDL.LU R76, [R1+0x1f44] ;  /* 0x001f4400014c7983 */ /* 0x000f220000300800 */
[----:B--2---:R-:W-:-:S03]  /*32960*/  SEL R45, R11, R62, !P5 ;  /* 0x0000003e0b2d7207 */ /* 0x004fc60006800000 */
[----:B------:R-:W2:Y:S01]  /*32970*/  LDL.LU R62, [R1+0x1f40] ;  /* 0x001f4000013e7983 */ /* 0x000ea20000300800 */
[C---:B------:R-:W-:Y:S02]  /*32980*/  SEL R57, R11.reuse, R7, !P5 ;  /* 0x000000070b397207 */ /* 0x040fe40006800000 */
[C---:B---3--:R-:W-:Y:S02]  /*32990*/  SEL R71, R11.reuse, R59, !P5 ;  /* 0x0000003b0b477207 */ /* 0x048fe40006800000 */
[----:B------:R-:W3:Y:S04]  /*329a0*/  LDL.LU R59, [R1+0x1f3c] ;  /* 0x001f3c00013b7983 */ /* 0x000ee80000300800 */
[----:B------:R-:W3:Y:S04]  /*329b0*/  LDL.LU R55, [R1+0x1f38] ;  /* 0x001f380001377983 */ /* 0x000ee80000300800 */
[----:B------:R-:W3:Y:S04]  /*329c0*/  LDL.LU R51, [R1+0x1f34] ;  /* 0x001f340001337983 */ /* 0x000ee80000300800 */
[----:B------:R-:W3:Y:S04]  /*329d0*/  LDL.LU R48, [R1+0x1f30] ;  /* 0x001f300001307983 */ /* 0x000ee80000300800 */
[----:B------:R-:W3:Y:S04]  /*329e0*/  LDL.LU R34, [R1+0x1f2c] ;  /* 0x001f2c0001227983 */ /* 0x000ee80000300800 */
[----:B------:R-:W3:Y:S01]  /*329f0*/  LDL.LU R29, [R1+0x1f28] ;  /* 0x001f2800011d7983 */ /* 0x000ee20000300800 */
[----:B------:R-:W-:-:S03]  /*32a00*/  SEL R42, R11, R4, !P5 ;  /* 0x000000040b2a7207 */ /* 0x000fc60006800000 */
[----:B------:R-:W3:Y:S01]  /*32a10*/  LDL.LU R7, [R1+0x1f24] ;  /* 0x001f240001077983 */ /* 0x000ee20000300800 */
[----:B----4-:R-:W-:-:S03]  /*32a20*/  SEL R47, R11, R90, !P5 ;  /* 0x0000005a0b2f7207 */ /* 0x010fc60006800000 */
[----:B------:R-:W4:Y:S01]  /*32a30*/  LDL.LU R4, [R1+0x1f20] ;  /* 0x001f200001047983 */ /* 0x000f220000300800 */
[----:B------:R-:W-:-:S03]  /*32a40*/  SEL R90, R11, R2, !P5 ;  /* 0x000000020b5a7207 */ /* 0x000fc60006800000 */
[----:B------:R-:W4:Y:S04]  /*32a50*/  LDL.LU R79, [R1+0x1f1c] ;  /* 0x001f1c00014f7983 */ /* 0x000f280000300800 */
[----:B------:R-:W4:Y:S01]  /*32a60*/  LDL.LU R2, [R1+0x1f18] ;  /* 0x001f180001027983 */ /* 0x000f220000300800 */
[----:B------:R-:W-:-:S03]  /*32a70*/  SEL R87, R11, R5, !P5 ;  /* 0x000000050b577207 */ /* 0x000fc60006800000 */
[----:B------:R-:W4:Y:S01]  /*32a80*/  LDL.LU R33, [R1+0x1f14] ;  /* 0x001f140001217983 */ /* 0x000f220000300800 */
[----:B------:R-:W-:-:S03]  /*32a90*/  SEL R44, R11, R81, !P5 ;  /* 0x000000510b2c7207 */ /* 0x000fc60006800000 */
[----:B------:R-:W4:Y:S01]  /*32aa0*/  LDL.LU R5, [R1+0x1f10] ;  /* 0x001f100001057983 */ /* 0x000f220000300800 */
[----:B------:R-:W-:-:S03]  /*32ab0*/  SEL R73, R11, R3, !P5 ;  /* 0x000000030b497207 */ /* 0x000fc60006800000 */
[----:B------:R-:W4:Y:S04]  /*32ac0*/  LDL.LU R81, [R1+0x1f0c] ;  /* 0x001f0c0001517983 */ /* 0x000f280000300800 */
[----:B------:R-:W4:Y:S04]  /*32ad0*/  LDL.LU R3, [R1+0x1f08] ;  /* 0x001f080001037983 */ /* 0x000f280000300800 */
[----:B------:R-:W4:Y:S04]  /*32ae0*/  LDL.LU R78, [R1+0x1f04] ;  /* 0x001f0400014e7983 */ /* 0x000f280000300800 */
[----:B------:R-:W4:Y:S04]  /*32af0*/  LDL.LU R49, [R1+0x1f00] ;  /* 0x001f000001317983 */ /* 0x000f280000300800 */
[----:B------:R-:W4:Y:S04]  /*32b00*/  LDL.LU R52, [R1+0x1efc] ;  /* 0x001efc0001347983 */ /* 0x000f280000300800 */
[----:B------:R-:W4:Y:S01]  /*32b10*/  LDL.LU R53, [R1+0x1ef8] ;  /* 0x001ef80001357983 */ /* 0x000f220000300800 */
[----:B------:R-:W-:-:S03]  /*32b20*/  SEL R68, R11, R58, !P5 ;  /* 0x0000003a0b447207 */ /* 0x000fc60006800000 */
        /* <DEDUP_REMOVED lines=9> */
[C---:B------:R-:W-:Y:S02]  /*32bc0*/  SEL R19, R11.reuse, R92, !P5 ;  /* 0x0000005c0b137207 */ /* 0x040fe40006800000 */
[C---:B------:R-:W-:Y:S01]  /*32bd0*/  SEL R27, R11.reuse, R0, !P5 ;  /* 0x000000000b1b7207 */ /* 0x040fe20006800000 */
[----:B------:R-:W4:Y:S01]  /*32be0*/  LDL.LU R91, [R1+0x1ee0] ;  /* 0x001ee000015b7983 */ /* 0x000f220000300800 */
[----:B------:R-:W-:-:S03]  /*32bf0*/  SEL R0, R11, R88, !P5 ;  /* 0x000000580b007207 */ /* 0x000fc60006800000 */
[----:B------:R-:W4:Y:S01]  /*32c00*/  LDL.LU R92, [R1+0x1edc] ;  /* 0x001edc00015c7983 */ /* 0x000f220000300800 */
[----:B------:R-:W-:-:S03]  /*32c10*/  SEL R13, R11, R84, !P5 ;  /* 0x000000540b0d7207 */ /* 0x000fc60006800000 */
[----:B------:R-:W4:Y:S01]  /*32c20*/  LDL.LU R88, [R1+0x1ed8] ;  /* 0x001ed80001587983 */ /* 0x000f220000300800 */
[----:B------:R-:W-:-:S03]  /*32c30*/  SEL R70, R11, R85, !P5 ;  /* 0x000000550b467207 */ /* 0x000fc60006800000 */
[----:B------:R-:W4:Y:S04]  /*32c40*/  LDL R84, [R1+0x1ed4] ;  /* 0x001ed40001547983 */ /* 0x000f280000100800 */
[----:B------:R-:W4:Y:S01]  /*32c50*/  LDL.LU R85, [R1+0x58] ;  /* 0x0000580001557983 */ /* 0x000f220000300800 */
[C---:B------:R-:W-:Y:S02]  /*32c60*/  SEL R63, R11.reuse, R63, !P5 ;  /* 0x0000003f0b3f7207 */ /* 0x040fe40006800000 */
[----:B------:R-:W-:Y:S02]  /*32c70*/  R2UR UR11, R8 ;  /* 0x00000000080b72ca */ /* 0x000fe400000e0000 */
[----:B------:R-:W-:Y:S01]  /*32c80*/  SEL R65, R11, R76, !P5 ;  /* 0x0000004c0b417207 */ /* 0x000fe20006800000 */
[----:B------:R-:W-:-:S02]  /*32c90*/  IMAD R57, R57, R61, RZ ;  /* 0x0000003d39397224 */ /* 0x000fc400078e02ff */
[----:B0-----:R-:W-:Y:S02]  /*32ca0*/  IMAD R45, R45, R46, RZ ;  /* 0x0000002e2d2d7224 */ /* 0x001fe400078e02ff */
[----:B------:R-:W-:Y:S01]  /*32cb0*/  IMAD R41, R41, R43, RZ ;  /* 0x0000002b29297224 */ /* 0x000fe200078e02ff */
[----:B------:R-:W0:Y:S08]  /*32cc0*/  LDC R46, c[0x0][0x3b0] ;  /* 0x0000ec00ff2e7b82 */ /* 0x000e300000000800 */
[----:B------:R-:W0:Y:S01]  /*32cd0*/  LDC R43, c[0x0][0x3b0] ;  /* 0x0000ec00ff2b7b82 */ /* 0x000e220000000800 */
[C---:B------:R-:W-:Y:S01]  /*32ce0*/  SEL R6, R11.reuse, R6, !P5 ;  /* 0x000000060b067207 */ /* 0x040fe20006800000 */
[----:B------:R-:W-:Y:S01]  /*32cf0*/  @!P3 IMAD.MOV R16, RZ, RZ, -R16 ;  /* 0x000000ffff10b224 */ /* 0x000fe200078e0a10 */
[C---:B------:R-:W-:Y:S01]  /*32d00*/  SEL R74, R11.reuse, R77, !P5 ;  /* 0x0000004d0b4a7207 */ /* 0x040fe20006800000 */
[----:B------:R-:W-:Y:S01]  /*32d10*/  IMAD R30, R30, R37, RZ ;  /* 0x000000251e1e7224 */ /* 0x000fe200078e02ff */
[----:B------:R-:W-:-:S02]  /*32d20*/  SEL R80, R11, R80, !P5 ;  /* 0x000000500b507207 */ /* 0x000fc40006800000 */
[C---:B------:R-:W-:Y:S02]  /*32d30*/  SEL R83, R11.reuse, R83, !P5 ;  /* 0x000000530b537207 */ /* 0x040fe40006800000 */
[C---:B------:R-:W-:Y:S02]  /*32d40*/  SEL R82, R11.reuse, R82, !P5 ;  /* 0x000000520b527207 */ /* 0x040fe40006800000 */
[----:B------:R-:W-:Y:S01]  /*32d50*/  SEL R17, R11, R17, !P5 ;  /* 0x000000110b117207 */ /* 0x000fe20006800000 */
[----:B------:R-:W2:Y:S08]  /*32d60*/  LDC R61, c[0x0][0x3b0] ;  /* 0x0000ec00ff3d7b82 */ /* 0x000eb00000000800 */
[----:B------:R-:W2:Y:S01]  /*32d70*/  LDC R37, c[0x0][0x3b0] ;  /* 0x0000ec00ff257b82 */ /* 0x000ea20000000800 */
[----:B-1----:R-:W-:-:S02]  /*32d80*/  IMAD R87, R87, R86, RZ ;  /* 0x0000005657577224 */ /* 0x002fc400078e02ff */
[----:B0-----:R-:W-:Y:S02]  /*32d90*/  IMAD R44, R44, R43, RZ ;  /* 0x0000002b2c2c7224 */ /* 0x001fe400078e02ff */
[----:B------:R-:W-:Y:S02]  /*32da0*/  IMAD R47, R47, R46, RZ ;  /* 0x0000002e2f2f7224 */ /* 0x000fe400078e02ff */
[----:B------:R-:W-:Y:S02]  /*32db0*/  IMAD R75, R74, R75, RZ ;  /* 0x0000004b4a4b7224 */ /* 0x000fe400078e02ff */
[----:B------:R-:W-:Y:S01]  /*32dc0*/  IMAD R74, R65, R72, RZ ;  /* 0x00000048414a7224 */ /* 0x000fe200078e02ff */
[C---:B--2---:R-:W-:Y:S02]  /*32dd0*/  SEL R62, R11.reuse, R62, !P5 ;  /* 0x0000003e0b3e7207 */ /* 0x044fe40006800000 */
[C---:B---3--:R-:W-:Y:S02]  /*32de0*/  SEL R59, R11.reuse, R59, !P5 ;  /* 0x0000003b0b3b7207 */ /* 0x048fe40006800000 */
[----:B------:R-:W-:-:S02]  /*32df0*/  SEL R55, R11, R55, !P5 ;  /* 0x000000370b377207 */ /* 0x000fc40006800000 */
[C---:B------:R-:W-:Y:S02]  /*32e00*/  SEL R51, R11.reuse, R51, !P5 ;  /* 0x000000330b337207 */ /* 0x040fe40006800000 */
[C---:B------:R-:W-:Y:S02]  /*32e10*/  SEL R48, R11.reuse, R48, !P5 ;  /* 0x000000300b307207 */ /* 0x040fe40006800000 */
[C---:B------:R-:W-:Y:S02]  /*32e20*/  SEL R34, R11.reuse, R34, !P5 ;  /* 0x000000220b227207 */ /* 0x040fe40006800000 */
[C---:B------:R-:W-:Y:S02]  /*32e30*/  SEL R29, R11.reuse, R29, !P5 ;  /* 0x0000001d0b1d7207 */ /* 0x040fe40006800000 */
[C---:B------:R-:W-:Y:S02]  /*32e40*/  SEL R7, R11.reuse, R7, !P5 ;  /* 0x000000070b077207 */ /* 0x040fe40006800000 */
[----:B----4-:R-:W-:-:S02]  /*32e50*/  SEL R4, R11, R4, !P5 ;  /* 0x000000040b047207 */ /* 0x010fc40006800000 */
[C---:B------:R-:W-:Y:S02]  /*32e60*/  SEL R24, R11.reuse, R79, !P5 ;  /* 0x0000004f0b187207 */ /* 0x040fe40006800000 */
[C---:B------:R-:W-:Y:S01]  /*32e70*/  SEL R2, R11.reuse, R2, !P5 ;  /* 0x000000020b027207 */ /* 0x040fe20006800000 */
[----:B------:R-:W0:Y:S01]  /*32e80*/  LDC R79, c[0x0][0x3b0] ;  /* 0x0000ec00ff4f7b82 */ /* 0x000e220000000800 */
[C---:B------:R-:W-:Y:S01]  /*32e90*/  SEL R8, R11.reuse, R85, !P5 ;  /* 0x000000550b087207 */ /* 0x040fe20006800000 */
[----:B------:R-:W-:Y:S01]  /*32ea0*/  IMAD R85, R68, R69, RZ ;  /* 0x0000004544557224 */ /* 0x000fe200078e02ff */
[----:B------:R-:W-:Y:S01]  /*32eb0*/  SEL R76, R11, R84, !P5 ;  /* 0x000000540b4c7207 */ /* 0x000fe20006800000 */
[----:B------:R-:W-:-:S03]  /*32ec0*/  IMAD R84, R63, R67, RZ ;  /* 0x000000433f547224 */ /* 0x000fc600078e02ff */
[----:B------:R-:W-:Y:S04]  /*32ed0*/  STL [R1+0x1f1c], R85 ;  /* 0x001f1c5501007387 */ /* 0x000fe80000100800 */
[----:B------:R-:W-:Y:S04]  /*32ee0*/  STL [R1+0x238c], R57 ;  /* 0x00238c3901007387 */ /* 0x000fe80000100800 */
[----:B------:R-:W-:Y:S04]  /*32ef0*/  STL [R1+0x1f88], R84 ;  /* 0x001f885401007387 */ /* 0x000fe80000100800 */
[----:B------:R-:W-:Y:S04]  /*32f00*/  STL [R1+0x58], R45 ;  /* 0x0000582d01007387 */ /* 0x000fe80000100800 */
[----:B------:R1:W-:Y:S01]  /*32f10*/  STL [R1+0x1f18], R41 ;  /* 0x001f182901007387 */ /* 0x0003e20000100800 */
[----:B------:R-:W-:Y:S01]  /*32f20*/  IMAD R67, R23, R26, RZ ;  /* 0x0000001a17437224 */ /* 0x000fe200078e02ff */
[C---:B------:R-:W-:Y:S01]  /*32f30*/  SEL R64, R11.reuse, R78, !P5 ;  /* 0x0000004e0b407207 */ /* 0x040fe20006800000 */
[----:B------:R-:W2:Y:S08]  /*32f40*/  LDC R26, c[0x0][0x3b0] ;  /* 0x0000ec00ff1a7b82 */ /* 0x000eb00000000800 */
[----:B-1----:R-:W1:Y:S08]  /*32f50*/  LDC R41, c[0x0][0x3b0] ;  /* 0x0000ec00ff297b82 */ /* 0x002e700000000800 */
[----:B------:R-:W3:Y:S01]  /*32f60*/  LDC R45, c[0x0][0x3b0] ;  /* 0x0000ec00ff2d7b82 */ /* 0x000ee20000000800 */
[C---:B------:R-:W-:Y:S01]  /*32f70*/  SEL R78, R11.reuse, R52, !P5 ;  /* 0x000000340b4e7207 */ /* 0x040fe20006800000 */
[----:B------:R-:W-:Y:S01]  /*32f80*/  IMAD R68, R6, R12, RZ ;  /* 0x0000000c06447224 */ /* 0x000fe200078e02ff */
[----:B------:R-:W-:-:S05]  /*32f90*/  SEL R52, R11, R53, !P5 ;  /* 0x000000350b347207 */ /* 0x000fca0006800000 */
[----:B------:R-:W4:Y:S01]  /*32fa0*/  LDC R12, c[0x0][0x3b0] ;  /* 0x0000ec00ff0c7b82 */ /* 0x000f220000000800 */
[C---:B------:R-:W-:Y:S02]  /*32fb0*/  SEL R53, R11.reuse, R56, !P5 ;  /* 0x000000380b357207 */ /* 0x040fe40006800000 */
[C---:B------:R-:W-:Y:S02]  /*32fc0*/  SEL R66, R11.reuse, R58, !P5 ;  /* 0x0000003a0b427207 */ /* 0x040fe40006800000 */
[C---:B------:R-:W-:Y:S02]  /*32fd0*/  SEL R56, R11.reuse, R60, !P5 ;  /* 0x0000003c0b387207 */ /* 0x040fe40006800000 */
[C---:B------:R-:W-:Y:S02]  /*32fe0*/  SEL R58, R11.reuse, R89, !P5 ;  /* 0x000000590b3a7207 */ /* 0x040fe40006800000 */
[C---:B------:R-:W-:Y:S02]  /*32ff0*/  SEL R60, R11.reuse, R91, !P5 ;  /* 0x0000005b0b3c7207 */ /* 0x040fe40006800000 */
[----:B------:R-:W-:-:S02]  /*33000*/  SEL R33, R11, R33, !P5 ;  /* 0x000000210b217207 */ /* 0x000fc40006800000 */
[C---:B------:R-:W-:Y:S02]  /*33010*/  SEL R5, R11.reuse, R5, !P5 ;  /* 0x000000050b057207 */ /* 0x040fe40006800000 */
[C---:B------:R-:W-:Y:S02]  /*33020*/  SEL R81, R11.reuse, R81, !P5 ;  /* 0x000000510b517207 */ /* 0x040fe40006800000 */
[C---:B------:R-:W-:Y:S02]  /*33030*/  SEL R3, R11.reuse, R3, !P5 ;  /* 0x000000030b037207 */ /* 0x040fe40006800000 */
[C---:B------:R-:W-:Y:S02]  /*33040*/  SEL R49, R11.reuse, R49, !P5 ;  /* 0x000000310b317207 */ /* 0x040fe40006800000 */
[C---:B------:R-:W-:Y:S02]  /*33050*/  SEL R77, R11.reuse, R93, !P5 ;  /* 0x0000005d0b4d7207 */ /* 0x040fe40006800000 */
[----:B------:R-:W-:-:S02]  /*33060*/  SEL R89, R11, R92, !P5 ;  /* 0x0000005c0b597207 */ /* 0x000fc40006800000 */
[C---:B------:R-:W-:Y:S01]  /*33070*/  SEL R88, R11.reuse, R88, !P5 ;  /* 0x000000580b587207 */ /* 0x040fe20006800000 */
[----:B------:R-:W0:Y:S01]  /*33080*/  LDC R91, c[0x0][0x3b0] ;  /* 0x0000ec00ff5b7b82 */ /* 0x000e220000000800 */
[----:B------:R-:W-:Y:S01]  /*33090*/  SEL R11, R11, R16, !P5 ;  /* 0x000000100b0b7207 */ /* 0x000fe20006800000 */
[----:B------:R-:W-:-:S06]  /*330a0*/  IMAD R69, R19, R20, RZ ;  /* 0x0000001413457224 */ /* 0x000fcc00078e02ff */
[----:B------:R-:W0:Y:S01]  /*330b0*/  LDC R63, c[0x0][0x3b0] ;  /* 0x0000ec00ff3f7b82 */ /* 0x000e220000000800 */
[----:B------:R-:W-:-:S07]  /*330c0*/  IMAD R16, R50, R54, RZ ;  /* 0x0000003632107224 */ /* 0x000fce00078e02ff */
[----:B------:R-:W0:Y:S08]  /*330d0*/  LDC R19, c[0x0][0x3b0] ;  /* 0x0000ec00ff137b82 */ /* 0x000e300000000800 */
[----:B------:R-:W0:Y:S08]  /*330e0*/  LDC R20, c[0x0][0x3b0] ;  /* 0x0000ec00ff147b82 */ /* 0x000e300000000800 */
[----:B------:R-:W0:Y:S01]  /*330f0*/  LDC R54, c[0x0][0x3b0] ;  /* 0x0000ec00ff367b82 */ /* 0x000e220000000800 */
[----:B------:R2:W-:Y:S07]  /*33100*/  STL [R1+0x1f84], R30 ;  /* 0x001f841e01007387 */ /* 0x0005ee0000100800 */
[----:B------:R-:W0:Y:S01]  /*33110*/  LDC R50, c[0x0][0x3b0] ;  /* 0x0000ec00ff327b82 */ /* 0x000e220000000800 */
[----:B-1----:R-:W-:-:S07]  /*33120*/  IMAD R42, R42, R41, RZ ;  /* 0x000000292a2a7224 */ /* 0x002fce00078e02ff */
[----:B------:R-:W1:Y:S08]  /*33130*/  LDC R23, c[0x0][0x3b0] ;  /* 0x0000ec00ff177b82 */ /* 0x000e700000000800 */
[----:B--2---:R-:W2:Y:S01]  /*33140*/  LDC R30, c[0x0][0x3b0] ;  /* 0x0000ec00ff1e7b82 */ /* 0x004ea20000000800 */
[----:B------:R-:W2:Y:S04]  /*33150*/  LDL.LU R41, [R1+0x3314] ;  /* 0x0033140001297983 */ /* 0x000ea80000300800 */
[----:B------:R0:W-:Y:S01]  /*33160*/  STL [R1+0x1f14], R42 ;  /* 0x001f142a01007387 */ /* 0x0001e20000100800 */
[----:B---3--:R-:W-:-:S02]  /*33170*/  IMAD R71, R71, R45, RZ ;  /* 0x0000002d47477224 */ /* 0x008fc400078e02ff */
[----:B------:R-:W-:Y:S01]  /*33180*/  IMAD R27, R27, R26, RZ ;  /* 0x0000001a1b1b7224 */ /* 0x000fe200078e02ff */
[----:B------:R-:W3:Y:S01]  /*33190*/  LDC R93, c[0x0][0x3b0] ;  /* 0x0000ec00ff5d7b82 */ /* 0x000ee20000000800 */
[----:B----4-:R-:W-:Y:S02]  /*331a0*/  IMAD R13, R13, R12, RZ ;  /* 0x0000000c0d0d7224 */ /* 0x010fe400078e02ff */
[----:B------:R-:W-:-:S05]  /*331b0*/  IMAD R59, R59, R61, RZ ;  /* 0x0000003d3b3b7224 */ /* 0x000fca00078e02ff */
[----:B------:R-:W4:Y:S01]  /*331c0*/  LDC R6, c[0x0][0x3b0] ;  /* 0x0000ec00ff067b82 */ /* 0x000f220000000800 */
[----:B0-----:R-:W-:Y:S02]  /*331d0*/  IMAD R73, R73, R79, RZ ;  /* 0x0000004f49497224 */ /* 0x001fe400078e02ff */
[----:B------:R-:W-:-:S05]  /*331e0*/  IMAD R65, R34, R37, RZ ;  /* 0x0000002522417224 */ /* 0x000fca00078e02ff */
[----:B------:R-:W0:Y:S01]  /*331f0*/  LDC R34, c[0x0][0x3b0] ;  /* 0x0000ec00ff227b82 */ /* 0x000e220000000800 */
[----:B------:R-:W2:Y:S04]  /*33200*/  LDL.LU R42, [R1+0x3310] ;  /* 0x00331000012a7983 */ /* 0x000ea80000300800 */
[----:B------:R-:W2:Y:S04]  /*33210*/  LDL.LU R43, [R1+0x330c] ;  /* 0x00330c00012b7983 */ /* 0x000ea80000300800 */
[----:B------:R1:W-:Y:S01]  /*33220*/  STL [R1+0x1f70], R44 ;  /* 0x001f702c01007387 */ /* 0x0003e20000100800 */
[----:B------:R-:W-:-:S02]  /*33230*/  IMAD R90, R90, R91, RZ ;  /* 0x0000005b5a5a7224 */ /* 0x000fc400078e02ff */
[----:B------:R-:W-:Y:S02]  /*33240*/  IMAD R62, R62, R63, RZ ;  /* 0x0000003f3e3e7224 */ /* 0x000fe400078e02ff */
[----:B------:R-:W-:Y:S02]  /*33250*/  IMAD R70, R70, R19, RZ ;  /* 0x0000001346467224 */ /* 0x000fe400078e02ff */
[----:B------:R-:W-:Y:S02]  /*33260*/  IMAD R83, R83, R20, RZ ;  /* 0x0000001453537224 */ /* 0x000fe400078e02ff */
[----:B------:R-:W-:Y:S01]  /*33270*/  IMAD R51, R51, R54, RZ ;  /* 0x0000003633337224 */ /* 0x000fe200078e02ff */
[----:B------:R-:W0:Y:S01]  /*33280*/  LDC R37, c[0x0][0x3b0] ;  /* 0x0000ec00ff257b82 */ /* 0x000e220000000800 */
[----:B------:R-:W-:-:S07]  /*33290*/  IMAD R48, R48, R50, RZ ;  /* 0x0000003230307224 */ /* 0x000fce00078e02ff */
[----:B------:R-:W2:Y:S02]  /*332a0*/  LDC R50, c[0x0][0x3b0] ;  /* 0x0000ec00ff327b82 */ /* 0x000ea40000000800 */
[----:B--2---:R-:W-:Y:S01]  /*332b0*/  IMAD R29, R29, R30, RZ ;  /* 0x0000001e1d1d7224 */ /* 0x004fe200078e02ff */
[----:B-1----:R-:W2:Y:S04]  /*332c0*/  LDL.LU R44, [R1+0x3308] ;  /* 0x00330800012c7983 */ /* 0x002ea80000300800 */
[----:B------:R-:W2:Y:S04]  /*332d0*/  LDL.LU R45, [R1+0x3304] ;  /* 0x00330400012d7983 */ /* 0x000ea80000300800 */
[----:B------:R-:W2:Y:S04]  /*332e0*/  LDL.LU R46, [R1+0x3300] ;  /* 0x00330000012e7983 */ /* 0x000ea80000300800 */
[----:B------:R1:W-:Y:S01]  /*332f0*/  STL [R1+0x2b4], R47 ;  /* 0x0002b42f01007387 */ /* 0x0003e20000100800 */
[----:B------:R-:W-:Y:S01]  /*33300*/  IMAD R79, R7, R23, RZ ;  /* 0x00000017074f7224 */ /* 0x000fe200078e02ff */
[----:B------:R-:W1:Y:S08]  /*33310*/  LDC R30, c[0x0][0x3b0] ;  /* 0x0000ec00ff1e7b82 */ /* 0x000e700000000800 */
[----:B------:R-:W1:Y:S01]  /*33320*/  LDC R23, c[0x0][0x3b0] ;  /* 0x0000ec00ff177b82 */ /* 0x000e620000000800 */
[----:B---3--:R-:W-:-:S07]  /*33330*/  IMAD R82, R82, R93, RZ ;  /* 0x0000005d52527224 */ /* 0x008fce00078e02ff */
[----:B------:R-:W3:Y:S01]  /*33340*/  LDC R93, c[0x0][0x3b0] ;  /* 0x0000ec00ff5d7b82 */ /* 0x000ee20000000800 */
[----:B----4-:R-:W-:-:S07]  /*33350*/  IMAD R4, R4, R6, RZ ;  /* 0x0000000604047224 */ /* 0x010fce00078e02ff */
[----:B------:R-:W4:Y:S01]  /*33360*/  LDC R57, c[0x0][0x3b0] ;  /* 0x0000ec00ff397b82 */ /* 0x000f220000000800 */
[----:B0-----:R-:W-:-:S07]  /*33370*/  IMAD R81, R81, R34, RZ ;  /* 0x0000002251517224 */ /* 0x001fce00078e02ff */
[----:B------:R-:W0:Y:S01]  /*33380*/  LDC R92, c[0x0][0x3b0] ;  /* 0x0000ec00ff5c7b82 */ /* 0x000e220000000800 */
[----:B-1----:R-:W2:Y:S04]  /*33390*/  LDL.LU R47, [R1+0x32fc] ;  /* 0x0032fc00012f7983 */ /* 0x002ea80000300800 */
[----:B------:R-:W2:Y:S04]  /*333a0*/  LDL.LU R26, [R1+0x32f8] ;  /* 0x0032f800011a7983 */ /* 0x000ea80000300800 */
[----:B------:R1:W-:Y:S01]  /*333b0*/  STL [R1+0x2b0], R27 ;  /* 0x0002b01b01007387 */ /* 0x0003e20000100800 */
[----:B------:R-:W0:Y:S08]  /*333c0*/  LDC R54, c[0x0][0x3b0] ;  /* 0x0000ec00ff367b82 */ /* 0x000e300000000800 */
[----:B------:R-:W0:Y:S08]  /*333d0*/  LDC R7, c[0x0][0x3b0] ;  /* 0x0000ec00ff077b82 */ /* 0x000e300000000800 */
[----:B------:R-:W0:Y:S08]  /*333e0*/  LDC R63, c[0x0][0x3b0] ;  /* 0x0000ec00ff3f7b82 */ /* 0x000e300000000800 */
[----:B------:R-:W0:Y:S01]  /*333f0*/  LDC R91, c[0x0][0x3b0] ;  /* 0x0000ec00ff5b7b82 */ /* 0x000e220000000800 */
[----:B------:R-:W-:-:S07]  /*33400*/  IMAD R64, R64, R37, RZ ;  /* 0x0000002540407224 */ /* 0x000fce00078e02ff */
[----:B------:R-:W0:Y:S08]  /*33410*/  LDC R6, c[0x0][0x3b0] ;  /* 0x0000ec00ff067b82 */ /* 0x000e300000000800 */
[----:B------:R-:W0:Y:S01]  /*33420*/  LDC R61, c[0x0][0x3b0] ;  /* 0x0000ec00ff3d7b82 */ /* 0x000e220000000800 */
[----:B-1----:R-:W2:Y:S04]  /*33430*/  LDL.LU R27, [R1+0x32f4] ;  /* 0x0032f400011b7983 */ /* 0x002ea80000300800 */
[----:B------:R-:W2:Y:S04]  /*33440*/  LDL.LU R86, [R1+0x32f0] ;  /* 0x0032f00001567983 */ /* 0x000ea80000300800 */
[----:B------:R1:W-:Y:S04]  /*33450*/  STL [R1+0x1f10], R87 ;  /* 0x001f105701007387 */ /* 0x0003e80000100800 */
[----:B-1----:R-:W2:Y:S04]  /*33460*/  LDL.LU R87, [R1+0x32ec] ;  /* 0x0032ec0001577983 */ /* 0x002ea80000300800 */
[----:B------:R-:W2:Y:S04]  /*33470*/  LDL.LU R12, [R1+0x32e8] ;  /* 0x0032e800010c7983 */ /* 0x000ea80000300800 */
[----:B------:R1:W-:Y:S04]  /*33480*/  STL [R1+0x1f6c], R13 ;  /* 0x001f6c0d01007387 */ /* 0x0003e80000100800 */
[----:B-1----:R-:W2:Y:S04]  /*33490*/  LDL.LU R13, [R1+0x32e4] ;  /* 0x0032e400010d7983 */ /* 0x002ea80000300800 */
[----:B------:R-:W2:Y:S04]  /*334a0*/  LDL.LU R19, [R1+0x32e0] ;  /* 0x0032e00001137983 */ /* 0x000ea80000300800 */
[----:B------:R-:W2:Y:S04]  /*334b0*/  LDL.LU R20, [R1+0x32dc] ;  /* 0x0032dc0001147983 */ /* 0x000ea80000300800 */
[----:B------:R-:W-:Y:S04]  /*334c0*/  STL [R1+0x1f58], R90 ;  /* 0x001f585a01007387 */ /* 0x000fe80000100800 */
[----:B------:R1:W-:Y:S04]  /*334d0*/  STL [R1+0x1f08], R62 ;  /* 0x001f083e01007387 */ /* 0x0003e80000100800 */
[----:B------:R-:W-:Y:S04]  /*334e0*/  STL [R1+0x1f54], R59 ;  /* 0x001f543b01007387 */ /* 0x000fe80000100800 */
[----:B------:R-:W-:Y:S04]  /*334f0*/  STL [R1+0x1edc], R51 ;  /* 0x001edc3301007387 */ /* 0x000fe80000100800 */
[----:B------:R-:W-:Y:S04]  /*33500*/  STL [R1+0x1ef0], R48 ;  /* 0x001ef03001007387 */ /* 0x000fe80000100800 */
[----:B------:R0:W-:Y:S01]  /*33510*/  STL [R1+0x1f40], R29 ;  /* 0x001f401d01007387 */ /* 0x0001e20000100800 */
[----:B------:R-:W-:-:S02]  /*33520*/  IMAD R24, R24, R23, RZ ;  /* 0x0000001718187224 */ /* 0x000fc400078e02ff */
[----:B------:R-:W-:Y:S02]  /*33530*/  IMAD R33, R33, R30, RZ ;  /* 0x0000001e21217224 */ /* 0x000fe400078e02ff */
[----:B---3--:R-:W-:Y:S02]  /*33540*/  IMAD R93, R5, R93, RZ ;  /* 0x0000005d055d7224 */ /* 0x008fe400078e02ff */
[----:B------:R-:W-:Y:S02]  /*33550*/  IMAD R78, R78, R50, RZ ;  /* 0x000000324e4e7224 */ /* 0x000fe400078e02ff */
[----:B----4-:R-:W-:Y:S01]  /*33560*/  IMAD R72, R55, R57, RZ ;  /* 0x0000003937487224 */ /* 0x010fe200078e02ff */
[----:B-1----:R-:W1:Y:S08]  /*33570*/  LDC R62, c[0x0][0x3b0] ;  /* 0x0000ec00ff3e7b82 */ /* 0x002e700000000800 */
[----:B0-----:R-:W0:Y:S08]  /*33580*/  LDC R29, c[0x0][0x3b0] ;  /* 0x0000ec00ff1d7b82 */ /* 0x001e300000000800 */
[----:B------:R-:W3:Y:S08]  /*33590*/  LDC R59, c[0x0][0x3b0] ;  /* 0x0000ec00ff3b7b82 */ /* 0x000ef00000000800 */
[----:B------:R-:W4:Y:S01]  /*335a0*/  LDC R48, c[0x0][0x3b0] ;  /* 0x0000ec00ff307b82 */ /* 0x000f220000000800 */
[----:B------:R0:W-:Y:S04]  /*335b0*/  STL [R1+0x264], R4 ;  /* 0x0002640401007387 */ /* 0x0001e80000100800 */
[----:B------:R-:W2:Y:S04]  /*335c0*/  LDL.LU R23, [R1+0x32d8] ;  /* 0x0032d80001177983 */ /* 0x000ea80000300800 */
[----:B------:R0:W-:Y:S01]  /*335d0*/  STL [R1+0x1ee0], R24 ;  /* 0x001ee01801007387 */ /* 0x0001e20000100800 */
[----:B------:R-:W1:Y:S08]  /*335e0*/  LDC R51, c[0x0][0x3b0] ;  /* 0x0000ec00ff337b82 */ /* 0x000e700000000800 */
[----:B------:R-:W1:Y:S08]  /*335f0*/  LDC R55, c[0x0][0x3b0] ;  /* 0x0000ec00ff377b82 */ /* 0x000e700000000800 */
[----:B------:R-:W1:Y:S01]  /*33600*/  LDC R57, c[0x0][0x3b0] ;  /* 0x0000ec00ff397b82 */ /* 0x000e620000000800 */
[----:B------:R-:W-:-:S07]  /*33610*/  IMAD R0, R0, R92, RZ ;  /* 0x0000005c00007224 */ /* 0x000fce00078e02ff */
[----:B------:R-:W1:Y:S08]  /*33620*/  LDC R92, c[0x0][0x3b0] ;  /* 0x0000ec00ff5c7b82 */ /* 0x000e700000000800 */
[----:B0-----:R-:W0:Y:S08]  /*33630*/  LDC R4, c[0x0][0x3b0] ;  /* 0x0000ec00ff047b82 */ /* 0x001e300000000800 */
[----:B------:R-:W0:Y:S01]  /*33640*/  LDC R90, c[0x0][0x3b0] ;  /* 0x0000ec00ff5a7b82 */ /* 0x000e220000000800 */
[----:B------:R-:W2:Y:S01]  /*33650*/  LDL.LU R24, [R1+0x32d4] ;  /* 0x0032d40001187983 */ /* 0x000ea20000300800 */
[----:B------:R-:W-:-:S03]  /*33660*/  IMAD R2, R2, R29, RZ ;  /* 0x0000001d02027224 */ /* 0x000fc600078e02ff */
[----:B------:R-:W2:Y:S04]  /*33670*/  LDL.LU R29, [R1+0x32d0] ;  /* 0x0032d000011d7983 */ /* 0x000ea80000300800 */
[----:B------:R-:W-:Y:S04]  /*33680*/  STL [R1+0x31b0], R2 ;  /* 0x0031b00201007387 */ /* 0x000fe80000100800 */
[----:B------:R-:W2:Y:S04]  /*33690*/  LDL.LU R30, [R1+0x32cc] ;  /* 0x0032cc00011e7983 */ /* 0x000ea80000300800 */
[----:B------:R1:W-:Y:S01]  /*336a0*/  STL [R1+0x1f28], R33 ;  /* 0x001f282101007387 */ /* 0x0003e20000100800 */
[----:B---3--:R-:W-:-:S02]  /*336b0*/  IMAD R3, R3, R59, RZ ;  /* 0x0000003b03037224 */ /* 0x008fc400078e02ff */
[----:B----4-:R-:W-:Y:S01]  /*336c0*/  IMAD R49, R49, R48, RZ ;  /* 0x0000003031317224 */ /* 0x010fe200078e02ff */
[----:B-1----:R-:W3:Y:S04]  /*336d0*/  LDL.LU R33, [R1+0x32c8] ;  /* 0x0032c80001217983 */ /* 0x002ee80000300800 */
[----:B------:R-:W4:Y:S04]  /*336e0*/  LDL.LU R5, [R1+0x4c] ;  /* 0x00004c0001057983 */ /* 0x000f280000300800 */
[----:B------:R-:W-:Y:S04]  /*336f0*/  STL [R1+0x31c0], R93 ;  /* 0x0031c05d01007387 */ /* 0x000fe80000100800 */
[----:B------:R-:W2:Y:S04]  /*33700*/  LDL.LU R34, [R1+0x32c4] ;  /* 0x0032c40001227983 */ /* 0x000ea80000300800 */
[----:B------:R1:W-:Y:S04]  /*33710*/  STL [R1+0x230], R81 ;  /* 0x0002305101007387 */ /* 0x0003e80000100800 */
[----:B-1----:R-:W2:Y:S04]  /*33720*/  LDL.LU R81, [R1+0x80] ;  /* 0x0000800001517983 */ /* 0x002ea80000300800 */
[----:B------:R-:W2:Y:S04]  /*33730*/  LDL.LU R59, [R1+0x90] ;  /* 0x00009000013b7983 */ /* 0x000ea80000300800 */
[----:B------:R-:W-:Y:S04]  /*33740*/  STL [R1+0x31d0], R3 ;  /* 0x0031d00301007387 */ /* 0x000fe80000100800 */
[----:B------:R-:W2:Y:S04]  /*33750*/  LDL.LU R37, [R1+0x32c0] ;  /* 0x0032c00001257983 */ /* 0x000ea80000300800 */
[----:B------:R-:W-:Y:S04]  /*33760*/  STL [R1+0x31e0], R64 ;  /* 0x0031e04001007387 */ /* 0x000fe80000100800 */
[----:B------:R-:W2:Y:S04]  /*33770*/  LDL.LU R48, [R1+0x32bc] ;  /* 0x0032bc0001307983 */ /* 0x000ea80000300800 */
[----:B------:R1:W-:Y:S04]  /*33780*/  STL [R1+0x1f3c], R49 ;  /* 0x001f3c3101007387 */ /* 0x0003e80000100800 */
[----:B-1----:R-:W2:Y:S04]  /*33790*/  LDL.LU R49, [R1+0x32b8] ;  /* 0x0032b80001317983 */ /* 0x002ea80000300800 */
[----:B------:R-:W2:Y:S04]  /*337a0*/  LDL.LU R50, [R1+0x32b4] ;  /* 0x0032b40001327983 */ /* 0x000ea80000300800 */
[----:B------:R1:W-:Y:S02]  /*337b0*/  STL [R1+0x31f0], R78 ;  /* 0x0031f04e01007387 */ /* 0x0003e40000100800 */
[----:B-1----:R-:W1:Y:S01]  /*337c0*/  LDC R78, c[0x0][0x3b0] ;  /* 0x0000ec00ff4e7b82 */ /* 0x002e620000000800 */
[----:B------:R-:W-:-:S02]  /*337d0*/  IMAD R52, R52, R51, RZ ;  /* 0x0000003334347224 */ /* 0x000fc400078e02ff */
[----:B------:R-:W2:Y:S04]  /*337e0*/  LDL.LU R51, [R1+0x32b0] ;  /* 0x0032b00001337983 */ /* 0x000ea80000300800 */
[----:B------:R0:W-:Y:S04]  /*337f0*/  STL [R1+0x1fc], R52 ;  /* 0x0001fc3401007387 */ /* 0x0001e80000100800 */
[----:B0-----:R-:W2:Y:S01]  /*33800*/  LDL.LU R52, [R1+0x32ac] ;  /* 0x0032ac0001347983 */ /* 0x001ea20000300800 */
[----:B-1----:R-:W-:-:S03]  /*33810*/  IMAD R78, R53, R78, RZ ;  /* 0x0000004e354e7224 */ /* 0x002fc600078e02ff */
[----:B------:R-:W2:Y:S04]  /*33820*/  LDL.LU R53, [R1+0x32a8] ;  /* 0x0032a80001357983 */ /* 0x000ea80000300800 */
[----:B------:R0:W-:Y:S02]  /*33830*/  STL [R1+0x1eec], R78 ;  /* 0x001eec4e01007387 */ /* 0x0001e40000100800 */
[----:B0-----:R-:W0:Y:S01]  /*33840*/  LDC R78, c[0x0][0x3b0] ;  /* 0x0000ec00ff4e7b82 */ /* 0x001e220000000800 */
[----:B------:R-:W-:Y:S02]  /*33850*/  IMAD R56, R56, R55, RZ ;  /* 0x0000003738387224 */ /* 0x000fe400078e02ff */
[----:B------:R-:W-:Y:S02]  /*33860*/  IMAD R66, R66, R54, RZ ;  /* 0x0000003642427224 */ /* 0x000fe400078e02ff */
[----:B------:R-:W2:Y:S04]  /*33870*/  LDL.LU R54, [R1+0x32a4] ;  /* 0x0032a40001367983 */ /* 0x000ea80000300800 */
[----:B------:R-:W2:Y:S04]  /*33880*/  LDL.LU R55, [R1+0x32a0] ;  /* 0x0032a00001377983 */ /* 0x000ea80000300800 */
[----:B------:R1:W-:Y:S01]  /*33890*/  STL [R1+0x1f24], R56 ;  /* 0x001f243801007387 */ /* 0x0003e20000100800 */
[----:B------:R-:W-:-:S02]  /*338a0*/  IMAD R60, R60, R7, RZ ;  /* 0x000000073c3c7224 */ /* 0x000fc400078e02ff */
[----:B------:R-:W-:Y:S02]  /*338b0*/  IMAD R77, R77, R57, RZ ;  /* 0x000000394d4d7224 */ /* 0x000fe400078e02ff */
[----:B------:R-:W-:Y:S02]  /*338c0*/  IMAD R89, R89, R62, RZ ;  /* 0x0000003e59597224 */ /* 0x000fe400078e02ff */
[----:B------:R-:W-:Y:S01]  /*338d0*/  IMAD R76, R76, R63, RZ ;  /* 0x0000003f4c4c7224 */ /* 0x000fe200078e02ff */
[----:B-1----:R-:W2:Y:S04]  /*338e0*/  LDL.LU R56, [R1+0x329c] ;  /* 0x00329c0001387983 */ /* 0x002ea80000300800 */
[----:B------:R-:W2:Y:S01]  /*338f0*/  LDL.LU R57, [R1+0x3298] ;  /* 0x0032980001397983 */ /* 0x000ea20000300800 */
[----:B0-----:R-:W-:-:S03]  /*33900*/  IMAD R78, R58, R78, RZ ;  /* 0x0000004e3a4e7224 */ /* 0x001fc600078e02ff */
[----:B------:R-:W2:Y:S04]  /*33910*/  LDL.LU R58, [R1+0x3294] ;  /* 0x00329400013a7983 */ /* 0x000ea80000300800 */
[----:B------:R-:W4:Y:S04]  /*33920*/  LDL.LU R7, [R1+0x3290] ;  /* 0x0032900001077983 */ /* 0x000f280000300800 */
[----:B------:R0:W-:Y:S01]  /*33930*/  STL [R1+0x1ee4], R60 ;  /* 0x001ee43c01007387 */ /* 0x0001e20000100800 */
[----:B------:R-:W-:Y:S02]  /*33940*/  IMAD R88, R88, R91, RZ ;  /* 0x0000005b58587224 */ /* 0x000fe400078e02ff */
[----:B------:R-:W-:Y:S01]  /*33950*/  IMAD R8, R8, R92, RZ ;  /* 0x0000005c08087224 */ /* 0x000fe200078e02ff */
[----:B0-----:R-:W2:Y:S04]  /*33960*/  LDL.LU R60, [R1+0x328c] ;  /* 0x00328c00013c7983 */ /* 0x001ea80000300800 */
[----:B------:R-:W2:Y:S04]  /*33970*/  LDL.LU R62, [R1+0x3288] ;  /* 0x00328800013e7983 */ /* 0x000ea80000300800 */
[----:B------:R0:W-:Y:S01]  /*33980*/  STL [R1+0x1ef4], R89 ;  /* 0x001ef45901007387 */ /* 0x0001e20000100800 */
[----:B------:R-:W-:-:S02]  /*33990*/  IMAD R15, R15, R4, RZ ;  /* 0x000000040f0f7224 */ /* 0x000fc400078e02ff */
[----:B------:R-:W-:Y:S01]  /*339a0*/  IMAD R17, R17, R90, RZ ;  /* 0x0000005a11117224 */ /* 0x000fe200078e02ff */
[----:B0-----:R-:W2:Y:S04]  /*339b0*/  LDL.LU R89, [R1+0x3284] ;  /* 0x0032840001597983 */ /* 0x001ea80000300800 */
[----:B------:R-:W2:Y:S04]  /*339c0*/  LDL.LU R91, [R1+0x3280] ;  /* 0x00328000015b7983 */ /* 0x000ea80000300800 */
[----:B------:R-:W2:Y:S04]  /*339d0*/  LDL.LU R63, [R1+0x327c] ;  /* 0x00327c00013f7983 */ /* 0x000ea80000300800 */
[----:B------:R0:W-:Y:S01]  /*339e0*/  STL.64 [R1+0x31b8], R76 ;  /* 0x0031b84c01007387 */ /* 0x0001e20000100a00 */
[----:B------:R-:W-:-:S03]  /*339f0*/  IMAD R11, R11, R6, RZ ;  /* 0x000000060b0b7224 */ /* 0x000fc600078e02ff */
[----:B0-----:R-:W2:Y:S04]  /*33a00*/  LDL.LU R76, [R1+0x74] ;  /* 0x00007400014c7983 */ /* 0x001ea80000300800 */
[----:B------:R-:W2:Y:S04]  /*33a10*/  LDL.LU R77, [R1+0x70] ;  /* 0x00007000014d7983 */ /* 0x000ea80000300800 */
[----:B------:R-:W2:Y:S04]  /*33a20*/  LDL.LU R92, [R1+0x3278] ;  /* 0x00327800015c7983 */ /* 0x000ea80000300800 */
[----:B------:R-:W2:Y:S04]  /*33a30*/  LDL.LU R4, [R1+0x3274] ;  /* 0x0032740001047983 */ /* 0x000ea80000300800 */
[----:B------:R-:W2:Y:S04]  /*33a40*/  LDL.LU R90, [R1+0x3270] ;  /* 0x00327000015a7983 */ /* 0x000ea80000300800 */
[----:B------:R-:W3:Y:S01]  /*33a50*/  LDL.LU R6, [R1+0x326c] ;  /* 0x00326c0001067983 */ /* 0x000ee20000300800 */
[----:B------:R-:W-:-:S03]  /*33a60*/  IMAD R80, R80, R61, RZ ;  /* 0x0000003d50507224 */ /* 0x000fc600078e02ff */
[----:B------:R-:W3:Y:S04]  /*33a70*/  LDL.LU R61, [R1+0x3268] ;  /* 0x00326800013d7983 */ /* 0x000ee80000300800 */
[----:B----4-:R-:W-:Y:S04]  /*33a80*/  STS.U16 [R7+UR76+0x33c80], R5 ;  /* 0x033c800507007988 */ /* 0x010fe8000800044c */
[----:B--2---:R0:W-:Y:S04]  /*33a90*/  STS.U16 [R7+UR76+0x23c80], R90 ;  /* 0x023c805a07007988 */ /* 0x0041e8000800044c */
[----:B---3--:R1:W-:Y:S04]  /*33aa0*/  STS.U16 [R7+UR76+0x23880], R6 ;  /* 0x0238800607007988 */ /* 0x0083e8000800044c */
[----:B0-----:R-:W2:Y:S04]  /*33ab0*/  LDL.LU R90, [R1+0x3264] ;  /* 0x00326400015a7983 */ /* 0x001ea80000300800 */
[----:B------:R-:W3:Y:S04]  /*33ac0*/  LDL.LU R5, [R1+0x3260] ;  /* 0x0032600001057983 */ /* 0x000ee80000300800 */
[----:B-1----:R-:W4:Y:S04]  /*33ad0*/  LDL.LU R6, [R1+0x325c] ;  /* 0x00325c0001067983 */ /* 0x002f280000300800 */
[----:B------:R-:W-:Y:S04]  /*33ae0*/  STS.U16 [R7+UR76+0x23080], R61 ;  /* 0x0230803d07007988 */ /* 0x000fe8000800044c */
[----:B----4-:R0:W-:Y:S04]  /*33af0*/  STS.U16 [R7+UR76+0x33880], R6 ;  /* 0x0338800607007988 */ /* 0x0101e8000800044c */
[----:B0-----:R-:W4:Y:S04]  /*33b00*/  LDL.LU R6, [R1+0x3258] ;  /* 0x0032580001067983 */ /* 0x001f280000300800 */
[----:B------:R-:W4:Y:S04]  /*33b10*/  LDL.LU R61, [R1+0x3254] ;  /* 0x00325400013d7983 */ /* 0x000f280000300800 */
[----:B--2---:R0:W-:Y:S04]  /*33b20*/  STS.U16 [R7+UR76+0x22c80], R90 ;  /* 0x022c805a07007988 */ /* 0x0041e8000800044c */
[----:B0-----:R-:W2:Y:S04]  /*33b30*/  LDL.LU R90, [R1+0x3250] ;  /* 0x00325000015a7983 */ /* 0x001ea80000300800 */
[----:B------:R-:W-:Y:S04]  /*33b40*/  STS.U16 [R7+UR76+0x33080], R81 ;  /* 0x0330805107007988 */ /* 0x000fe8000800044c */
[----:B------:R-:W-:Y:S04]  /*33b50*/  STS.U16 [R7+UR76+0x32c80], R59 ;  /* 0x032c803b07007988 */ /* 0x000fe8000800044c */
[----:B------:R-:W-:Y:S04]  /*33b60*/  STS.U16 [R7+UR76+0x23480], R76 ;  /* 0x0234804c07007988 */ /* 0x000fe8000800044c */
[----:B------:R-:W-:Y:S04]  /*33b70*/  STS.U16 [R7+UR76+0x33480], R77 ;  /* 0x0334804d07007988 */ /* 0x000fe8000800044c */
[----:B---3--:R-:W-:Y:S04]  /*33b80*/  STS.U16 [R7+UR76+0x22880], R5 ;  /* 0x0228800507007988 */ /* 0x008fe8000800044c */
[----:B----4-:R0:W-:Y:S04]  /*33b90*/  STS.U16 [R7+UR76+0x32880], R6 ;  /* 0x0328800607007988 */ /* 0x0101e8000800044c */
[----:B------:R1:W-:Y:S04]  /*33ba0*/  STS.U16 [R7+UR76+0x35080], R61 ;  /* 0x0350803d07007988 */ /* 0x0003e8000800044c */
[----:B0-----:R-:W3:Y:S04]  /*33bb0*/  LDL.LU R6, [R1+0x324c] ;  /* 0x00324c0001067983 */ /* 0x001ee80000300800 */
[----:B------:R-:W3:Y:S04]  /*33bc0*/  LDL.LU R81, [R1+0xb4] ;  /* 0x0000b40001517983 */ /* 0x000ee80000300800 */
[----:B------:R-:W4:Y:S04]  /*33bd0*/  LDL.LU R59, [R1+0xb0] ;  /* 0x0000b000013b7983 */ /* 0x000f280000300800 */
[----:B------:R-:W4:Y:S04]  /*33be0*/  LDL.LU R76, [R1+0xc0] ;  /* 0x0000c000014c7983 */ /* 0x000f280000300800 */
[----:B------:R-:W4:Y:S04]  /*33bf0*/  LDL.LU R77, [R1+0xd4] ;  /* 0x0000d400014d7983 */ /* 0x000f280000300800 */
[----:B------:R-:W4:Y:S04]  /*33c00*/  LDL.LU R5, [R1+0xd0] ;  /* 0x0000d00001057983 */ /* 0x000f280000300800 */
[----:B-1----:R-:W4:Y:S04]  /*33c10*/  LDL.LU R61, [R1+0xc4] ;  /* 0x0000c400013d7983 */ /* 0x002f280000300800 */
[----:B------:R0:W-:Y:S04]  /*33c20*/  STS.U16 [R7+UR76+0x25080], R62 ;  /* 0x0250803e07007988 */ /* 0x0001e8000800044c */
[----:B--2---:R-:W-:Y:S04]  /*33c30*/  STS.U16 [R7+UR76+0x34c80], R90 ;  /* 0x034c805a07007988 */ /* 0x004fe8000800044c */
[----:B------:R-:W-:Y:S04]  /*33c40*/  STS.U16 [R7+UR76+0x24c80], R91 ;  /* 0x024c805b07007988 */ /* 0x000fe8000800044c */
[----:B------:R-:W-:Y:S04]  /*33c50*/  STS.U16 [R7+UR76+0x25480], R58 ;  /* 0x0254803a07007988 */ /* 0x000fe8000800044c */
[----:B------:R-:W-:Y:S04]  /*33c60*/  STS.U16 [R7+UR76+0x35480], R57 ;  /* 0x0354803907007988 */ /* 0x000fe8000800044c */
[----:B------:R-:W-:Y:S04]  /*33c70*/  STS.U16 [R7+UR76+0x25880], R56 ;  /* 0x0258803807007988 */ /* 0x000fe8000800044c */
[----:B0-----:R-:W2:Y:S04]  /*33c80*/  LDL.LU R62, [R1+0x44] ;  /* 0x00004400013e7983 */ /* 0x001ea80000300800 */
[----:B------:R0:W-:Y:S04]  /*33c90*/  STL.64 [R1+0x2fb0], R90 ;  /* 0x002fb05a01007387 */ /* 0x0001e80000100a00 */
[----:B------:R1:W-:Y:S04]  /*33ca0*/  STS.U16 [R7+UR76+0x35880], R55 ;  /* 0x0358803707007988 */ /* 0x0003e8000800044c */
[----:B------:R0:W-:Y:S04]  /*33cb0*/  STS.U16 [R7+UR76+0x25c80], R54 ;  /* 0x025c803607007988 */ /* 0x0001e8000800044c */
[----:B------:R1:W-:Y:S04]  /*33cc0*/  STS.U16 [R7+UR76+0x35c80], R53 ;  /* 0x035c803507007988 */ /* 0x0003e8000800044c */
[----:B------:R1:W-:Y:S04]  /*33cd0*/  STS.U16 [R7+UR76+0x26080], R52 ;  /* 0x0260803407007988 */ /* 0x0003e8000800044c */
[----:B0-----:R-:W2:Y:S04]  /*33ce0*/  LDL.LU R90, [R1+0x24] ;  /* 0x00002400015a7983 */ /* 0x001ea80000300800 */
[----:B------:R-:W2:Y:S04]  /*33cf0*/  LDL.LU R91, [R1+0x34] ;  /* 0x00003400015b7983 */ /* 0x000ea80000300800 */
[----:B------:R-:W2:Y:S04]  /*33d00*/  LDL.LU R58, [R1+0x170] ;  /* 0x00017000013a7983 */ /* 0x000ea80000300800 */
[----:B------:R-:W2:Y:S04]  /*33d10*/  LDL.LU R57, [R1+0x174] ;  /* 0x0001740001397983 */ /* 0x000ea80000300800 */
[----:B------:R-:W2:Y:S04]  /*33d20*/  LDL.LU R56, [R1+0x130] ;  /* 0x0001300001387983 */ /* 0x000ea80000300800 */
[----:B-1----:R-:W2:Y:S04]  /*33d30*/  LDL.LU R55, [R1+0x134] ;  /* 0x0001340001377983 */ /* 0x002ea80000300800 */
[----:B------:R-:W2:Y:S04]  /*33d40*/  LDL.LU R54, [R1+0x120] ;  /* 0x0001200001367983 */ /* 0x000ea80000300800 */
        /* <DEDUP_REMOVED lines=8> */
[----:B0-----:R-:W2:Y:S04]  /*33dd0*/  LDL.LU R51, [R1+0x114] ;  /* 0x0001140001337983 */ /* 0x001ea80000300800 */
[----:B-1----:R-:W2:Y:S04]  /*33de0*/  LDL.LU R50, [R1+0x100] ;  /* 0x0001000001327983 */ /* 0x002ea80000300800 */
[----:B------:R-:W2:Y:S04]  /*33df0*/  LDL.LU R49, [R1+0xf0] ;  /* 0x0000f00001317983 */ /* 0x000ea80000300800 */
[----:B------:R-:W2:Y:S04]  /*33e00*/  LDL.LU R48, [R1+0xf4] ;  /* 0x0000f40001307983 */ /* 0x000ea80000300800 */
[----:B------:R-:W2:Y:S04]  /*33e10*/  LDL.LU R37, [R1+0xe0] ;  /* 0x0000e00001257983 */ /* 0x000ea80000300800 */
[----:B------:R-:W2:Y:S04]  /*33e20*/  LDL.LU R13, [R1+0xe4] ;  /* 0x0000e400010d7983 */ /* 0x000ea80000300800 */
        /* <DEDUP_REMOVED lines=12> */
[----:B----4-:R1:W-:Y:S04]  /*33ef0*/  STS.U16 [R6+UR76+0x32500], R59 ;  /* 0x0325003b06007988 */ /* 0x0103e8000800044c */
[----:B------:R-:W-:Y:S04]  /*33f00*/  STS.U16 [R6+UR76+0x32100], R76 ;  /* 0x0321004c06007988 */ /* 0x000fe8000800044c */
[----:B------:R3:W-:Y:S04]  /*33f10*/  STS.U16 [R6+UR76+0x22100], R61 ;  /* 0x0221003d06007988 */ /* 0x0007e8000800044c */
[----:B------:R4:W-:Y:S04]  /*33f20*/  STS.U16 [R6+UR76+0x21d00], R77 ;  /* 0x021d004d06007988 */ /* 0x0009e8000800044c */
[----:B------:R3:W-:Y:S04]  /*33f30*/  STS.U16 [R6+UR76+0x31d00], R5 ;  /* 0x031d000506007988 */ /* 0x0007e8000800044c */
[----:B0-----:R-:W2:Y:S04]  /*33f40*/  LDL.LU R81, [R1+0x3248] ;  /* 0x0032480001517983 */ /* 0x001ea80000300800 */
[----:B-1----:R-:W2:Y:S04]  /*33f50*/  LDL.LU R59, [R1+0x3244] ;  /* 0x00324400013b7983 */ /* 0x002ea80000300800 */
[----:B---3--:R-:W3:Y:S04]  /*33f60*/  LDL.LU R61, [R1+0x68] ;  /* 0x00006800013d7983 */ /* 0x008ee80000300800 */
[----:B------:R-:W2:Y:S04]  /*33f70*/  LDL.LU R76, [R1+0x78] ;  /* 0x00007800014c7983 */ /* 0x000ea80000300800 */
[----:B----4-:R-:W4:Y:S04]  /*33f80*/  LDL.LU R77, [R1+0x88] ;  /* 0x00008800014d7983 */ /* 0x010f280000300800 */
[----:B------:R-:W2:Y:S04]  /*33f90*/  LDL.LU R5, [R1+0x3240] ;  /* 0x0032400001057983 */ /* 0x000ea80000300800 */
[----:B--2---:R0:W-:Y:S04]  /*33fa0*/  STS.U16 [R6+UR76+0x21100], R5 ;  /* 0x0211000506007988 */ /* 0x0041e8000800044c */
[----:B0-----:R-:W2:Y:S04]  /*33fb0*/  LDL.LU R5, [R1+0x323c] ;  /* 0x00323c0001057983 */ /* 0x001ea80000300800 */
[----:B------:R0:W-:Y:S04]  /*33fc0*/  STS.U16 [R6+UR76+0x24900], R63 ;  /* 0x0249003f06007988 */ /* 0x0001e8000800044c */
[----:B0-----:R-:W3:Y:S04]  /*33fd0*/  LDL.LU R63, [R1+0x3238] ;  /* 0x00323800013f7983 */ /* 0x001ee80000300800 */
[----:B--2---:R0:W-:Y:S04]  /*33fe0*/  STS.U16 [R6+UR76+0x34900], R5 ;  /* 0x0349000506007988 */ /* 0x0041e8000800044c */
[----:B0-----:R-:W2:Y:S04]  /*33ff0*/  LDL.LU R5, [R1+0x3234] ;  /* 0x0032340001057983 */ /* 0x001ea80000300800 */
[----:B------:R0:W-:Y:S04]  /*34000*/  STS.U16 [R6+UR76+0x24500], R92 ;  /* 0x0245005c06007988 */ /* 0x0001e8000800044c */
[----:B------:R1:W-:Y:S04]  /*34010*/  STS.U16 [R6+UR76+0x24100], R4 ;  /* 0x0241000406007988 */ /* 0x0003e8000800044c */
[----:B------:R3:W-:Y:S04]  /*34020*/  STS.U16 [R6+UR76+0x23d00], R59 ;  /* 0x023d003b06007988 */ /* 0x0007e8000800044c */
[----:B0-----:R-:W4:Y:S04]  /*34030*/  LDL.LU R92, [R1+0x3230] ;  /* 0x00323000015c7983 */ /* 0x001f280000300800 */
[----:B-1----:R-:W4:Y:S04]  /*34040*/  LDL.LU R4, [R1+0x322c] ;  /* 0x00322c0001047983 */ /* 0x002f280000300800 */
[----:B---3--:R-:W3:Y:S04]  /*34050*/  LDL.LU R59, [R1+0x3228] ;  /* 0x00322800013b7983 */ /* 0x008ee80000300800 */
[----:B------:R0:W-:Y:S04]  /*34060*/  STS.U16 [R6+UR76+0x23900], R63 ;  /* 0x0239003f06007988 */ /* 0x0001e8000800044c */
[----:B0-----:R-:W3:Y:S04]  /*34070*/  LDL.LU R63, [R1+0x3224] ;  /* 0x00322400013f7983 */ /* 0x001ee80000300800 */
[----:B--2---:R0:W-:Y:S04]  /*34080*/  STS.U16 [R6+UR76+0x33900], R5 ;  /* 0x0339000506007988 */ /* 0x0041e8000800044c */
[----:B0-----:R-:W2:Y:S04]  /*34090*/  LDL.LU R5, [R1+0x3220] ;  /* 0x0032200001057983 */ /* 0x001ea80000300800 */
[----:B----4-:R0:W-:Y:S04]  /*340a0*/  STS.U16 [R6+UR76+0x23500], R92 ;  /* 0x0235005c06007988 */ /* 0x0101e8000800044c */
[----:B------:R1:W-:Y:S04]  /*340b0*/  STS.U16 [R6+UR76+0x23100], R4 ;  /* 0x0231000406007988 */ /* 0x0003e8000800044c */
[----:B---3--:R3:W-:Y:S04]  /*340c0*/  STS.U16 [R6+UR76+0x22d00], R59 ;  /* 0x022d003b06007988 */ /* 0x0087e8000800044c */
[----:B0-----:R-:W4:Y:S04]  /*340d0*/  LDL.LU R92, [R1+0x321c] ;  /* 0x00321c00015c7983 */ /* 0x001f280000300800 */
[----:B-1----:R-:W4:Y:S04]  /*340e0*/  LDL.LU R4, [R1+0x3218] ;  /* 0x0032180001047983 */ /* 0x002f280000300800 */
[----:B---3--:R-:W3:Y:S04]  /*340f0*/  LDL.LU R59, [R1+0x3214] ;  /* 0x00321400013b7983 */ /* 0x008ee80000300800 */
[----:B------:R0:W-:Y:S04]  /*34100*/  STS.U16 [R6+UR76+0x22900], R63 ;  /* 0x0229003f06007988 */ /* 0x0001e8000800044c */
[----:B0-----:R-:W3:Y:S04]  /*34110*/  LDL.LU R63, [R1+0x3210] ;  /* 0x00321000013f7983 */ /* 0x001ee80000300800 */
[----:B------:R-:W-:Y:S04]  /*34120*/  STS.U16 [R6+UR76+0x21900], R13 ;  /* 0x0219000d06007988 */ /* 0x000fe8000800044c */
[----:B------:R-:W-:Y:S04]  /*34130*/  STS.U16 [R6+UR76+0x31900], R37 ;  /* 0x0319002506007988 */ /* 0x000fe8000800044c */
[----:B--2---:R0:W-:Y:S04]  /*34140*/  STS.U16 [R6+UR76+0x32900], R5 ;  /* 0x0329000506007988 */ /* 0x0041e8000800044c */
[----:B0-----:R-:W4:Y:S04]  /*34150*/  LDL.LU R5, [R1+0x320c] ;  /* 0x00320c0001057983 */ /* 0x001f280000300800 */
[----:B------:R-:W2:Y:S04]  /*34160*/  LDL.LU R13, [R1+0xb8] ;  /* 0x0000b800010d7983 */ /* 0x000ea80000300800 */
[----:B------:R0:W-:Y:S04]  /*34170*/  STS.U16 [R6+UR76+0x21500], R48 ;  /* 0x0215003006007988 */ /* 0x0001e8000800044c */
[----:B------:R-:W2:Y:S04]  /*34180*/  LDL.LU R37, [R1+0xcc] ;  /* 0x0000cc0001257983 */ /* 0x000ea80000300800 */
        /* <DEDUP_REMOVED lines=11> */
[----:B---3--:R-:W3:Y:S04]  /*34240*/  LDL.LU R53, [R1+0x10c] ;  /* 0x00010c0001357983 */ /* 0x008ee80000300800 */
        /* <DEDUP_REMOVED lines=17> */
[----:B0-----:R-:W2:Y:S04]  /*34360*/  LDL.LU R91, [R1] ;  /* 0x00000000015b7983 */ /* 0x001ea80000300800 */
[----:B-1----:R-:W2:Y:S04]  /*34370*/  LDL.LU R62, [R1+0x20] ;  /* 0x00002000013e7983 */ /* 0x002ea80000300800 */
[----:B------:R-:W2:Y:S04]  /*34380*/  LDL.LU R61, [R1+0x1c] ;  /* 0x00001c00013d7983 */ /* 0x000ea80000300800 */
[----:B------:R-:W2:Y:S04]  /*34390*/  LDL.LU R76, [R1+0x30] ;  /* 0x00003000014c7983 */ /* 0x000ea80000300800 */
[----:B------:R-:W2:Y:S04]  /*343a0*/  LDL.LU R77, [R1+0x2c] ;  /* 0x00002c00014d7983 */ /* 0x000ea80000300800 */
[----:B------:R-:W2:Y:S04]  /*343b0*/  LDL.LU R59, [R1+0xbc] ;  /* 0x0000bc00013b7983 */ /* 0x000ea80000300800 */
[----:B------:R0:W-:Y:S04]  /*343c0*/  STS.U16 [R6+UR76+0x25100], R60 ;  /* 0x0251003c06007988 */ /* 0x0001e8000800044c */
[----:B------:R-:W-:Y:S04]  /*343d0*/  STS.U16 [R6+UR76+0x24d00], R89 ;  /* 0x024d005906007988 */ /* 0x000fe8000800044c */
[----:B------:R-:W-:Y:S04]  /*343e0*/  STS.U16 [R6+UR76+0x34d00], R63 ;  /* 0x034d003f06007988 */ /* 0x000fe8000800044c */
[----:B------:R-:W-:Y:S04]  /*343f0*/  STS.U16 [R6+UR76+0x25500], R47 ;  /* 0x0255002f06007988 */ /* 0x000fe8000800044c */
[----:B------:R-:W-:Y:S04]  /*34400*/  STS.U16 [R6+UR76+0x35500], R46 ;  /* 0x0355002e06007988 */ /* 0x000fe8000800044c */
[----:B0-----:R-:W2:Y:S04]  /*34410*/  LDL.LU R60, [R1+0xa8] ;  /* 0x0000a800013c7983 */ /* 0x001ea80000300800 */
[----:B------:R-:W-:Y:S04]  /*34420*/  STL [R1+0x3028], R89 ;  /* 0x0030285901007387 */ /* 0x000fe80000100800 */
[----:B------:R-:W-:Y:S04]  /*34430*/  STL [R1+0x3080], R18 ;  /* 0x0030801201007387 */ /* 0x000fe80000100800 */
[----:B------:R-:W-:Y:S04]  /*34440*/  STL [R1+0x30a4], R18 ;  /* 0x0030a41201007387 */ /* 0x000fe80000100800 */
        /* <DEDUP_REMOVED lines=26> */
[----:B0-----:R-:W4:Y:S04]  /*345f0*/  LDL.LU R92, [R1+0x3208] ;  /* 0x00320800015c7983 */ /* 0x001f280000300800 */
[----:B-1----:R-:W2:Y:S04]  /*34600*/  LDL.LU R4, [R1+0x3204] ;  /* 0x0032040001047983 */ /* 0x002ea80000300800 */
[----:B----4-:R0:W-:Y:S04]  /*34610*/  STS.U16 [R5+UR76+0x21180], R92 ;  /* 0x0211805c05007988 */ /* 0x0101e8000800044c */
[----:B--2---:R1:W-:Y:S04]  /*34620*/  STS.U16 [R5+UR76+0x20180], R4 ;  /* 0x0201800405007988 */ /* 0x0043e8000800044c */
[----:B0-----:R-:W2:Y:S04]  /*34630*/  LDL.LU R92, [R1+0x3200] ;  /* 0x00320000015c7983 */ /* 0x001ea80000300800 */
[----:B-1----:R-:W4:Y:S04]  /*34640*/  LDL.LU R4, [R1+0x31fc] ;  /* 0x0031fc0001047983 */ /* 0x002f280000300800 */
[----:B------:R0:W-:Y:S01]  /*34650*/  STS.U16 [R5+UR76+0x23d80], R81 ;  /* 0x023d805105007988 */ /* 0x0001e2000800044c */
[----:B------:R-:W-:-:S02]  /*34660*/  PRMT R36, RZ, 0x7610, R36 ;  /* 0x00007610ff247816 */ /* 0x000fc40000000024 */
        /* <DEDUP_REMOVED lines=21> */
[----:B------:R-:W-:Y:S01]  /*347c0*/  STS.U16 [R5+UR76+0x34180], R77 ;  /* 0x0341804d05007988 */ /* 0x000fe2000800044c */
        /* <DEDUP_REMOVED lines=14> */
[----:B--2---:R-:W-:Y:S04]  /*348b0*/  STL [R1+0x3034], R92 ;  /* 0x0030345c01007387 */ /* 0x004fe80000100800 */
[----:B0-----:R-:W2:Y:S04]  /*348c0*/  LDL.LU R81, [R1+0x31f8] ;  /* 0x0031f80001517983 */ /* 0x001ea80000300800 */
[----:B----4-:R0:W-:Y:S04]  /*348d0*/  STS.U16 [R5+UR76+0x33d80], R4 ;  /* 0x033d800405007988 */ /* 0x0101e8000800044c */
[----:B------:R-:W-:Y:S04]  /*348e0*/  STS.U16 [R5+UR76+0x34980], R92 ;  /* 0x0349805c05007988 */ /* 0x000fe8000800044c */
[----:B0-----:R-:W3:Y:S04]  /*348f0*/  LDL.LU R4, [R1+0x31f4] ;  /* 0x0031f40001047983 */ /* 0x001ee80000300800 */
[----:B------:R0:W-:Y:S04]  /*34900*/  STL [R1+0x3038], R5 ;  /* 0x0030380501007387 */ /* 0x0001e80000100800 */
[----:B0-----:R-:W4:Y:S04]  /*34910*/  LDL.LU R5, [R1+0x1f70] ;  /* 0x001f700001057983 */ /* 0x001f280000300800 */
[----:B------:R-:W3:Y:S04]  /*34920*/  LDL.LU R13, [R1+0x238c] ;  /* 0x00238c00010d7983 */ /* 0x000ee80000300800 */
[----:B------:R-:W-:Y:S04]  /*34930*/  STL.S16 [R1+0x2098], R36 ;  /* 0x0020982401007387 */ /* 0x000fe80000100600 */
[----:B------:R-:W-:Y:S04]  /*34940*/  STL.S16 [R1+0x2094], R46 ;  /* 0x0020942e01007387 */ /* 0x000fe80000100600 */
[----:B------:R-:W-:Y:S04]  /*34950*/  STL.S16 [R1+0x208c], R35 ;  /* 0x00208c2301007387 */ /* 0x000fe80000100600 */
[----:B------:R-:W-:Y:S04]  /*34960*/  STL.S16 [R1+0x2088], R34 ;  /* 0x0020882201007387 */ /* 0x000fe80000100600 */
[----:B------:R-:W3:Y:S04]  /*34970*/  LDL.LU R61, [R1+0x1fd4] ;  /* 0x001fd400013d7983 */ /* 0x000ee80000300800 */
[----:B------:R-:W-:Y:S04]  /*34980*/  STL.S16 [R1+0x207c], R25 ;  /* 0x00207c1901007387 */ /* 0x000fe80000100600 */
[----:B------:R0:W-:Y:S04]  /*34990*/  STL.S16 [R1+0x2078], R24 ;  /* 0x0020781801007387 */ /* 0x0001e80000100600 */
[----:B------:R-:W-:Y:S04]  /*349a0*/  STL.S16 [R1+0x206c], R23 ;  /* 0x00206c1701007387 */ /* 0x000fe80000100600 */
[----:B------:R-:W-:Y:S04]  /*349b0*/  STL.64 [R1+0x31d8], R44 ;  /* 0x0031d82c01007387 */ /* 0x000fe80000100a00 */
[----:B------:R1:W-:Y:S04]  /*349c0*/  STL.S16 [R1+0x2068], R22 ;  /* 0x0020681601007387 */ /* 0x0003e80000100600 */
[----:B------:R-:W-:Y:S04]  /*349d0*/  STL.S16 [R1+0x205c], R21 ;  /* 0x00205c1501007387 */ /* 0x000fe80000100600 */
[----:B------:R0:W-:Y:S04]  /*349e0*/  STL.64 [R1+0x31e8], R38 ;  /* 0x0031e82601007387 */ /* 0x0001e80000100a00 */
[----:B------:R-:W-:Y:S04]  /*349f0*/  STL.S16 [R1+0x2058], R20 ;  /* 0x0020581401007387 */ /* 0x000fe80000100600 */
[----:B------:R-:W4:Y:S04]  /*34a00*/  LDL.LU R91, [R1+0x58] ;  /* 0x00005800015b7983 */ /* 0x000f280000300800 */
[----:B------:R-:W-:Y:S04]  /*34a10*/  STL.S16 [R1+0x204c], R7 ;  /* 0x00204c0701007387 */ /* 0x000fe80000100600 */
[----:B------:R-:W4:Y:S04]  /*34a20*/  LDL R76, [R1+0x1f18] ;  /* 0x001f1800014c7983 */ /* 0x000f280000100800 */
[----:B------:R3:W-:Y:S04]  /*34a30*/  STL.S16 [R1+0x2048], R6 ;  /* 0x0020480601007387 */ /* 0x0007e80000100600 */
[----:B------:R-:W4:Y:S01]  /*34a40*/  LDL R77, [R1+0x1f84] ;  /* 0x001f8400014d7983 */ /* 0x000f220000100800 */
[----:B------:R-:W-:-:S02]  /*34a50*/  PRMT R33, RZ, 0x7610, R33 ;  /* 0x00007610ff217816 */ /* 0x000fc40000000021 */
[----:B------:R-:W-:Y:S02]  /*34a60*/  PRMT R32, RZ, 0x7610, R32 ;  /* 0x00007610ff207816 */ /* 0x000fe40000000020 */
[----:B------:R-:W-:Y:S01]  /*34a70*/  PRMT R18, RZ, 0x7610, R18 ;  /* 0x00007610ff127816 */ /* 0x000fe20000000012 */
[--C-:B0-----:R-:W-:Y:S02]  /*34a80*/  IMAD.WIDE R24, R85, 0x2, R26.reuse ;  /* 0x0000000255187825 */ /* 0x101fe400078e021a */
[----:B------:R-:W-:Y:S02]  /*34a90*/  STL.64 [R1+0x31c8], R32 ;  /* 0x0031c82001007387 */ /* 0x000fe40000100a00 */
[----:B-1----:R-:W-:-:S04]  /*34aa0*/  IMAD.WIDE R22, R84, 0x2, R26 ;  /* 0x0000000254167825 */ /* 0x002fc800078e021a */
[----:B------:R-:W-:Y:S01]  /*34ab0*/  IMAD.WIDE R38, R16, 0x2, R86 ;  /* 0x0000000210267825 */ /* 0x000fe200078e0256 */
[----:B--2---:R-:W-:-:S05]  /*34ac0*/  PRMT R81, RZ, 0x7610, R81 ;  /* 0x00007610ff517816 */ /* 0x004fca0000000051 */
[----:B------:R-:W-:Y:S04]  /*34ad0*/  STL [R1+0x3114], R81 ;  /* 0x0031145101007387 */ /* 0x000fe80000100800 */
[----:B------:R-:W-:Y:S04]  /*34ae0*/  STL.S16 [R1+0x2018], R18 ;  /* 0x0020181201007387 */ /* 0x000fe80000100600 */
[----:B------:R-:W2:Y:S04]  /*34af0*/  LDL.LU R21, [R1+0x1f10] ;  /* 0x001f100001157983 */ /* 0x000ea80000300800 */
[----:B------:R-:W2:Y:S01]  /*34b00*/  LDL.LU R92, [R1+0x1f6c] ;  /* 0x001f6c00015c7983 */ /* 0x000ea20000300800 */
[----:B---3--:R-:W-:-:S05]  /*34b10*/  IMAD.WIDE R6, R61, 0x2, R86 ;  /* 0x000000023d067825 */ /* 0x008fca00078e0256 */
[----:B------:R0:W-:Y:S01]  /*34b20*/  STL.64 [R1+0x398], R6 ;  /* 0x0003980601007387 */ /* 0x0001e20000100a00 */
[----:B------:R-:W-:-:S03]  /*34b30*/  IMAD.WIDE R84, R13, 0x2, R26 ;  /* 0x000000020d547825 */ /* 0x000fc600078e021a */
[----:B0-----:R-:W3:Y:S04]  /*34b40*/  LDL.LU R7, [R1+0x1f58] ;  /* 0x001f580001077983 */ /* 0x001ee80000300800 */
[----:B------:R-:W2:Y:S04]  /*34b50*/  LDL.LU R62, [R1+0x2b4] ;  /* 0x0002b400013e7983 */ /* 0x000ea80000300800 */
[----:B------:R-:W-:Y:S04]  /*34b60*/  STL.64 [R1+0x390], R24 ;  /* 0x0003901801007387 */ /* 0x000fe80000100a00 */
[----:B------:R-:W3:Y:S04]  /*34b70*/  LDL.LU R61, [R1+0x2b0] ;  /* 0x0002b000013d7983 */ /* 0x000ee80000300800 */
[----:B------:R0:W-:Y:S04]  /*34b80*/  STL.64 [R1+0x388], R22 ;  /* 0x0003881601007387 */ /* 0x0001e80000100a00 */
[----:B------:R-:W-:Y:S04]  /*34b90*/  STL [R1+0x3014], R13 ;  /* 0x0030140d01007387 */ /* 0x000fe80000100800 */
[----:B------:R-:W-:Y:S04]  /*34ba0*/  STL [R1+0x3090], R16 ;  /* 0x0030901001007387 */ /* 0x000fe80000100800 */
[----:B------:R-:W-:Y:S01]  /*34bb0*/  STL [R1+0x30b0], R16 ;  /* 0x0030b01001007387 */ /* 0x000fe20000100800 */
[----:B0-----:R-:W-:-:S04]  /*34bc0*/  IMAD.WIDE R22, R16, 0x2, R26 ;  /* 0x0000000210167825 */ /* 0x001fc800078e021a */
[--C-:B----4-:R-:W-:Y:S01]  /*34bd0*/  IMAD.WIDE R24, R91, 0x2, R26.reuse ;  /* 0x000000025b187825 */ /* 0x110fe200078e021a */
[----:B------:R-:W-:Y:S04]  /*34be0*/  STL.64 [R1+0x378], R22 ;  /* 0x0003781601007387 */ /* 0x000fe80000100a00 */
[----:B------:R-:W-:Y:S04]  /*34bf0*/  STL [R1+0x3120], R16 ;  /* 0x0031201001007387 */ /* 0x000fe80000100800 */
[----:B------:R-:W-:Y:S04]  /*34c00*/  STL.64 [R1+0x370], R38 ;  /* 0x0003702601007387 */ /* 0x000fe80000100a00 */
[----:B------:R-:W-:Y:S04]  /*34c10*/  STL.64 [R1+0x380], R84 ;  /* 0x0003805401007387 */ /* 0x000fe80000100a00 */
[----:B------:R-:W-:Y:S04]  /*34c20*/  STL.64 [R1+0x3000], R84 ;  /* 0x0030005401007387 */ /* 0x000fe80000100a00 */
[----:B------:R0:W-:Y:S01]  /*34c30*/  STL.64 [R1+0x368], R24 ;  /* 0x0003681801007387 */ /* 0x0001e20000100a00 */
[----:B------:R-:W-:-:S04]  /*34c40*/  IMAD.WIDE R34, R76, 0x2, R26 ;  /* 0x000000024c227825 */ /* 0x000fc800078e021a */
[----:B------:R-:W-:-:S04]  /*34c50*/  IMAD.WIDE R32, R77, 0x2, R26 ;  /* 0x000000024d207825 */ /* 0x000fc800078e021a */
[----:B0-----:R-:W-:-:S05]  /*34c60*/  IMAD.WIDE R24, R91, 0x2, R86 ;  /* 0x000000025b187825 */ /* 0x001fca00078e0256 */
[----:B------:R0:W-:Y:S04]  /*34c70*/  STL.64 [R1+0x360], R24 ;  /* 0x0003601801007387 */ /* 0x0001e80000100a00 */
[----:B------:R-:W-:Y:S04]  /*34c80*/  STL.64 [R1+0x358], R34 ;  /* 0x0003582201007387 */ /* 0x000fe80000100a00 */
[----:B------:R1:W-:Y:S04]  /*34c90*/  STL [R1+0x30a0], R67 ;  /* 0x0030a04301007387 */ /* 0x0003e80000100800 */
[----:B------:R4:W-:Y:S01]  /*34ca0*/  STL.64 [R1+0x350], R32 ;  /* 0x0003502001007387 */ /* 0x0009e20000100a00 */
[----:B0-----:R-:W-:-:S03]  /*34cb0*/  IMAD.WIDE R24, R67, 0x2, R26 ;  /* 0x0000000243187825 */ /* 0x001fc600078e021a */
[----:B-1----:R-:W3:Y:S01]  /*34cc0*/  LDL.LU R67, [R1+0x1f14] ;  /* 0x001f140001437983 */ /* 0x002ee20000300800 */
[----:B------:R-:W-:-:S03]  /*34cd0*/  IMAD.WIDE R44, R69, 0x2, R26 ;  /* 0x00000002452c7825 */ /* 0x000fc600078e021a */
[----:B------:R0:W-:Y:S01]  /*34ce0*/  STL.64 [R1+0x348], R24 ;  /* 0x0003481801007387 */ /* 0x0001e20000100a00 */
[----:B----4-:R-:W-:-:S03]  /*34cf0*/  IMAD.WIDE R32, R69, 0x2, R86 ;  /* 0x0000000245207825 */ /* 0x010fc600078e0256 */
[----:B------:R-:W4:Y:S04]  /*34d00*/  LDL.LU R20, [R1+0x1f08] ;  /* 0x001f080001147983 */ /* 0x000f280000300800 */
[----:B------:R-:W4:Y:S04]  /*34d10*/  LDL.LU R6, [R1+0x1f54] ;  /* 0x001f540001067983 */ /* 0x000f280000300800 */
[----:B------:R-:W-:Y:S01]  /*34d20*/  STL.64 [R1+0x340], R44 ;  /* 0x0003402c01007387 */ /* 0x000fe20000100a00 */
[----:B------:R-:W-:-:S03]  /*34d30*/  IMAD.WIDE R34, R68, 0x2, R86 ;  /* 0x0000000244227825 */ /* 0x000fc600078e0256 */
[----:B------:R-:W-:Y:S01]  /*34d40*/  STL.64 [R1+0x338], R32 ;  /* 0x0003382001007387 */ /* 0x000fe20000100a00 */
[----:B0-----:R-:W-:-:S05]  /*34d50*/  IMAD.WIDE R24, R68, 0x2, R26 ;  /* 0x0000000244187825 */ /* 0x001fca00078e021a */
[----:B------:R-:W-:Y:S04]  /*34d60*/  STL.64 [R1+0x330], R24 ;  /* 0x0003301801007387 */ /* 0x000fe80000100a00 */
[----:B------:R-:W4:Y:S04]  /*34d70*/  LDL.LU R89, [R1+0x1f40] ;  /* 0x001f400001597983 */ /* 0x000f280000300800 */
[----:B------:R3:W-:Y:S01]  /*34d80*/  STL.64 [R1+0x328], R34 ;  /* 0x0003282201007387 */ /* 0x0007e20000100a00 */
[----:B------:R-:W-:-:S04]  /*34d90*/  IMAD.WIDE R68, R71, 0x2, R26 ;  /* 0x0000000247447825 */ /* 0x000fc800078e021a */
[----:B------:R-:W-:-:S04]  /*34da0*/  IMAD.WIDE R42, R83, 0x2, R86 ;  /* 0x00000002532a7825 */ /* 0x000fc800078e0256 */
[----:B------:R-:W-:-:S04]  /*34db0*/  IMAD.WIDE R40, R75, 0x2, R26 ;  /* 0x000000024b287825 */ /* 0x000fc800078e021a */
[----:B------:R-:W-:Y:S01]  /*34dc0*/  IMAD.WIDE R36, R75, 0x2, R86 ;  /* 0x000000024b247825 */ /* 0x000fe200078e0256 */
[----:B------:R-:W-:Y:S02]  /*34dd0*/  PRMT R64, RZ, 0x7610, R64 ;  /* 0x00007610ff407816 */ /* 0x000fe40000000040 */
[----:B------:R-:W-:-:S04]  /*34de0*/  PRMT R3, RZ, 0x7610, R3 ;  /* 0x00007610ff037816 */ /* 0x000fc80000000003 */
[----:B------:R-:W4:Y:S04]  /*34df0*/  @P6 LDG.E.U16 R64, desc[UR6][R38.64] ;  /* 0x0000000626406981 */ /* 0x000f28000c1e1500 */
[----:B------:R-:W4:Y:S01]  /*34e00*/  @P0 LDG.E.U16 R3, desc[UR6][R44.64] ;  /* 0x000000062c030981 */ /* 0x000f22000c1e1500 */
[----:B------:R-:W-:Y:S02]  /*34e10*/  PRMT R93, RZ, 0x7610, R93 ;  /* 0x00007610ff5d7816 */ /* 0x000fe4000000005d */
[----:B------:R-:W-:-:S04]  /*34e20*/  PRMT R2, RZ, 0x7610, R2 ;  /* 0x00007610ff027816 */ /* 0x000fc80000000002 */
[----:B------:R-:W4:Y:S01]  /*34e30*/  @P6 LDG.E.U16 R93, desc[UR6][R32.64] ;  /* 0x00000006205d6981 */ /* 0x000f22000c1e1500 */
[----:B--2---:R-:W-:-:S04]  /*34e40*/  IMAD.WIDE R76, R62, 0x2, R26 ;  /* 0x000000023e4c7825 */ /* 0x004fc800078e021a */
[----:B------:R-:W-:-:S04]  /*34e50*/  IMAD.WIDE R84, R62, 0x2, R86 ;  /* 0x000000023e547825 */ /* 0x000fc800078e0256 */
[----:B---3--:R-:W-:Y:S01]  /*34e60*/  IMAD.WIDE R34, R61, 0x2, R86 ;  /* 0x000000023d227825 */ /* 0x008fe200078e0256 */
[----:B------:R-:W2:Y:S03]  /*34e70*/  @P0 LDG.E.U16 R2, desc[UR6][R76.64] ;  /* 0x000000064c020981 */ /* 0x000ea6000c1e1500 */
[--C-:B------:R-:W-:Y:S01]  /*34e80*/  IMAD.WIDE R24, R67, 0x2, R26.reuse ;  /* 0x0000000243187825 */ /* 0x100fe200078e021a */
[----:B------:R-:W-:Y:S04]  /*34e90*/  STL [R1+0x30c0], R67 ;  /* 0x0030c04301007387 */ /* 0x000fe80000100800 */
[----:B------:R-:W-:Y:S04]  /*34ea0*/  STL [R1+0x3130], R67 ;  /* 0x0031304301007387 */ /* 0x000fe80000100800 */
[----:B------:R0:W-:Y:S04]  /*34eb0*/  STL.64 [R1+0x320], R24 ;  /* 0x0003201801007387 */ /* 0x0001e80000100a00 */
[----:B------:R-:W-:Y:S01]  /*34ec0*/  STL [R1+0x3140], R5 ;  /* 0x0031400501007387 */ /* 0x000fe20000100800 */
[----:B0-----:R-:W-:-:S05]  /*34ed0*/  IMAD.WIDE R24, R5, 0x2, R26 ;  /* 0x0000000205187825 */ /* 0x001fca00078e021a */
[----:B------:R0:W-:Y:S04]  /*34ee0*/  STL.64 [R1+0x318], R24 ;  /* 0x0003181801007387 */ /* 0x0001e80000100a00 */
[----:B------:R-:W-:Y:S04]  /*34ef0*/  STL.64 [R1+0x310], R68 ;  /* 0x0003104401007387 */ /* 0x000fe80000100a00 */
[----:B------:R-:W-:Y:S01]  /*34f00*/  STL.64 [R1+0x308], R76 ;  /* 0x0003084c01007387 */ /* 0x000fe20000100a00 */
[----:B0-----:R-:W-:-:S05]  /*34f10*/  IMAD.WIDE R24, R61, 0x2, R26 ;  /* 0x000000023d187825 */ /* 0x001fca00078e021a */
[----:B------:R0:W-:Y:S04]  /*34f20*/  STL.64 [R1+0x2f8], R24 ;  /* 0x0002f81801007387 */ /* 0x0001e80000100a00 */
[----:B------:R-:W-:Y:S04]  /*34f30*/  STL.64 [R1+0x3008], R68 ;  /* 0x0030084401007387 */ /* 0x000fe80000100a00 */
[----:B------:R-:W-:Y:S04]  /*34f40*/  STL.64 [R1+0x300], R84 ;  /* 0x0003005401007387 */ /* 0x000fe80000100a00 */
[----:B------:R-:W3:Y:S04]  /*34f50*/  LDL.LU R18, [R1+0x1ef0] ;  /* 0x001ef00001127983 */ /* 0x000ee80000300800 */
[----:B------:R1:W-:Y:S01]  /*34f60*/  STL.64 [R1+0x2f0], R34 ;  /* 0x0002f02201007387 */ /* 0x0003e20000100a00 */
[----:B0-----:R-:W-:-:S04]  /*34f70*/  IMAD.WIDE R24, R21, 0x2, R26 ;  /* 0x0000000215187825 */ /* 0x001fc800078e021a */
[--C-:B-1----:R-:W-:Y:S01]  /*34f80*/  IMAD.WIDE R34, R92, 0x2, R26.reuse ;  /* 0x000000025c227825 */ /* 0x102fe200078e021a */
[----:B------:R0:W-:Y:S04]  /*34f90*/  STL.64 [R1+0x2e8], R24 ;  /* 0x0002e81801007387 */ /* 0x0001e80000100a00 */
[----:B------:R-:W-:Y:S01]  /*34fa0*/  STL [R1+0x3150], R92 ;  /* 0x0031505c01007387 */ /* 0x000fe20000100800 */
[----:B------:R-:W-:-:S03]  /*34fb0*/  IMAD.WIDE R68, R83, 0x2, R26 ;  /* 0x0000000253447825 */ /* 0x000fc600078e021a */
[----:B------:R1:W-:Y:S04]  /*34fc0*/  STL.64 [R1+0x2e0], R34 ;  /* 0x0002e02201007387 */ /* 0x0003e80000100a00 */
[----:B------:R-:W-:Y:S01]  /*34fd0*/  STL.64 [R1+0x3018], R70 ;  /* 0x0030184601007387 */ /* 0x000fe20000100a00 */
[----:B0-----:R-:W-:-:S04]  /*34fe0*/  IMAD.WIDE R24, R70, 0x2, R26 ;  /* 0x0000000246187825 */ /* 0x001fc800078e021a */
[C---:B-1----:R-:W-:Y:S01]  /*34ff0*/  IMAD.WIDE R34, R82.reuse, 0x2, R26 ;  /* 0x0000000252227825 */ /* 0x042fe200078e021a */
[----:B------:R0:W-:Y:S04]  /*35000*/  STL.64 [R1+0x2d8], R24 ;  /* 0x0002d81801007387 */ /* 0x0001e80000100a00 */
[----:B------:R-:W2:Y:S04]  /*35010*/  LDL.LU R62, [R1+0x1edc] ;  /* 0x001edc00013e7983 */ /* 0x000ea80000300800 */
[----:B------:R-:W-:Y:S04]  /*35020*/  STL.64 [R1+0x2c0], R34 ;  /* 0x0002c02201007387 */ /* 0x000fe80000100a00 */
[----:B------:R-:W-:Y:S01]  /*35030*/  STL.64 [R1+0x2d0], R68 ;  /* 0x0002d04401007387 */ /* 0x000fe20000100a00 */
[----:B0-----:R-:W-:-:S05]  /*35040*/  IMAD.WIDE R24, R82, 0x2, R86 ;  /* 0x0000000252187825 */ /* 0x001fca00078e0256 */
[----:B------:R0:W-:Y:S04]  /*35050*/  STL.64 [R1+0x2b8], R24 ;  /* 0x0002b81801007387 */ /* 0x0001e80000100a00 */
[----:B------:R-:W-:Y:S04]  /*35060*/  STL.64 [R1+0x2c8], R42 ;  /* 0x0002c82a01007387 */ /* 0x000fe80000100a00 */
[----:B------:R-:W-:Y:S01]  /*35070*/  STL [R1+0x3160], R0 ;  /* 0x0031600001007387 */ /* 0x000fe20000100800 */
[----:B0-----:R-:W-:-:S05]  /*35080*/  IMAD.WIDE R24, R0, 0x2, R26 ;  /* 0x0000000200187825 */ /* 0x001fca00078e021a */
[----:B------:R0:W-:Y:S01]  /*35090*/  STL.64 [R1+0x2b0], R24 ;  /* 0x0002b01801007387 */ /* 0x0001e20000100a00 */
[----:B------:R-:W-:-:S04]  /*350a0*/  IMAD.WIDE R82, R73, 0x2, R26 ;  /* 0x0000000249527825 */ /* 0x000fc800078e021a */
        /* <DEDUP_REMOVED lines=8> */
[----:B------:R-:W2:Y:S01]  /*35130*/  LDL.LU R61, [R1+0x264] ;  /* 0x00026400013d7983 */ /* 0x000ea20000300800 */
[----:B------:R-:W-:-:S05]  /*35140*/  IMAD.WIDE R34, R74, 0x2, R86 ;  /* 0x000000024a227825 */ /* 0x000fca00078e0256 */
[----:B------:R-:W-:Y:S04]  /*35150*/  STL.64 [R1+0x280], R34 ;  /* 0x0002802201007387 */ /* 0x000fe80000100a00 */
[----:B----4-:R-:W-:Y:S01]  /*35160*/  STL [R1+0x3074], R20 ;  /* 0x0030741401007387 */ /* 0x010fe20000100800 */
[----:B0-----:R-:W-:-:S03]  /*35170*/  IMAD.WIDE R24, R20, 0x2, R26 ;  /* 0x0000000214187825 */ /* 0x001fc600078e021a */
[----:B------:R0:W-:Y:S04]  /*35180*/  STL.64 [R1+0x30d0], R20 ;  /* 0x0030d01401007387 */ /* 0x0001e80000100a00 */
[----:B------:R-:W4:Y:S04]  /*35190*/  LDL.LU R58, [R1+0x230] ;  /* 0x00023000013a7983 */ /* 0x000f280000300800 */
[----:B------:R-:W4:Y:S01]  /*351a0*/  LDL.LU R55, [R1+0x1fc] ;  /* 0x0001fc0001377983 */ /* 0x000f220000300800 */
[----:B0-----:R-:W-:-:S05]  /*351b0*/  IMAD.WIDE R20, R6, 0x2, R26 ;  /* 0x0000000206147825 */ /* 0x001fca00078e021a */
[----:B------:R-:W-:Y:S04]  /*351c0*/  STL.64 [R1+0x270], R20 ;  /* 0x0002701401007387 */ /* 0x000fe80000100a00 */
[----:B------:R-:W-:Y:S04]  /*351d0*/  STL.64 [R1+0x3040], R6 ;  /* 0x0030400601007387 */ /* 0x000fe80000100a00 */
[----:B------:R-:W-:Y:S04]  /*351e0*/  STL.64 [R1+0x3060], R6 ;  /* 0x0030600601007387 */ /* 0x000fe80000100a00 */
[----:B------:R-:W-:Y:S04]  /*351f0*/  STL.64 [R1+0x30a8], R6 ;  /* 0x0030a80601007387 */ /* 0x000fe80000100a00 */
[----:B------:R3:W-:Y:S04]  /*35200*/  STL.64 [R1+0x3118], R6 ;  /* 0x0031180601007387 */ /* 0x0007e80000100a00 */
[----:B------:R-:W-:Y:S04]  /*35210*/  STL.64 [R1+0x278], R24 ;  /* 0x0002781801007387 */ /* 0x000fe80000100a00 */
[----:B------:R-:W-:Y:S04]  /*35220*/  STL.64 [R1+0x3068], R24 ;  /* 0x0030681801007387 */ /* 0x000fe80000100a00 */
[----:B------:R-:W-:Y:S01]  /*35230*/  STL.64 [R1+0x3128], R24 ;  /* 0x0031281801007387 */ /* 0x000fe20000100a00 */
[----:B------:R-:W-:-:S03]  /*35240*/  IMAD.WIDE R74, R72, 0x2, R26 ;  /* 0x00000002484a7825 */ /* 0x000fc600078e021a */
[----:B------:R-:W-:Y:S04]  /*35250*/  STL.64 [R1+0x3048], R72 ;  /* 0x0030484801007387 */ /* 0x000fe80000100a00 */
[----:B------:R-:W-:Y:S01]  /*35260*/  STL.64 [R1+0x3078], R72 ;  /* 0x0030784801007387 */ /* 0x000fe20000100a00 */
[----:B------:R-:W-:Y:S02]  /*35270*/  IMAD.MOV.U32 R70, RZ, RZ, R22 ;  /* 0x000000ffff467224 */ /* 0x000fe400078e0016 */
[----:B------:R-:W-:Y:S02]  /*35280*/  IMAD.MOV.U32 R71, RZ, RZ, R23 ;  /* 0x000000ffff477224 */ /* 0x000fe400078e0017 */
[----:B------:R-:W-:-:S04]  /*35290*/  IMAD.WIDE R22, R65, 0x2, R26 ;  /* 0x0000000241167825 */ /* 0x000fc800078e021a */
[----:B------:R-:W-:-:S04]  /*352a0*/  IMAD.WIDE R82, R89, 0x2, R26 ;  /* 0x0000000259527825 */ /* 0x000fc800078e021a */
[----:B------:R-:W-:-:S04]  /*352b0*/  IMAD.WIDE R90, R79, 0x2, R26 ;  /* 0x000000024f5a7825 */ /* 0x000fc800078e021a */
[----:B------:R-:W-:-:S04]  /*352c0*/  IMAD.WIDE R52, R78, 0x2, R26 ;  /* 0x000000024e347825 */ /* 0x000fc800078e021a */
[----:B------:R-:W-:Y:S01]  /*352d0*/  IMAD.WIDE R50, R78, 0x2, R86 ;  /* 0x000000024e327825 */ /* 0x000fe200078e0256 */
[----:B------:R-:W-:-:S03]  /*352e0*/  PRMT R29, RZ, 0x7610, R29 ;  /* 0x00007610ff1d7816 */ /* 0x000fc6000000001d */
[----:B---3--:R-:W-:-:S05]  /*352f0*/  IMAD.WIDE R6, R18, 0x2, R26 ;  /* 0x0000000212067825 */ /* 0x008fca00078e021a */
[----:B------:R0:W-:Y:S04]  /*35300*/  STL.64 [R1+0x168], R6 ;  /* 0x0001680601007387 */ /* 0x0001e80000100a00 */
[----:B------:R-:W-:Y:S01]  /*35310*/  STL [R1+0x3170], R18 ;  /* 0x0031701201007387 */ /* 0x000fe20000100800 */
[----:B--2---:R-:W-:-:S04]  /*35320*/  IMAD.WIDE R34, R62, 0x2, R26 ;  /* 0x000000023e227825 */ /* 0x004fc800078e021a */
[----:B------:R-:W-:Y:S01]  /*35330*/  IMAD.WIDE R20, R62, 0x2, R86 ;  /* 0x000000023e147825 */ /* 0x000fe200078e0256 */
[----:B------:R-:W-:Y:S04]  /*35340*/  STL.64 [R1+0x130], R34 ;  /* 0x0001302201007387 */ /* 0x000fe80000100a00 */
[----:B------:R-:W-:Y:S04]  /*35350*/  STL.64 [R1+0x268], R74 ;  /* 0x0002684a01007387 */ /* 0x000fe80000100a00 */
[----:B------:R-:W-:Y:S04]  /*35360*/  STL.64 [R1+0x128], R20 ;  /* 0x0001281401007387 */ /* 0x000fe80000100a00 */
[----:B------:R-:W-:Y:S04]  /*35370*/  STL.64 [R1+0x3088], R74 ;  /* 0x0030884a01007387 */ /* 0x000fe80000100a00 */
[----:B------:R-:W-:Y:S04]  /*35380*/  STL [R1+0x3180], R65 ;  /* 0x0031804101007387 */ /* 0x000fe80000100800 */
[----:B------:R-:W-:Y:S04]  /*35390*/  STL [R1+0x3190], R89 ;  /* 0x0031905901007387 */ /* 0x000fe80000100800 */
[----:B------:R-:W-:Y:S04]  /*353a0*/  STL [R1+0x31a0], R79 ;  /* 0x0031a04f01007387 */ /* 0x000fe80000100800 */
[----:B------:R-:W-:Y:S04]  /*353b0*/  STL.64 [R1+0x30], R22 ;  /* 0x0000301601007387 */ /* 0x000fe80000100a00 */
[----:B------:R-:W-:Y:S04]  /*353c0*/  STL.64 [R1+0x3098], R22 ;  /* 0x0030981601007387 */ /* 0x000fe80000100a00 */
[----:B------:R-:W-:Y:S01]  /*353d0*/  STL.64 [R1+0x3108], R22 ;  /* 0x0031081601007387 */ /* 0x000fe20000100a00 */
[----:B0-----:R-:W-:-:S05]  /*353e0*/  IMAD.WIDE R6, R61, 0x2, R26 ;  /* 0x000000023d067825 */ /* 0x001fca00078e021a */
[----:B------:R-:W-:Y:S04]  /*353f0*/  STL.64 [R1], R6 ;  /* 0x0000000601007387 */ /* 0x000fe80000100a00 */
[----:B------:R-:W-:Y:S04]  /*35400*/  STL.64 [R1+0x170], R82 ;  /* 0x0001705201007387 */ /* 0x000fe80000100a00 */
[----:B------:R-:W-:Y:S04]  /*35410*/  STL.64 [R1+0x30b8], R82 ;  /* 0x0030b85201007387 */ /* 0x000fe80000100a00 */
[----:B------:R-:W-:Y:S04]  /*35420*/  STL.64 [R1+0x30f8], R82 ;  /* 0x0030f85201007387 */ /* 0x000fe80000100a00 */
[----:B------:R-:W-:Y:S04]  /*35430*/  STL.64 [R1+0x20], R90 ;  /* 0x0000205a01007387 */ /* 0x000fe80000100a00 */
[----:B------:R-:W-:Y:S04]  /*35440*/  STL.64 [R1+0x30c8], R90 ;  /* 0x0030c85a01007387 */ /* 0x000fe80000100a00 */
[----:B------:R-:W2:Y:S04]  /*35450*/  LDL.LU R78, [R1+0x31f0] ;  /* 0x0031f000014e7983 */ /* 0x000ea80000300800 */
[----:B------:R-:W-:Y:S04]  /*35460*/  STL.64 [R1+0x3138], R86 ;  /* 0x0031385601007387 */ /* 0x000fe80000100a00 */
[----:B------:R-:W3:Y:S04]  /*35470*/  LDL.LU.64 R38, [R1+0x31e8] ;  /* 0x0031e80001267983 */ /* 0x000ee80000300a00 */
[----:B------:R0:W-:Y:S04]  /*35480*/  STL [R1+0x2090], R64 ;  /* 0x0020904001007387 */ /* 0x0001e80000100800 */
[----:B0-----:R-:W2:Y:S04]  /*35490*/  LDL.LU R64, [R1+0x31e0] ;  /* 0x0031e00001407983 */ /* 0x001ea80000300800 */
[----:B------:R-:W2:Y:S04]  /*354a0*/  LDL.LU.64 R44, [R1+0x31d8] ;  /* 0x0031d800012c7983 */ /* 0x000ea80000300a00 */
[----:B------:R0:W-:Y:S01]  /*354b0*/  STL [R1+0x2084], R3 ;  /* 0x0020840301007387 */ /* 0x0001e20000100800 */
[----:B------:R-:W-:-:S05]  /*354c0*/  IMAD.WIDE R62, R61, 0x2, R86 ;  /* 0x000000023d3e7825 */ /* 0x000fca00078e0256 */
[----:B------:R-:W2:Y:S04]  /*354d0*/  @P6 LDG.E.U16 R29, desc[UR6][R62.64] ;  /* 0x000000063e1d6981 */ /* 0x000ea8000c1e1500 */
[----:B0-----:R-:W2:Y:S04]  /*354e0*/  LDL.LU R3, [R1+0x31d0] ;  /* 0x0031d00001037983 */ /* 0x001ea80000300800 */
[----:B------:R-:W2:Y:S04]  /*354f0*/  LDL.LU.64 R32, [R1+0x31c8] ;  /* 0x0031c80001207983 */ /* 0x000ea80000300a00 */
[----:B------:R0:W-:Y:S04]  /*35500*/  STL [R1+0x2080], R93 ;  /* 0x0020805d01007387 */ /* 0x0001e80000100800 */
[----:B0-----:R-:W2:Y:S04]  /*35510*/  LDL.LU R93, [R1+0x31c0] ;  /* 0x0031c000015d7983 */ /* 0x001ea80000300800 */
[----:B------:R-:W2:Y:S04]  /*35520*/  LDL.LU.64 R76, [R1+0x31b8] ;  /* 0x0031b800014c7983 */ /* 0x000ea80000300a00 */
[----:B------:R0:W-:Y:S04]  /*35530*/  STL [R1+0x2074], R2 ;  /* 0x0020740201007387 */ /* 0x0001e80000100800 */
[----:B0-----:R-:W2:Y:S04]  /*35540*/  LDL.LU R2, [R1+0x31b0] ;  /* 0x0031b00001027983 */ /* 0x001ea80000300800 */
[----:B------:R-:W-:Y:S04]  /*35550*/  STL [R1+0x2ebc], R62 ;  /* 0x002ebc3e01007387 */ /* 0x000fe80000100800 */
[----:B------:R0:W-:Y:S04]  /*35560*/  STL [R1+0x2eb8], R63 ;  /* 0x002eb83f01007387 */ /* 0x0001e80000100800 */
[----:B0-----:R-:W2:Y:S01]  /*35570*/  LDL.LU R63, [R1+0x2018] ;  /* 0x00201800013f7983 */ /* 0x001ea20000300800 */
[----:B------:R-:W-:Y:S01]  /*35580*/  PRMT R14, RZ, 0x7610, R14 ;  /* 0x00007610ff0e7816 */ /* 0x000fe2000000000e */
[----:B------:R-:W-:-:S02]  /*35590*/  IMAD.MOV.U32 R81, RZ, RZ, R46 ;  /* 0x000000ffff517224 */ /* 0x000fc400078e002e */
[----:B----4-:R-:W-:Y:S01]  /*355a0*/  IMAD.WIDE R60, R58, 0x2, R26 ;  /* 0x000000023a3c7825 */ /* 0x010fe200078e021a */
[----:B------:R-:W-:-:S03]  /*355b0*/  PRMT R10, RZ, 0x7610, R10 ;  /* 0x00007610ff0a7816 */ /* 0x000fc6000000000a */
[----:B------:R-:W-:Y:S01]  /*355c0*/  IMAD.WIDE R58, R58, 0x2, R86 ;  /* 0x000000023a3a7825 */ /* 0x000fe200078e0256 */
[----:B------:R-:W-:-:S03]  /*355d0*/  PRMT R19, RZ, 0x7610, R19 ;  /* 0x00007610ff137816 */ /* 0x000fc60000000013 */
[C---:B------:R-:W-:Y:S01]  /*355e0*/  IMAD.WIDE R56, R55.reuse, 0x2, R26 ;  /* 0x0000000237387825 */ /* 0x040fe200078e021a */
[----:B------:R-:W4:Y:S04]  /*355f0*/  @P0 LDG.E.U16 R14, desc[UR6][R60.64] ;  /* 0x000000063c0e0981 */ /* 0x000f28000c1e1500 */
[----:B------:R-:W4:Y:S04]  /*35600*/  @P0 LDG.E.U16 R81, desc[UR6][R70.64] ;  /* 0x0000000646510981 */ /* 0x000f28000c1e1500 */
[----:B------:R-:W4:Y:S01]  /*35610*/  @P6 LDG.E.U16 R10, desc[UR6][R58.64] ;  /* 0x000000063a0a6981 */ /* 0x000f22000c1e1500 */
[----:B------:R-:W-:Y:S01]  /*35620*/  IMAD.WIDE R54, R55, 0x2, R86 ;  /* 0x0000000237367825 */ /* 0x000fe200078e0256 */
[----:B------:R-:W-:-:S02]  /*35630*/  PRMT R31, RZ, 0x7610, R31 ;  /* 0x00007610ff1f7816 */ /* 0x000fc4000000001f */
[----:B------:R-:W-:Y:S02]  /*35640*/  PRMT R30, RZ, 0x7610, R30 ;  /* 0x00007610ff1e7816 */ /* 0x000fe4000000001e */
[----:B------:R-:W-:Y:S01]  /*35650*/  PRMT R4, RZ, 0x7610, R4 ;  /* 0x00007610ff047816 */ /* 0x000fe20000000004 */
[----:B------:R-:W-:Y:S01]  /*35660*/  IMAD.WIDE R48, R8, 0x2, R26 ;  /* 0x0000000208307825 */ /* 0x000fe200078e021a */
[----:B------:R-:W4:Y:S04]  /*35670*/  @P6 LDG.E.U16 R19, desc[UR6][R54.64] ;  /* 0x0000000636136981 */ /* 0x000f28000c1e1500 */
[----:B------:R-:W4:Y:S04]  /*35680*/  @P6 LDG.E.U16 R31, desc[UR6][R20.64] ;  /* 0x00000006141f6981 */ /* 0x000f28000c1e1500 */
[----:B------:R-:W4:Y:S04]  /*35690*/  @P0 LDG.E.U16 R30, desc[UR6][R6.64] ;  /* 0x00000006061e0981 */ /* 0x000f28000c1e1500 */
[----:B------:R-:W4:Y:S04]  /*356a0*/  @P6 LDG.E.U16 R4, desc[UR6][R50.64] ;  /* 0x0000000632046981 */ /* 0x000f28000c1e1500 */
[----:B------:R-:W4:Y:S04]  /*356b0*/  LDL.LU R91, [R1+0x1ee0] ;  /* 0x001ee000015b7983 */ /* 0x000f280000300800 */
[----:B---3--:R-:W3:Y:S04]  /*356c0*/  @P6 LDG.E.U16 R39, desc[UR6][R42.64] ;  /* 0x000000062a276981 */ /* 0x008ee8000c1e1500 */
[----:B------:R-:W3:Y:S04]  /*356d0*/  @P0 LDG.E.U16 R38, desc[UR6][R40.64] ;  /* 0x0000000628260981 */ /* 0x000ee8000c1e1500 */
[----:B--2---:R-:W2:Y:S04]  /*356e0*/  @P6 LDG.E.U16 R45, desc[UR6][R84.64] ;  /* 0x00000006542d6981 */ /* 0x004ea8000c1e1500 */
[----:B------:R-:W3:Y:S04]  /*356f0*/  @P0 LDG.E.U16 R44, desc[UR6][R68.64] ;  /* 0x00000006442c0981 */ /* 0x000ee8000c1e1500 */
[----:B------:R-:W3:Y:S04]  /*35700*/  @P6 LDG.E.U16 R33, desc[UR6][R36.64] ;  /* 0x0000000624216981 */ /* 0x000ee8000c1e1500 */
[----:B------:R-:W3:Y:S04]  /*35710*/  @P0 LDG.E.U16 R32, desc[UR6][R34.64] ;  /* 0x0000000622200981 */ /* 0x000ee8000c1e1500 */
[----:B------:R-:W3:Y:S04]  /*35720*/  @P0 LDG.E.U16 R63, desc[UR6][R48.64] ;  /* 0x00000006303f0981 */ /* 0x000ee8000c1e1500 */
[----:B----4-:R0:W-:Y:S04]  /*35730*/  STL [R1+0x2030], R14 ;  /* 0x0020300e01007387 */ /* 0x0101e80000100800 */
[----:B------:R-:W-:Y:S04]  /*35740*/  @P0 STL [R1+0x2094], R81 ;  /* 0x0020945101000387 */ /* 0x000fe80000100800 */
[----:B0-----:R-:W4:Y:S04]  /*35750*/  LDL.LU R14, [R1+0x1f3c] ;  /* 0x001f3c00010e7983 */ /* 0x001f280000300800 */
[----:B------:R-:W-:Y:S04]  /*35760*/  STL [R1+0x2ec4], R60 ;  /* 0x002ec43c01007387 */ /* 0x000fe80000100800 */
[----:B------:R-:W-:Y:S04]  /*35770*/  STL [R1+0x2ec0], R61 ;  /* 0x002ec03d01007387 */ /* 0x000fe80000100800 */
[----:B------:R-:W-:Y:S04]  /*35780*/  STL.64 [R1+0x30d8], R60 ;  /* 0x0030d83c01007387 */ /* 0x000fe80000100a00 */
[----:B------:R0:W-:Y:S04]  /*35790*/  STL [R1+0x202c], R10 ;  /* 0x00202c0a01007387 */ /* 0x0001e80000100800 */
[----:B0-----:R-:W4:Y:S04]  /*357a0*/  LDL.LU R10, [R1+0x1f24] ;  /* 0x001f2400010a7983 */ /* 0x001f280000300800 */
[----:B------:R-:W-:Y:S04]  /*357b0*/  STL [R1+0x2ecc], R58 ;  /* 0x002ecc3a01007387 */ /* 0x000fe80000100800 */
[----:B------:R-:W-:Y:S04]  /*357c0*/  STL [R1+0x2ec8], R59 ;  /* 0x002ec83b01007387 */ /* 0x000fe80000100800 */
[----:B------:R-:W-:Y:S04]  /*357d0*/  STL.64 [R1+0x30e0], R58 ;  /* 0x0030e03a01007387 */ /* 0x000fe80000100a00 */
[----:B------:R-:W4:Y:S04]  /*357e0*/  LDL.LU R20, [R1+0x1eec] ;  /* 0x001eec0001147983 */ /* 0x000f280000300800 */
[----:B------:R-:W-:Y:S04]  /*357f0*/  STL [R1+0x2ed4], R56 ;  /* 0x002ed43801007387 */ /* 0x000fe80000100800 */
[----:B------:R-:W-:Y:S04]  /*35800*/  STL [R1+0x2ed0], R57 ;  /* 0x002ed03901007387 */ /* 0x000fe80000100800 */
[----:B------:R-:W-:Y:S04]  /*35810*/  STL.64 [R1+0x30f0], R56 ;  /* 0x0030f03801007387 */ /* 0x000fe80000100a00 */
[----:B------:R-:W4:Y:S01]  /*35820*/  LDL.LU R21, [R1+0x1ee4] ;  /* 0x001ee40001157983 */ /* 0x000f220000300800 */
[----:B------:R-:W-:-:S06]  /*35830*/  PRMT R28, RZ, 0x7610, R28 ;  /* 0x00007610ff1c7816 */ /* 0x000fcc000000001c */
[----:B------:R-:W4:Y:S04]  /*35840*/  @P0 LDG.E.U16 R28, desc[UR6][R56.64] ;  /* 0x00000006381c0981 */ /* 0x000f28000c1e1500 */
[----:B--2---:R-:W-:Y:S04]  /*35850*/  STL [R1+0x2070], R45 ;  /* 0x0020702d01007387 */ /* 0x004fe80000100800 */
[----:B------:R0:W-:Y:S04]  /*35860*/  STL [R1+0x2024], R19 ;  /* 0x0020241301007387 */ /* 0x0001e80000100800 */
[----:B---3--:R-:W-:Y:S04]  /*35870*/  STL [R1+0x2064], R44 ;  /* 0x0020642c01007387 */ /* 0x008fe80000100800 */
[----:B0-----:R-:W2:Y:S04]  /*35880*/  LDL.LU R19, [R1+0x1ef4] ;  /* 0x001ef40001137983 */ /* 0x001ea80000300800 */
        /* <DEDUP_REMOVED lines=12> */
[----:B------:R-:W-:Y:S04]  /*35950*/  STL.64 [R1+0x3158], R52 ;  /* 0x0031583401007387 */ /* 0x000fe80000100a00 */
[----:B------:R0:W-:Y:S04]  /*35960*/  STL [R1+0x2fa4], R4 ;  /* 0x002fa40401007387 */ /* 0x0001e80000100800 */
[----:B0-----:R-:W3:Y:S04]  /*35970*/  LDL.LU R4, [R1+0x1f28] ;  /* 0x001f280001047983 */ /* 0x001ee80000300800 */
[----:B------:R-:W-:Y:S04]  /*35980*/  STL [R1+0x2eec], R50 ;  /* 0x002eec3201007387 */ /* 0x000fe80000100800 */
[----:B------:R-:W-:Y:S04]  /*35990*/  STL [R1+0x2ee8], R51 ;  /* 0x002ee83301007387 */ /* 0x000fe80000100800 */
[----:B------:R-:W-:Y:S04]  /*359a0*/  STL.64 [R1+0x3168], R50 ;  /* 0x0031683201007387 */ /* 0x000fe80000100a00 */
[----:B------:R-:W-:Y:S04]  /*359b0*/  STL.64 [R1+0x3178], R62 ;  /* 0x0031783e01007387 */ /* 0x000fe80000100a00 */
[----:B------:R-:W-:Y:S04]  /*359c0*/  STL [R1+0x2ef4], R48 ;  /* 0x002ef43001007387 */ /* 0x000fe80000100800 */
[----:B------:R-:W-:Y:S04]  /*359d0*/  STL [R1+0x2ef0], R49 ;  /* 0x002ef03101007387 */ /* 0x000fe80000100800 */
[----:B------:R0:W-:Y:S04]  /*359e0*/  STL.64 [R1+0x3188], R48 ;  /* 0x0031883001007387 */ /* 0x0001e80000100a00 */
[----:B------:R-:W2:Y:S04]  /*359f0*/  LDL R79, [R1+0x2098] ;  /* 0x00209800014f7983 */ /* 0x000ea80000100800 */
[----:B------:R-:W2:Y:S04]  /*35a00*/  LDL R89, [R1+0x208c] ;  /* 0x00208c0001597983 */ /* 0x000ea80000100800 */
[----:B0-----:R-:W2:Y:S01]  /*35a10*/  LDL.64 R48, [R1+0x360] ;  /* 0x0003600001307983 */ /* 0x001ea20000100a00 */
[----:B------:R-:W-:-:S02]  /*35a20*/  PRMT R12, RZ, 0x7610, R12 ;  /* 0x00007610ff0c7816 */ /* 0x000fc4000000000c */
[----:B------:R-:W-:Y:S01]  /*35a30*/  PRMT R9, RZ, 0x7610, R9 ;  /* 0x00007610ff097816 */ /* 0x000fe20000000009 */
[----:B------:R-:W-:-:S03]  /*35a40*/  IMAD.WIDE R46, R8, 0x2, R86 ;  /* 0x00000002082e7825 */ /* 0x000fc600078e0256 */
[----:B------:R-:W3:Y:S04]  /*35a50*/  @P0 LDG.E.U16 R12, desc[UR6][R52.64] ;  /* 0x00000006340c0981 */ /* 0x000ee8000c1e1500 */
[----:B------:R-:W3:Y:S04]  /*35a60*/  @P6 LDG.E.U16 R9, desc[UR6][R46.64] ;  /* 0x000000062e096981 */ /* 0x000ee8000c1e1500 */
[----:B--2---:R0:W-:Y:S04]  /*35a70*/  STL.64 [R1+0x3198], R48 ;  /* 0x0031983001007387 */ /* 0x0041e80000100a00 */
[----:B----4-:R-:W-:Y:S04]  /*35a80*/  STL [R1+0x2028], R28 ;  /* 0x0020281c01007387 */ /* 0x010fe80000100800 */
[----:B0-----:R-:W2:Y:S01]  /*35a90*/  LDL.64 R48, [R1+0x368] ;  /* 0x0003680001307983 */ /* 0x001ea20000100a00 */
[----:B------:R-:W-:-:S04]  /*35aa0*/  IMAD.WIDE R74, R91, 0x2, R26 ;  /* 0x000000025b4a7825 */ /* 0x000fc800078e021a */
[----:B------:R-:W-:-:S04]  /*35ab0*/  IMAD.WIDE R72, R3, 0x2, R26 ;  /* 0x0000000203487825 */ /* 0x000fc800078e021a */
[----:B------:R-:W-:-:S04]  /*35ac0*/  IMAD.WIDE R70, R14, 0x2, R26 ;  /* 0x000000020e467825 */ /* 0x000fc800078e021a */
[----:B------:R-:W-:-:S04]  /*35ad0*/  IMAD.WIDE R56, R20, 0x2, R26 ;  /* 0x0000000214387825 */ /* 0x000fc800078e021a */
[--C-:B------:R-:W-:Y:S01]  /*35ae0*/  IMAD.WIDE R58, R21, 0x2, R26.reuse ;  /* 0x00000002153a7825 */ /* 0x100fe200078e021a */
[----:B--2---:R0:W-:Y:S04]  /*35af0*/  STL.64 [R1+0x31a8], R48 ;  /* 0x0031a83001007387 */ /* 0x0041e80000100a00 */
[----:B------:R-:W2:Y:S04]  /*35b00*/  LDL R65, [R1+0x2088] ;  /* 0x0020880001417983 */ /* 0x000ea80000100800 */
[----:B------:R-:W4:Y:S04]  /*35b10*/  LDL.64 R62, [R1+0x330] ;  /* 0x00033000013e7983 */ /* 0x000f280000100a00 */
[----:B------:R-:W4:Y:S04]  /*35b20*/  LDL R18, [R1+0x207c] ;  /* 0x00207c0001127983 */ /* 0x000f280000100800 */
[----:B------:R-:W2:Y:S04]  /*35b30*/  LDL.64 R50, [R1+0x328] ;  /* 0x0003280001327983 */ /* 0x000ea80000100a00 */
[----:B------:R-:W2:Y:S04]  /*35b40*/  LDL R0, [R1+0x2078] ;  /* 0x0020780001007983 */ /* 0x000ea80000100800 */
[----:B------:R-:W2:Y:S04]  /*35b50*/  LDL.64 R52, [R1+0x2f8] ;  /* 0x0002f80001347983 */ /* 0x000ea80000100a00 */
[----:B------:R-:W2:Y:S04]  /*35b60*/  LDL R92, [R1+0x206c] ;  /* 0x00206c00015c7983 */ /* 0x000ea80000100800 */
[----:B------:R-:W2:Y:S04]  /*35b70*/  LDL.64 R54, [R1+0x2f0] ;  /* 0x0002f00001367983 */ /* 0x000ea80000100a00 */
[----:B------:R-:W2:Y:S04]  /*35b80*/  LDL R5, [R1+0x2068] ;  /* 0x0020680001057983 */ /* 0x000ea80000100800 */
[----:B0-----:R-:W2:Y:S04]  /*35b90*/  LDL.64 R48, [R1+0x398] ;  /* 0x0003980001307983 */ /* 0x001ea80000100a00 */
[----:B---3--:R0:W-:Y:S04]  /*35ba0*/  STL [R1+0x2020], R12 ;  /* 0x0020200c01007387 */ /* 0x0081e80000100800 */
        /* <DEDUP_REMOVED lines=9> */
[----:B------:R-:W-:Y:S04]  /*35c40*/  STL [R1+0x2efc], R46 ;  /* 0x002efc2e01007387 */ /* 0x000fe80000100800 */
[----:B------:R-:W-:Y:S04]  /*35c50*/  STL [R1+0x2ef8], R47 ;  /* 0x002ef82f01007387 */ /* 0x000fe80000100800 */
[----:B------:R1:W-:Y:S04]  /*35c60*/  STL [R1+0x2014], R9 ;  /* 0x0020140901007387 */ /* 0x0003e80000100800 */
[----:B------:R-:W-:Y:S01]  /*35c70*/  STL.64 [R1+0x198], R74 ;  /* 0x0001984a01007387 */ /* 0x000fe20000100a00 */
[----:B0-----:R-:W-:-:S04]  /*35c80*/  IMAD.WIDE R12, R10, 0x2, R26 ;  /* 0x000000020a0c7825 */ /* 0x001fc800078e021a */
[----:B------:R-:W-:-:S04]  /*35c90*/  IMAD.WIDE R68, R88, 0x2, R26 ;  /* 0x0000000258447825 */ /* 0x000fc800078e021a */
[----:B-1----:R-:W-:-:S04]  /*35ca0*/  IMAD.WIDE R8, R4, 0x2, R26 ;  /* 0x0000000204087825 */ /* 0x002fc800078e021a */
[--C-:B------:R-:W-:Y:S01]  /*35cb0*/  IMAD.WIDE R82, R15, 0x2, R26.reuse ;  /* 0x000000020f527825 */ /* 0x100fe200078e021a */
        /* <DEDUP_REMOVED lines=8> */
[----:B----4-:R-:W4:Y:S04]  /*35d40*/  @P0 LDG.E.U16 R18, desc[UR6][R62.64] ;  /* 0x000000063e120981 */ /* 0x010f28000c1e1500 */
[----:B--2---:R-:W2:Y:S04]  /*35d50*/  @P6 LDG.E.U16 R0, desc[UR6][R50.64] ;  /* 0x0000000632006981 */ /* 0x004ea8000c1e1500 */
[----:B------:R-:W2:Y:S04]  /*35d60*/  @P0 LDG.E.U16 R92, desc[UR6][R52.64] ;  /* 0x00000006345c0981 */ /* 0x000ea8000c1e1500 */
[----:B------:R-:W2:Y:S04]  /*35d70*/  @P6 LDG.E.U16 R5, desc[UR6][R54.64] ;  /* 0x0000000636056981 */ /* 0x000ea8000c1e1500 */
[----:B------:R-:W2:Y:S04]  /*35d80*/  @P6 LDG.E.U16 R79, desc[UR6][R48.64] ;  /* 0x00000006304f6981 */ /* 0x000ea8000c1e1500 */
[----:B---3--:R-:W3:Y:S04]  /*35d90*/  @P0 LDG.E.U16 R67, desc[UR6][R86.64] ;  /* 0x0000000656430981 */ /* 0x008ee8000c1e1500 */
[----:B------:R-:W3:Y:S04]  /*35da0*/  @P6 LDG.E.U16 R16, desc[UR6][R24.64] ;  /* 0x0000000618106981 */ /* 0x000ee8000c1e1500 */
[----:B------:R-:W3:Y:S01]  /*35db0*/  @P0 LDG.E.U16 R81, desc[UR6][R6.64] ;  /* 0x0000000606510981 */ /* 0x000ee2000c1e1500 */
[----:B------:R-:W-:-:S03]  /*35dc0*/  IMAD.WIDE R84, R11, 0x2, R26 ;  /* 0x000000020b547825 */ /* 0x000fc600078e021a */
[----:B------:R-:W3:Y:S04]  /*35dd0*/  @P6 LDG.E.U16 R90, desc[UR6][R60.64] ;  /* 0x000000063c5a6981 */ /* 0x000ee8000c1e1500 */
[----:B------:R-:W3:Y:S04]  /*35de0*/  LDL.LU.64 R48, [R1+0x31a8] ;  /* 0x0031a80001307983 */ /* 0x000ee80000300a00 */
[----:B--2---:R0:W-:Y:S04]  /*35df0*/  @P6 STL [R1+0x2098], R79 ;  /* 0x0020984f01006387 */ /* 0x0041e80000100800 */
[----:B---3--:R-:W2:Y:S04]  /*35e00*/  @P0 LDG.E.U16 R89, desc[UR6][R48.64] ;  /* 0x0000000630590981 */ /* 0x008ea8000c1e1500 */
[----:B0-----:R-:W3:Y:S04]  /*35e10*/  LDL.LU R79, [R1+0x31a0] ;  /* 0x0031a000014f7983 */ /* 0x001ee80000300800 */
[----:B------:R-:W2:Y:S04]  /*35e20*/  LDL.LU.64 R48, [R1+0x3198] ;  /* 0x0031980001307983 */ /* 0x000ea80000300a00 */
[----:B--2---:R-:W2:Y:S04]  /*35e30*/  @P6 LDG.E.U16 R65, desc[UR6][R48.64] ;  /* 0x0000000630416981 */ /* 0x004ea8000c1e1500 */
[----:B------:R0:W-:Y:S04]  /*35e40*/  @P0 STL [R1+0x208c], R89 ;  /* 0x00208c5901000387 */ /* 0x0001e80000100800 */
[----:B0-----:R-:W3:Y:S04]  /*35e50*/  LDL.LU R89, [R1+0x3190] ;  /* 0x0031900001597983 */ /* 0x001ee80000300800 */
[----:B------:R-:W-:Y:S04]  /*35e60*/  STL.64 [R1+0x260], R84 ;  /* 0x0002605401007387 */ /* 0x000fe80000100a00 */
[----:B------:R-:W3:Y:S04]  /*35e70*/  LDL.LU.64 R48, [R1+0x3188] ;  /* 0x0031880001307983 */ /* 0x000ee80000300a00 */
[----:B--2---:R0:W-:Y:S04]  /*35e80*/  @P6 STL [R1+0x2088], R65 ;  /* 0x0020884101006387 */ /* 0x0041e80000100800 */
[----:B0-----:R-:W2:Y:S04]  /*35e90*/  LDL.LU R65, [R1+0x3180] ;  /* 0x0031800001417983 */ /* 0x001ea80000300800 */
[----:B------:R-:W2:Y:S04]  /*35ea0*/  LDL.LU.64 R62, [R1+0x3178] ;  /* 0x00317800013e7983 */ /* 0x000ea80000300a00 */
[----:B----4-:R0:W-:Y:S04]  /*35eb0*/  @P0 STL [R1+0x207c], R18 ;  /* 0x00207c1201000387 */ /* 0x0101e80000100800 */
[----:B0-----:R-:W4:Y:S04]  /*35ec0*/  LDL.LU R18, [R1+0x3170] ;  /* 0x0031700001127983 */ /* 0x001f280000300800 */
[----:B------:R-:W2:Y:S04]  /*35ed0*/  LDL.LU.64 R50, [R1+0x3168] ;  /* 0x0031680001327983 */ /* 0x000ea80000300a00 */
[----:B------:R0:W-:Y:S04]  /*35ee0*/  @P6 STL [R1+0x2078], R0 ;  /* 0x0020780001006387 */ /* 0x0001e80000100800 */
        /* <DEDUP_REMOVED lines=16> */
[----:B------:R-:W-:Y:S04]  /*35ff0*/  @P6 STL [R1+0x2048], R90 ;  /* 0x0020485a01006387 */ /* 0x000fe80000100800 */
[----:B--2---:R-:W2:Y:S01]  /*36000*/  @P0 LDG.E.U16 R81, desc[UR6][R22.64] ;  /* 0x0000000616510981 */ /* 0x004ea2000c1e1500 */
[----:B----4-:R-:W-:Y:S01]  /*36010*/  IMAD.WIDE R60, R18, 0x2, R86 ;  /* 0x00000002123c7825 */ /* 0x010fe200078e0256 */
[----:B------:R-:W-:-:S02]  /*36020*/  PRMT R6, RZ, 0x7610, R6 ;  /* 0x00007610ff067816 */ /* 0x000fc40000000006 */
[----:B------:R-:W4:Y:S01]  /*36030*/  LDL.LU R18, [R1+0x3110] ;  /* 0x0031100001127983 */ /* 0x000f220000300800 */
[----:B------:R-:W-:-:S03]  /*36040*/  PRMT R7, RZ, 0x7610, R7 ;  /* 0x00007610ff077816 */ /* 0x000fc60000000007 */
[----:B------:R-:W3:Y:S04]  /*36050*/  @P6 LDG.E.U16 R6, desc[UR6][R60.64] ;  /* 0x000000063c066981 */ /* 0x000ee8000c1e1500 */
[----:B------:R-:W3:Y:S04]  /*36060*/  LDL.LU.64 R22, [R1+0x3108] ;  /* 0x0031080001167983 */ /* 0x000ee80000300a00 */
[----:B------:R-:W3:Y:S04]  /*36070*/  @P0 LDG.E.U16 R7, desc[UR6][R74.64] ;  /* 0x000000064a070981 */ /* 0x000ee8000c1e1500 */
[----:B--2---:R0:W-:Y:S04]  /*36080*/  STL [R1+0x203c], R81 ;  /* 0x00203c5101007387 */ /* 0x0041e80000100800 */
[----:B0-----:R-:W2:Y:S01]  /*36090*/  LDL.LU R81, [R1+0x3104] ;  /* 0x0031040001517983 */ /* 0x001ea20000300800 */
[----:B------:R-:W-:Y:S01]  /*360a0*/  IMAD.WIDE R90, R91, 0x2, R86 ;  /* 0x000000025b5a7825 */ /* 0x000fe200078e0256 */
[----:B------:R-:W-:-:S04]  /*360b0*/  PRMT R25, RZ, 0x7610, R25 ;  /* 0x00007610ff197816 */ /* 0x000fc80000000019 */
[----:B------:R0:W-:Y:S04]  /*360c0*/  STL.64 [R1+0x50], R90 ;  /* 0x0000505a01007387 */ /* 0x0001e80000100a00 */
[----:B------:R1:W-:Y:S04]  /*360d0*/  STL.64 [R1+0x40], R60 ;  /* 0x0000403c01007387 */ /* 0x0003e80000100a00 */
[----:B------:R-:W2:Y:S04]  /*360e0*/  LDL.LU R74, [R1+0x1f1c] ;  /* 0x001f1c00014a7983 */ /* 0x000ea80000300800 */
[----:B------:R-:W2:Y:S04]  /*360f0*/  @P6 LDG.E.U16 R25, desc[UR6][R90.64] ;  /* 0x000000065a196981 */ /* 0x000ea8000c1e1500 */
[----:B------:R-:W2:Y:S01]  /*36100*/  LDL.LU R75, [R1+0x1f18] ;  /* 0x001f1800014b7983 */ /* 0x000ea20000300800 */
[----:B---3--:R-:W-:-:S02]  /*36110*/  PRMT R22, RZ, 0x7610, R22 ;  /* 0x00007610ff167816 */ /* 0x008fc40000000016 */
[----:B------:R-:W-:Y:S02]  /*36120*/  PRMT R23, RZ, 0x7610, R23 ;  /* 0x00007610ff177816 */ /* 0x000fe40000000017 */
[----:B------:R-:W-:Y:S02]  /*36130*/  PRMT R24, RZ, 0x7610, R24 ;  /* 0x00007610ff187816 */ /* 0x000fe40000000018 */
[----:B----4-:R-:W-:Y:S02]  /*36140*/  PRMT R18, RZ, 0x7610, R18 ;  /* 0x00007610ff127816 */ /* 0x010fe40000000012 */
[----:B------:R-:W3:Y:S04]  /*36150*/  @P0 LDG.E.U16 R23, desc[UR6][R72.64] ;  /* 0x0000000648170981 */ /* 0x000ee8000c1e1500 */
[----:B0-----:R-:W4:Y:S04]  /*36160*/  LDL.64 R90, [R1+0x390] ;  /* 0x00039000015a7983 */ /* 0x001f280000100a00 */
[----:B------:R-:W-:Y:S04]  /*36170*/  STL [R1+0x1fac], R6 ;  /* 0x001fac0601007387 */ /* 0x000fe80000100800 */
[----:B------:R0:W-:Y:S01]  /*36180*/  STL [R1+0x1f98], R7 ;  /* 0x001f980701007387 */ /* 0x0001e20000100800 */
[----:B-1----:R-:W-:-:S03]  /*36190*/  IMAD.WIDE R60, R3, 0x2, R86 ;  /* 0x00000002033c7825 */ /* 0x002fc600078e0256 */
[----:B------:R1:W3:Y:S04]  /*361a0*/  @P0 LDG.E.U16 R24, desc[UR6][R56.64] ;  /* 0x0000000638180981 */ /* 0x0002e8000c1e1500 */
[----:B------:R-:W3:Y:S04]  /*361b0*/  @P6 LDG.E.U16 R22, desc[UR6][R60.64] ;  /* 0x000000063c166981 */ /* 0x000ee8000c1e1500 */
[----:B0-----:R-:W4:Y:S04]  /*361c0*/  LDL.64 R6, [R1+0x358] ;  /* 0x0003580001067983 */ /* 0x001f280000100a00 */
[----:B------:R-:W4:Y:S01]  /*361d0*/  LDL.LU R3, [R1+0x3100] ;  /* 0x0031000001037983 */ /* 0x000f220000300800 */
[----:B-1----:R-:W-:-:S05]  /*361e0*/  IMAD.WIDE R56, R20, 0x2, R86 ;  /* 0x0000000214387825 */ /* 0x002fca00078e0256 */
[----:B------:R-:W4:Y:S01]  /*361f0*/  @P6 LDG.E.U16 R18, desc[UR6][R56.64] ;  /* 0x0000000638126981 */ /* 0x000f22000c1e1500 */
[----:B--2---:R-:W-:-:S06]  /*36200*/  PRMT R81, RZ, 0x7610, R81 ;  /* 0x00007610ff517816 */ /* 0x004fcc0000000051 */
[----:B------:R0:W2:Y:S04]  /*36210*/  @P0 LDG.E.U16 R81, desc[UR6][R82.64] ;  /* 0x0000000652510981 */ /* 0x0000a8000c1e1500 */
[----:B------:R-:W0:Y:S04]  /*36220*/  LDL.LU.64 R82, [R1+0x30f8] ;  /* 0x0030f80001527983 */ /* 0x000e280000300a00 */
[----:B------:R1:W-:Y:S04]  /*36230*/  STL.64 [R1+0x60], R60 ;  /* 0x0000603c01007387 */ /* 0x0003e80000100a00 */
[----:B---3--:R-:W-:Y:S01]  /*36240*/  STL [R1+0x1f7c], R22 ;  /* 0x001f7c1601007387 */ /* 0x008fe20000100800 */
[----:B-1----:R-:W-:-:S04]  /*36250*/  IMAD.WIDE R60, R21, 0x2, R86 ;  /* 0x00000002153c7825 */ /* 0x002fc800078e0256 */
[----:B------:R-:W-:Y:S01]  /*36260*/  IMAD.WIDE R20, R15, 0x2, R86 ;  /* 0x000000020f147825 */ /* 0x000fe200078e0256 */
[----:B------:R1:W-:Y:S04]  /*36270*/  STL [R1+0x1f80], R23 ;  /* 0x001f801701007387 */ /* 0x0003e80000100800 */
[----:B------:R-:W3:Y:S04]  /*36280*/  LDL.64 R72, [R1+0x2e8] ;  /* 0x0002e80001487983 */ /* 0x000ee80000100a00 */
[----:B-1----:R-:W2:Y:S04]  /*36290*/  LDL.64 R22, [R1+0x320] ;  /* 0x0003200001167983 */ /* 0x002ea80000100a00 */
[----:B------:R-:W-:Y:S04]  /*362a0*/  STL [R1+0x1f94], R25 ;  /* 0x001f941901007387 */ /* 0x000fe80000100800 */
[----:B------:R1:W-:Y:S04]  /*362b0*/  STL [R1+0x1f68], R24 ;  /* 0x001f681801007387 */ /* 0x0003e80000100800 */
[----:B-1----:R-:W2:Y:S04]  /*362c0*/  LDL.64 R24, [R1+0x2b0] ;  /* 0x0002b00001187983 */ /* 0x002ea80000100a00 */
[----:B------:R1:W-:Y:S04]  /*362d0*/  STL.64 [R1+0x70], R56 ;  /* 0x0000703801007387 */ /* 0x0003e80000100a00 */
[----:B-1----:R-:W2:Y:S04]  /*362e0*/  LDL.LU.64 R56, [R1+0x30f0] ;  /* 0x0030f00001387983 */ /* 0x002ea80000300a00 */
[----:B----4-:R1:W-:Y:S04]  /*362f0*/  STL [R1+0x1f64], R18 ;  /* 0x001f641201007387 */ /* 0x0103e80000100800 */
[----:B-1----:R-:W4:Y:S01]  /*36300*/  LDL.LU R18, [R1+0x30e8] ;  /* 0x0030e80001127983 */ /* 0x002f220000300800 */
[----:B0-----:R-:W-:-:S02]  /*36310*/  PRMT R82, RZ, 0x7610, R82 ;  /* 0x00007610ff527816 */ /* 0x001fc40000000052 */
[----:B------:R-:W-:-:S04]  /*36320*/  PRMT R83, RZ, 0x7610, R83 ;  /* 0x00007610ff537816 */ /* 0x000fc80000000053 */
[----:B------:R-:W2:Y:S04]  /*36330*/  @P6 LDG.E.U16 R82, desc[UR6][R20.64] ;  /* 0x0000000614526981 */ /* 0x000ea8000c1e1500 */
[----:B------:R-:W3:Y:S01]  /*36340*/  @P6 LDG.E.U16 R83, desc[UR6][R60.64] ;  /* 0x000000063c536981 */ /* 0x000ee2000c1e1500 */
[----:B------:R-:W-:-:S03]  /*36350*/  PRMT R3, RZ, 0x7610, R3 ;  /* 0x00007610ff037816 */ /* 0x000fc60000000003 */
[----:B------:R0:W-:Y:S01]  /*36360*/  STL.64 [R1+0x80], R60 ;  /* 0x0000803c01007387 */ /* 0x0001e20000100a00 */
[----:B------:R-:W-:-:S03]  /*36370*/  PRMT R67, RZ, 0x7610, R67 ;  /* 0x00007610ff437816 */ /* 0x000fc60000000043 */
[----:B------:R-:W3:Y:S01]  /*36380*/  @P0 LDG.E.U16 R3, desc[UR6][R58.64] ;  /* 0x000000063a030981 */ /* 0x000ee2000c1e1500 */
[----:B------:R-:W-:-:S03]  /*36390*/  PRMT R16, RZ, 0x7610, R16 ;  /* 0x00007610ff107816 */ /* 0x000fc60000000010 */
[----:B------:R-:W3:Y:S04]  /*363a0*/  @P0 LDG.E.U16 R67, desc[UR6][R90.64] ;  /* 0x000000065a430981 */ /* 0x000ee8000c1e1500 */
[----:B------:R-:W3:Y:S04]  /*363b0*/  LDL.LU.64 R58, [R1+0x30e0] ;  /* 0x0030e000013a7983 */ /* 0x000ee80000300a00 */
[----:B0-----:R-:W3:Y:S04]  /*363c0*/  LDL.LU.64 R60, [R1+0x30d8] ;  /* 0x0030d800013c7983 */ /* 0x001ee80000300a00 */
[----:B------:R0:W-:Y:S04]  /*363d0*/  STL.64 [R1+0x90], R20 ;  /* 0x0000901401007387 */ /* 0x0001e80000100a00 */
[----:B0-----:R-:W3:Y:S01]  /*363e0*/  LDL.LU.64 R20, [R1+0x30d0] ;  /* 0x0030d00001147983 */ /* 0x001ee20000300a00 */
[----:B----4-:R-:W-:-:S06]  /*363f0*/  PRMT R18, RZ, 0x7610, R18 ;  /* 0x00007610ff127816 */ /* 0x010fcc0000000012 */
[----:B------:R-:W4:Y:S04]  /*36400*/  @P0 LDG.E.U16 R18, desc[UR6][R6.64] ;  /* 0x0000000606120981 */ /* 0x000f28000c1e1500 */
[----:B--2---:R-:W-:Y:S04]  /*36410*/  STL [R1+0x1f34], R82 ;  /* 0x001f345201007387 */ /* 0x004fe80000100800 */
[----:B---3--:R0:W-:Y:S04]  /*36420*/  STL [R1+0x1f4c], R83 ;  /* 0x001f4c5301007387 */ /* 0x0081e80000100800 */
[----:B------:R-:W2:Y:S01]  /*36430*/  LDL.LU.64 R90, [R1+0x30c8] ;  /* 0x0030c800015a7983 */ /* 0x000ea20000300a00 */
[----:B0-----:R-:W-:-:S05]  /*36440*/  IMAD.WIDE R82, R74, 0x2, R86 ;  /* 0x000000024a527825 */ /* 0x001fca00078e0256 */
[----:B------:R-:W3:Y:S04]  /*36450*/  @P6 LDG.E.U16 R16, desc[UR6][R82.64] ;  /* 0x0000000652106981 */ /* 0x000ee8000c1e1500 */
[----:B------:R0:W-:Y:S04]  /*36460*/  STL [R1+0x2010], R67 ;  /* 0x0020104301007387 */ /* 0x0001e80000100800 */
[----:B0-----:R-:W2:Y:S04]  /*36470*/  LDL.LU R67, [R1+0x30c0] ;  /* 0x0030c00001437983 */ /* 0x001ea80000300800 */
[----:B------:R0:W-:Y:S04]  /*36480*/  STL.64 [R1+0x120], R82 ;  /* 0x0001205201007387 */ /* 0x0001e80000100a00 */
[----:B0-----:R-:W2:Y:S04]  /*36490*/  LDL.LU.64 R82, [R1+0x30b8] ;  /* 0x0030b80001527983 */ /* 0x001ea80000300a00 */
[----:B---3--:R0:W-:Y:S04]  /*364a0*/  STL [R1+0x200c], R16 ;  /* 0x00200c1001007387 */ /* 0x0081e80000100800 */
[----:B0-----:R-:W3:Y:S04]  /*364b0*/  LDL.LU R16, [R1+0x30b0] ;  /* 0x0030b00001107983 */ /* 0x001ee80000300800 */
[----:B------:R-:W3:Y:S04]  /*364c0*/  LDL.LU.64 R6, [R1+0x30a8] ;  /* 0x0030a80001067983 */ /* 0x000ee80000300a00 */
[----:B----4-:R0:W-:Y:S04]  /*364d0*/  STL [R1+0x1ffc], R18 ;  /* 0x001ffc1201007387 */ /* 0x0101e80000100800 */
[----:B0-----:R-:W4:Y:S01]  /*364e0*/  LDL.LU R18, [R1+0x30a4] ;  /* 0x0030a40001127983 */ /* 0x001f220000300800 */
[----:B------:R-:W-:Y:S01]  /*364f0*/  PRMT R20, RZ, 0x7610, R20 ;  /* 0x00007610ff147816 */ /* 0x000fe20000000014 */
[----:B------:R-:W-:-:S05]  /*36500*/  IMAD.WIDE R74, R75, 0x2, R86 ;  /* 0x000000024b4a7825 */ /* 0x000fca00078e0256 */
[----:B------:R2:W-:Y:S04]  /*36510*/  STL.64 [R1+0x108], R74 ;  /* 0x0001084a01007387 */ /* 0x0005e80000100a00 */
[----:B------:R2:W4:Y:S02]  /*36520*/  @P6 LDG.E.U16 R20, desc[UR6][R74.64] ;  /* 0x000000064a146981 */ /* 0x000524000c1e1500 */
[----:B--2---:R-:W-:Y:S02]  /*36530*/  IMAD.WIDE R74, R67, 0x2, R86 ;  /* 0x00000002434a7825 */ /* 0x004fe400078e0256 */
[----:B------:R-:W2:Y:S01]  /*36540*/  LDL.LU R67, [R1+0x30a0] ;  /* 0x0030a00001437983 */ /* 0x000ea20000300800 */
[----:B---3--:R-:W-:-:S06]  /*36550*/  PRMT R16, RZ, 0x7610, R16 ;  /* 0x00007610ff107816 */ /* 0x008fcc0000000010 */
[----:B------:R-:W3:Y:S01]  /*36560*/  @P0 LDG.E.U16 R16, desc[UR6][R22.64] ;  /* 0x0000000616100981 */ /* 0x000ee2000c1e1500 */
[----:B----4-:R-:W-:-:S06]  /*36570*/  PRMT R18, RZ, 0x7610, R18 ;  /* 0x00007610ff127816 */ /* 0x010fcc0000000012 */
[----:B------:R-:W4:Y:S04]  /*36580*/  @P6 LDG.E.U16 R18, desc[UR6][R74.64] ;  /* 0x000000064a126981 */ /* 0x000f28000c1e1500 */
[----:B------:R0:W-:Y:S01]  /*36590*/  STL [R1+0x1ff8], R20 ;  /* 0x001ff81401007387 */ /* 0x0001e20000100800 */
[----:B------:R-:W-:-:S03]  /*365a0*/  PRMT R7, RZ, 0x7610, R7 ;  /* 0x00007610ff077816 */ /* 0x000fc60000000007 */
[----:B------:R-:W2:Y:S01]  /*365b0*/  LDL.LU.64 R22, [R1+0x3098] ;  /* 0x0030980001167983 */ /* 0x000ea20000300a00 */
[----:B------:R-:W-:-:S03]  /*365c0*/  PRMT R6, RZ, 0x7610, R6 ;  /* 0x00007610ff067816 */ /* 0x000fc60000000006 */
[----:B------:R-:W2:Y:S01]  /*365d0*/  @P0 LDG.E.U16 R7, desc[UR6][R72.64] ;  /* 0x0000000648070981 */ /* 0x000ea2000c1e1500 */
[----:B0-----:R-:W-:-:S05]  /*365e0*/  IMAD.WIDE R20, R21, 0x2, R86 ;  /* 0x0000000215147825 */ /* 0x001fca00078e0256 */
[----:B------:R-:W2:Y:S04]  /*365f0*/  @P6 LDG.E.U16 R6, desc[UR6][R20.64] ;  /* 0x0000000614066981 */ /* 0x000ea8000c1e1500 */
[----:B---3--:R0:W-:Y:S04]  /*36600*/  STL [R1+0x1fec], R16 ;  /* 0x001fec1001007387 */ /* 0x0081e80000100800 */
[----:B0-----:R-:W3:Y:S04]  /*36610*/  LDL.LU R16, [R1+0x3090] ;  /* 0x0030900001107983 */ /* 0x001ee80000300800 */
[----:B------:R0:W-:Y:S04]  /*36620*/  STL.64 [R1+0xf0], R74 ;  /* 0x0000f04a01007387 */ /* 0x0001e80000100a00 */
[----:B0-----:R-:W3:Y:S04]  /*36630*/  LDL.LU.64 R74, [R1+0x3088] ;  /* 0x00308800014a7983 */ /* 0x001ee80000300a00 */
[----:B----4-:R0:W-:Y:S04]  /*36640*/  STL [R1+0x1fe8], R18 ;  /* 0x001fe81201007387 */ /* 0x0101e80000100800 */
[----:B0-----:R-:W4:Y:S04]  /*36650*/  LDL.LU R18, [R1+0x3080] ;  /* 0x0030800001127983 */ /* 0x001f280000300800 */
[----:B------:R-:W3:Y:S04]  /*36660*/  LDL.LU.64 R72, [R1+0x3078] ;  /* 0x0030780001487983 */ /* 0x000ee80000300a00 */
[----:B------:R0:W-:Y:S04]  /*36670*/  STL.64 [R1+0xd8], R20 ;  /* 0x0000d81401007387 */ /* 0x0001e80000100a00 */
[----:B0-----:R-:W4:Y:S04]  /*36680*/  LDL.LU R20, [R1+0x3074] ;  /* 0x0030740001147983 */ /* 0x001f280000300800 */
[----:B--2---:R-:W-:Y:S04]  /*36690*/  STL [R1+0x1fd8], R6 ;  /* 0x001fd80601007387 */ /* 0x004fe80000100800 */
[----:B------:R0:W-:Y:S02]  /*366a0*/  STL [R1+0x1fdc], R7 ;  /* 0x001fdc0701007387 */ /* 0x0001e40000100800 */
[----:B0-----:R-:W-:-:S02]  /*366b0*/  IMAD.WIDE R6, R0, 0x2, R86 ;  /* 0x0000000200067825 */ /* 0x001fc400078e0256 */
[----:B------:R-:W2:Y:S01]  /*366c0*/  LDL.LU R0, [R1+0x3070] ;  /* 0x0030700001007983 */ /* 0x000ea20000300800 */
[----:B---3--:R-:W-:-:S06]  /*366d0*/  PRMT R73, RZ, 0x7610, R73 ;  /* 0x00007610ff497816 */ /* 0x008fcc0000000049 */
[----:B------:R-:W3:Y:S04]  /*366e0*/  @P0 LDG.E.U16 R73, desc[UR6][R24.64] ;  /* 0x0000000618490981 */ /* 0x000ee8000c1e1500 */
[----:B------:R-:W2:Y:S01]  /*366f0*/  LDL.LU.64 R24, [R1+0x3068] ;  /* 0x0030680001187983 */ /* 0x000ea20000300a00 */
[----:B------:R-:W-:Y:S02]  /*36700*/  PRMT R72, RZ, 0x7610, R72 ;  /* 0x00007610ff487816 */ /* 0x000fe40000000048 */
[----:B------:R-:W-:Y:S02]  /*36710*/  PRMT R16, RZ, 0x7610, R16 ;  /* 0x00007610ff107816 */ /* 0x000fe40000000010 */
[----:B----4-:R-:W-:Y:S01]  /*36720*/  PRMT R18, RZ, 0x7610, R18 ;  /* 0x00007610ff127816 */ /* 0x010fe20000000012 */
[----:B------:R-:W-:Y:S01]  /*36730*/  IMAD.WIDE R20, R20, 0x2, R86 ;  /* 0x0000000214147825 */ /* 0x000fe200078e0256 */
[----:B------:R0:W-:Y:S04]  /*36740*/  STL.64 [R1+0xc0], R6 ;  /* 0x0000c00601007387 */ /* 0x0001e80000100a00 */
[----:B------:R-:W4:Y:S04]  /*36750*/  @P6 LDG.E.U16 R72, desc[UR6][R6.64] ;  /* 0x0000000606486981 */ /* 0x000f28000c1e1500 */
[----:B------:R1:W3:Y:S01]  /*36760*/  @P6 LDG.E.U16 R16, desc[UR6][R20.64] ;  /* 0x0000000614106981 */ /* 0x0002e2000c1e1500 */
[----:B------:R-:W-:-:S03]  /*36770*/  IMAD.WIDE R44, R2, 0x2, R26 ;  /* 0x00000002022c7825 */ /* 0x000fc600078e021a */
[----:B0-----:R-:W3:Y:S04]  /*36780*/  LDL.LU.64 R6, [R1+0x3060] ;  /* 0x0030600001067983 */ /* 0x001ee80000300a00 */
[----:B------:R1:W-:Y:S02]  /*36790*/  STL.64 [R1+0xa8], R20 ;  /* 0x0000a81401007387 */ /* 0x0003e40000100a00 */
[--C-:B-1----:R-:W-:Y:S02]  /*367a0*/  IMAD.WIDE R20, R65, 0x2, R86.reuse ;  /* 0x0000000241147825 */ /* 0x102fe400078e0256 */
[----:B------:R-:W4:Y:S04]  /*367b0*/  LDL.LU R65, [R1+0x305c] ;  /* 0x00305c0001417983 */ /* 0x000f280000300800 */
[----:B--2---:R0:W2:Y:S02]  /*367c0*/  @P0 LDG.E.U16 R18, desc[UR6][R24.64] ;  /* 0x0000000618120981 */ /* 0x0040a4000c1e1500 */
[----:B0-----:R-:W-:-:S02]  /*367d0*/  IMAD.WIDE R24, R2, 0x2, R86 ;  /* 0x0000000202187825 */ /* 0x001fc400078e0256 */
[----:B------:R-:W2:Y:S01]  /*367e0*/  LDL.LU R2, [R1+0x3058] ;  /* 0x0030580001027983 */ /* 0x000ea20000300800 */
[----:B------:R-:W-:Y:S02]  /*367f0*/  PRMT R0, RZ, 0x7610, R0 ;  /* 0x00007610ff007816 */ /* 0x000fe40000000000 */
[----:B------:R-:W-:Y:S02]  /*36800*/  PRMT R60, RZ, 0x7610, R60 ;  /* 0x00007610ff3c7816 */ /* 0x000fe4000000003c */
[----:B------:R-:W-:Y:S02]  /*36810*/  PRMT R61, RZ, 0x7610, R61 ;  /* 0x00007610ff3d7816 */ /* 0x000fe4000000003d */
[----:B------:R-:W4:Y:S04]  /*36820*/  @P6 LDG.E.U16 R0, desc[UR6][R20.64] ;  /* 0x0000000614006981 */ /* 0x000f28000c1e1500 */
[----:B------:R-:W4:Y:S01]  /*36830*/  @P0 LDG.E.U16 R60, desc[UR6][R44.64] ;  /* 0x000000062c3c0981 */ /* 0x000f22000c1e1500 */
[----:B------:R-:W-:-:S03]  /*36840*/  PRMT R15, RZ, 0x7610, R15 ;  /* 0x00007610ff0f7816 */ /* 0x000fc6000000000f */
[----:B------:R-:W4:Y:S01]  /*36850*/  @P6 LDG.E.U16 R61, desc[UR6][R24.64] ;  /* 0x00000006183d6981 */ /* 0x000f22000c1e1500 */
[----:B---3--:R-:W-:-:S03]  /*36860*/  PRMT R7, RZ, 0x7610, R7 ;  /* 0x00007610ff077816 */ /* 0x008fc60000000007 */
[----:B------:R0:W3:Y:S01]  /*36870*/  @P0 LDG.E.U16 R15, desc[UR6][R22.64] ;  /* 0x00000006160f0981 */ /* 0x0000e2000c1e1500 */
[----:B------:R-:W-:-:S05]  /*36880*/  IMAD.WIDE R40, R64, 0x2, R26 ;  /* 0x0000000240287825 */ /* 0x000fca00078e021a */
[----:B------:R-:W3:Y:S01]  /*36890*/  @P0 LDG.E.U16 R7, desc[UR6][R40.64] ;  /* 0x0000000628070981 */ /* 0x000ee2000c1e1500 */
[----:B0-----:R-:W-:Y:S01]  /*368a0*/  IMAD.WIDE R22, R64, 0x2, R86 ;  /* 0x0000000240167825 */ /* 0x001fe200078e0256 */
[----:B--2---:R-:W-:-:S06]  /*368b0*/  PRMT R2, RZ, 0x7610, R2 ;  /* 0x00007610ff027816 */ /* 0x004fcc0000000002 */
[----:B------:R-:W2:Y:S04]  /*368c0*/  @P6 LDG.E.U16 R2, desc[UR6][R22.64] ;  /* 0x0000000616026981 */ /* 0x000ea8000c1e1500 */
[----:B------:R0:W-:Y:S04]  /*368d0*/  STL.64 [R1+0x28], R20 ;  /* 0x0000281401007387 */ /* 0x0001e80000100a00 */
[----:B----4-:R-:W-:Y:S04]  /*368e0*/  STL [R1+0x2f80], R0 ;  /* 0x002f800001007387 */ /* 0x010fe80000100800 */
[----:B------:R-:W-:Y:S04]  /*368f0*/  STL [R1+0x2f84], R60 ;  /* 0x002f843c01007387 */ /* 0x000fe80000100800 */
[----:B------:R-:W-:Y:S04]  /*36900*/  STL [R1+0x2f04], R44 ;  /* 0x002f042c01007387 */ /* 0x000fe80000100800 */
[----:B------:R-:W-:Y:S04]  /*36910*/  STL [R1+0x2f00], R45 ;  /* 0x002f002d01007387 */ /* 0x000fe80000100800 */
[----:B------:R-:W-:Y:S04]  /*36920*/  STL [R1+0x2f88], R61 ;  /* 0x002f883d01007387 */ /* 0x000fe80000100800 */
[----:B------:R-:W-:Y:S04]  /*36930*/  STL [R1+0x2f0c], R24 ;  /* 0x002f0c1801007387 */ /* 0x000fe80000100800 */
[----:B------:R-:W-:Y:S04]  /*36940*/  STL [R1+0x2f08], R25 ;  /* 0x002f081901007387 */ /* 0x000fe80000100800 */
[----:B------:R-:W4:Y:S01]  /*36950*/  LDL.LU R64, [R1+0x3054] ;  /* 0x0030540001407983 */ /* 0x000f220000300800 */
[----:B------:R-:W-:-:S03]  /*36960*/  IMAD.WIDE R36, R66, 0x2, R26 ;  /* 0x0000000242247825 */ /* 0x000fc600078e021a */
[----:B------:R-:W-:Y:S01]  /*36970*/  STL [R1+0x1fcc], R73 ;  /* 0x001fcc4901007387 */ /* 0x000fe20000100800 */
[----:B0-----:R-:W-:-:S03]  /*36980*/  IMAD.WIDE R20, R66, 0x2, R86 ;  /* 0x0000000242147825 */ /* 0x001fc600078e0256 */
[----:B------:R-:W4:Y:S04]  /*36990*/  LDL.LU R66, [R1+0x3050] ;  /* 0x0030500001427983 */ /* 0x000f280000300800 */
[----:B------:R-:W-:Y:S04]  /*369a0*/  STL [R1+0x1fc8], R72 ;  /* 0x001fc84801007387 */ /* 0x000fe80000100800 */
[----:B------:R-:W-:Y:S04]  /*369b0*/  STL [R1+0x1fbc], R18 ;  /* 0x001fbc1201007387 */ /* 0x000fe80000100800 */
[----:B------:R-:W-:Y:S04]  /*369c0*/  STL [R1+0x2f14], R40 ;  /* 0x002f142801007387 */ /* 0x000fe80000100800 */
[----:B------:R-:W-:Y:S04]  /*369d0*/  STL [R1+0x2f10], R41 ;  /* 0x002f102901007387 */ /* 0x000fe80000100800 */
[----:B------:R-:W-:Y:S04]  /*369e0*/  STL [R1+0x1fb8], R16 ;  /* 0x001fb81001007387 */ /* 0x000fe80000100800 */
[----:B--2---:R-:W-:Y:S04]  /*369f0*/  STL [R1+0x2f8c], R2 ;  /* 0x002f8c0201007387 */ /* 0x004fe80000100800 */
[----:B------:R-:W-:Y:S04]  /*36a00*/  STL [R1+0x2f1c], R22 ;  /* 0x002f1c1601007387 */ /* 0x000fe80000100800 */
[----:B------:R-:W-:Y:S04]  /*36a10*/  STL [R1+0x2f18], R23 ;  /* 0x002f181701007387 */ /* 0x000fe80000100800 */
[----:B---3--:R0:W-:Y:S04]  /*36a20*/  STL [R1+0x1f78], R7 ;  /* 0x001f780701007387 */ /* 0x0081e80000100800 */
[----:B0-----:R-:W2:Y:S04]  /*36a30*/  LDL.LU R7, [R1+0x1f88] ;  /* 0x001f880001077983 */ /* 0x001ea80000300800 */
[----:B------:R0:W-:Y:S04]  /*36a40*/  STL [R1+0x1fa8], R15 ;  /* 0x001fa80f01007387 */ /* 0x0001e80000100800 */
[----:B0-----:R-:W3:Y:S04]  /*36a50*/  LDL.LU R15, [R1+0x1f84] ;  /* 0x001f8400010f7983 */ /* 0x001ee80000300800 */
[----:B------:R-:W2:Y:S01]  /*36a60*/  LDL.64 R72, [R1+0x388] ;  /* 0x0003880001487983 */ /* 0x000ea20000100a00 */
[----:B------:R-:W-:Y:S01]  /*36a70*/  PRMT R6, RZ, 0x7610, R6 ;  /* 0x00007610ff067816 */ /* 0x000fe20000000006 */
[C---:B------:R-:W-:Y:S01]  /*36a80*/  IMAD.WIDE R32, R19.reuse, 0x2, R26 ;  /* 0x0000000213207825 */ /* 0x040fe200078e021a */
[----:B------:R-:W-:Y:S01]  /*36a90*/  PRMT R62, RZ, 0x7610, R62 ;  /* 0x00007610ff3e7816 */ /* 0x000fe2000000003e */
[----:B------:R-:W-:Y:S04]  /*36aa0*/  STL [R1+0x2f34], R36 ;  /* 0x002f342401007387 */ /* 0x000fe80000100800 */
[----:B------:R-:W-:Y:S04]  /*36ab0*/  STL [R1+0x2f30], R37 ;  /* 0x002f302501007387 */ /* 0x000fe80000100800 */
[----:B------:R-:W3:Y:S04]  /*36ac0*/  @P0 LDG.E.U16 R6, desc[UR6][R36.64] ;  /* 0x0000000624060981 */ /* 0x000ee8000c1e1500 */
[----:B------:R-:W-:Y:S01]  /*36ad0*/  STL [R1+0x2f3c], R20 ;  /* 0x002f3c1401007387 */ /* 0x000fe20000100800 */
[----:B----4-:R-:W-:Y:S01]  /*36ae0*/  PRMT R66, RZ, 0x7610, R66 ;  /* 0x00007610ff427816 */ /* 0x010fe20000000042 */
[----:B------:R-:W-:-:S02]  /*36af0*/  IMAD.WIDE R18, R19, 0x2, R86 ;  /* 0x0000000213127825 */ /* 0x000fc400078e0256 */
[----:B------:R-:W-:Y:S04]  /*36b00*/  STL [R1+0x2f38], R21 ;  /* 0x002f381501007387 */ /* 0x000fe80000100800 */
[----:B------:R-:W-:Y:S04]  /*36b10*/  STL [R1+0x2f44], R32 ;  /* 0x002f442001007387 */ /* 0x000fe80000100800 */
[----:B------:R-:W4:Y:S04]  /*36b20*/  @P0 LDG.E.U16 R62, desc[UR6][R32.64] ;  /* 0x00000006203e0981 */ /* 0x000f28000c1e1500 */
[----:B------:R0:W-:Y:S01]  /*36b30*/  STL [R1+0x2f40], R33 ;  /* 0x002f402101007387 */ /* 0x0001e20000100800 */
[----:B------:R-:W-:Y:S01]  /*36b40*/  IMAD.WIDE R28, R17, 0x2, R26 ;  /* 0x00000002111c7825 */ /* 0x000fe200078e021a */
[----:B------:R-:W-:-:S02]  /*36b50*/  PRMT R64, RZ, 0x7610, R64 ;  /* 0x00007610ff407816 */ /* 0x000fc40000000040 */
[----:B------:R-:W4:Y:S01]  /*36b60*/  @P6 LDG.E.U16 R66, desc[UR6][R18.64] ;  /* 0x0000000612426981 */ /* 0x000f22000c1e1500 */
[----:B------:R-:W-:-:S03]  /*36b70*/  PRMT R46, RZ, 0x7610, R46 ;  /* 0x00007610ff2e7816 */ /* 0x000fc6000000002e */
[----:B------:R-:W4:Y:S04]  /*36b80*/  @P0 LDG.E.U16 R64, desc[UR6][R28.64] ;  /* 0x000000061c400981 */ /* 0x000f28000c1e1500 */
[----:B0-----:R-:W4:Y:S04]  /*36b90*/  LDL.64 R32, [R1+0x2e0] ;  /* 0x0002e00001207983 */ /* 0x001f280000100a00 */
[----:B------:R-:W-:Y:S04]  /*36ba0*/  STL [R1+0x2f4c], R18 ;  /* 0x002f4c1201007387 */ /* 0x000fe80000100800 */
[----:B------:R0:W-:Y:S04]  /*36bb0*/  STL [R1+0x2f48], R19 ;  /* 0x002f481301007387 */ /* 0x0001e80000100800 */
[----:B0-----:R-:W4:Y:S04]  /*36bc0*/  LDL.64 R18, [R1+0x350] ;  /* 0x0003500001127983 */ /* 0x001f280000100a00 */
[----:B------:R-:W-:Y:S04]  /*36bd0*/  STL [R1+0x2f54], R28 ;  /* 0x002f541c01007387 */ /* 0x000fe80000100800 */
[----:B------:R0:W-:Y:S04]  /*36be0*/  STL [R1+0x2f50], R29 ;  /* 0x002f501d01007387 */ /* 0x0001e80000100800 */
[----:B0-----:R-:W4:Y:S04]  /*36bf0*/  LDL.64 R28, [R1+0x318] ;  /* 0x00031800011c7983 */ /* 0x001f280000100a00 */
[----:B--2---:R-:W2:Y:S01]  /*36c00*/  @P0 LDG.E.U16 R46, desc[UR6][R72.64] ;  /* 0x00000006482e0981 */ /* 0x004ea2000c1e1500 */
[----:B------:R-:W-:Y:S01]  /*36c10*/  PRMT R65, RZ, 0x7610, R65 ;  /* 0x00007610ff417816 */ /* 0x000fe20000000041 */
[----:B------:R-:W-:-:S05]  /*36c20*/  IMAD.WIDE R16, R17, 0x2, R86 ;  /* 0x0000000211107825 */ /* 0x000fca00078e0256 */
[----:B------:R0:W2:Y:S04]  /*36c30*/  @P6 LDG.E.U16 R65, desc[UR6][R20.64] ;  /* 0x0000000614416981 */ /* 0x0000a8000c1e1500 */
[----:B------:R-:W-:Y:S04]  /*36c40*/  STL [R1+0x2f5c], R16 ;  /* 0x002f5c1001007387 */ /* 0x000fe80000100800 */
[----:B------:R-:W-:Y:S01]  /*36c50*/  STL [R1+0x2f58], R17 ;  /* 0x002f581101007387 */ /* 0x000fe20000100800 */
[----:B------:R-:W-:-:S03]  /*36c60*/  PRMT R47, RZ, 0x7610, R47 ;  /* 0x00007610ff2f7816 */ /* 0x000fc6000000002f */
[----:B---3--:R1:W-:Y:S01]  /*36c70*/  STL [R1+0x1f60], R6 ;  /* 0x001f600601007387 */ /* 0x0083e20000100800 */
[----:B------:R-:W-:Y:S02]  /*36c80*/  PRMT R48, RZ, 0x7610, R48 ;  /* 0x00007610ff307816 */ /* 0x000fe40000000030 */
[----:B------:R-:W-:Y:S02]  /*36c90*/  PRMT R49, RZ, 0x7610, R49 ;  /* 0x00007610ff317816 */ /* 0x000fe40000000031 */
[----:B------:R-:W-:Y:S02]  /*36ca0*/  PRMT R50, RZ, 0x7610, R50 ;  /* 0x00007610ff327816 */ /* 0x000fe40000000032 */
[----:B------:R-:W-:Y:S02]  /*36cb0*/  PRMT R51, RZ, 0x7610, R51 ;  /* 0x00007610ff337816 */ /* 0x000fe40000000033 */
[----:B------:R-:W-:Y:S02]  /*36cc0*/  PRMT R52, RZ, 0x7610, R52 ;  /* 0x00007610ff347816 */ /* 0x000fe40000000034 */
[----:B0-----:R-:W-:Y:S01]  /*36cd0*/  PRMT R20, RZ, 0x7610, R20 ;  /* 0x00007610ff147816 */ /* 0x001fe20000000014 */
[----:B------:R-:W3:Y:S04]  /*36ce0*/  LDL.64 R36, [R1+0x2a8] ;  /* 0x0002a80001247983 */ /* 0x000ee80000100a00 */
[----:B------:R-:W3:Y:S04]  /*36cf0*/  LDL.64 R60, [R1+0x270] ;  /* 0x00027000013c7983 */ /* 0x000ee80000100a00 */
[----:B----4-:R-:W4:Y:S01]  /*36d00*/  @P0 LDG.E.U16 R52, desc[UR6][R32.64] ;  /* 0x0000000620340981 */ /* 0x010f22000c1e1500 */
[----:B-1----:R-:W-:-:S03]  /*36d10*/  IMAD.WIDE R6, R7, 0x2, R86 ;  /* 0x0000000207067825 */ /* 0x002fc600078e0256 */
[----:B------:R0:W3:Y:S04]  /*36d20*/  @P6 LDG.E.U16 R20, desc[UR6][R16.64] ;  /* 0x0000000610146981 */ /* 0x0000e8000c1e1500 */
[----:B------:R-:W3:Y:S01]  /*36d30*/  @P6 LDG.E.U16 R47, desc[UR6][R6.64] ;  /* 0x00000006062f6981 */ /* 0x000ee2000c1e1500 */
[----:B0-----:R-:W-:-:S03]  /*36d40*/  IMAD.WIDE R16, R15, 0x2, R86 ;  /* 0x000000020f107825 */ /* 0x001fc600078e0256 */
[----:B------:R0:W4:Y:S04]  /*36d50*/  @P0 LDG.E.U16 R48, desc[UR6][R18.64] ;  /* 0x0000000612300981 */ /* 0x000128000c1e1500 */
[----:B------:R1:W4:Y:S04]  /*36d60*/  @P6 LDG.E.U16 R49, desc[UR6][R16.64] ;  /* 0x0000000610316981 */ /* 0x000328000c1e1500 */
[----:B------:R1:W-:Y:S04]  /*36d70*/  STL.64 [R1+0x118], R6 ;  /* 0x0001180601007387 */ /* 0x0003e80000100a00 */
[----:B------:R-:W4:Y:S01]  /*36d80*/  LDL.LU.64 R72, [R1+0x3048] ;  /* 0x0030480001487983 */ /* 0x000f220000300a00 */
[----:B0-----:R-:W-:-:S03]  /*36d90*/  IMAD.WIDE R18, R5, 0x2, R86 ;  /* 0x0000000205127825 */ /* 0x001fc600078e0256 */
[----:B------:R-:W4:Y:S04]  /*36da0*/  @P0 LDG.E.U16 R50, desc[UR6][R28.64] ;  /* 0x000000061c320981 */ /* 0x000f28000c1e1500 */
[----:B------:R-:W4:Y:S04]  /*36db0*/  @P6 LDG.E.U16 R51, desc[UR6][R18.64] ;  /* 0x0000000612336981 */ /* 0x000f28000c1e1500 */
[----:B--2---:R-:W-:Y:S04]  /*36dc0*/  STL [R1+0x2f60], R46 ;  /* 0x002f602e01007387 */ /* 0x004fe80000100800 */
[----:B-1----:R-:W2:Y:S04]  /*36dd0*/  LDL.LU.64 R6, [R1+0x3040] ;  /* 0x0030400001067983 */ /* 0x002ea80000300a00 */
[----:B------:R0:W-:Y:S01]  /*36de0*/  STL.64 [R1+0x100], R16 ;  /* 0x0001001001007387 */ /* 0x0001e20000100a00 */
[----:B------:R-:W-:Y:S01]  /*36df0*/  PRMT R53, RZ, 0x7610, R53 ;  /* 0x00007610ff357816 */ /* 0x000fe20000000035 */
[----:B0-----:R-:W-:Y:S01]  /*36e00*/  IMAD.WIDE R16, R92, 0x2, R86 ;  /* 0x000000025c107825 */ /* 0x001fe200078e0256 */
[----:B------:R-:W-:-:S04]  /*36e10*/  PRMT R55, RZ, 0x7610, R55 ;  /* 0x00007610ff377816 */ /* 0x000fc80000000037 */
[----:B------:R0:W2:Y:S04]  /*36e20*/  @P6 LDG.E.U16 R53, desc[UR6][R16.64] ;  /* 0x0000000610356981 */ /* 0x0000a8000c1e1500 */
[----:B---3--:R-:W-:Y:S04]  /*36e30*/  STL [R1+0x2f64], R47 ;  /* 0x002f642f01007387 */ /* 0x008fe80000100800 */
[----:B----4-:R-:W-:Y:S04]  /*36e40*/  STL [R1+0x2f68], R48 ;  /* 0x002f683001007387 */ /* 0x010fe80000100800 */
[----:B------:R-:W-:Y:S04]  /*36e50*/  STL [R1+0x2f6c], R49 ;  /* 0x002f6c3101007387 */ /* 0x000fe80000100800 */
[----:B------:R-:W3:Y:S04]  /*36e60*/  LDL.LU R5, [R1+0x3038] ;  /* 0x0030380001057983 */ /* 0x000ee80000300800 */
[----:B------:R-:W4:Y:S04]  /*36e70*/  LDL.LU R92, [R1+0x3034] ;  /* 0x00303400015c7983 */ /* 0x000f280000300800 */
[----:B------:R2:W-:Y:S04]  /*36e80*/  STL.64 [R1+0xe8], R18 ;  /* 0x0000e81201007387 */ /* 0x0005e80000100a00 */
[----:B------:R-:W-:Y:S04]  /*36e90*/  STL [R1+0x2f70], R50 ;  /* 0x002f703201007387 */ /* 0x000fe80000100800 */
[----:B------:R0:W-:Y:S04]  /*36ea0*/  STL.64 [R1+0xd0], R16 ;  /* 0x0000d01001007387 */ /* 0x0001e80000100a00 */
[----:B------:R-:W-:Y:S04]  /*36eb0*/  STL [R1+0x2f74], R51 ;  /* 0x002f743301007387 */ /* 0x000fe80000100800 */
[----:B------:R-:W-:Y:S01]  /*36ec0*/  STL [R1+0x2f78], R52 ;  /* 0x002f783401007387 */ /* 0x000fe20000100800 */
[----:B------:R-:W-:-:S02]  /*36ed0*/  PRMT R57, RZ, 0x7610, R57 ;  /* 0x00007610ff397816 */ /* 0x000fc40000000039 */
[----:B------:R-:W-:Y:S02]  /*36ee0*/  PRMT R58, RZ, 0x7610, R58 ;  /* 0x00007610ff3a7816 */ /* 0x000fe4000000003a */
[----:B------:R-:W-:Y:S02]  /*36ef0*/  PRMT R45, RZ, 0x7610, R45 ;  /* 0x00007610ff2d7816 */ /* 0x000fe4000000002d */
[----:B------:R-:W-:Y:S01]  /*36f00*/  PRMT R41, RZ, 0x7610, R41 ;  /* 0x00007610ff297816 */ /* 0x000fe20000000029 */
[--C-:B------:R-:W-:Y:S01]  /*36f10*/  IMAD.WIDE R14, R14, 0x2, R86.reuse ;  /* 0x000000020e0e7825 */ /* 0x100fe200078e0256 */
[----:B------:R-:W3:Y:S04]  /*36f20*/  @P0 LDG.E.U16 R58, desc[UR6][R82.64] ;  /* 0x00000006523a0981 */ /* 0x000ee8000c1e1500 */
[----:B------:R-:W3:Y:S04]  /*36f30*/  @P0 LDG.E.U16 R45, desc[UR6][R70.64] ;  /* 0x00000006462d0981 */ /* 0x000ee8000c1e1500 */
[----:B------:R-:W3:Y:S01]  /*36f40*/  @P0 LDG.E.U16 R41, desc[UR6][R12.64] ;  /* 0x000000060c290981 */ /* 0x000ee2000c1e1500 */
[----:B--2---:R-:W-:-:S04]  /*36f50*/  IMAD.WIDE R18, R7, 0x2, R86 ;  /* 0x0000000207127825 */ /* 0x004fc800078e0256 */
[--C-:B0-----:R-:W-:Y:S01]  /*36f60*/  IMAD.WIDE R16, R6, 0x2, R86.reuse ;  /* 0x0000000206107825 */ /* 0x101fe200078e0256 */
[----:B------:R-:W2:Y:S04]  /*36f70*/  LDL.LU R7, [R1+0x3030] ;  /* 0x0030300001077983 */ /* 0x000ea80000300800 */
[----:B------:R-:W2:Y:S04]  /*36f80*/  LDL.LU R6, [R1+0x302c] ;  /* 0x00302c0001067983 */ /* 0x000ea80000300800 */
[----:B------:R0:W-:Y:S04]  /*36f90*/  STL.64 [R1+0xb8], R18 ;  /* 0x0000b81201007387 */ /* 0x0001e80000100a00 */
[----:B------:R0:W3:Y:S04]  /*36fa0*/  @P6 LDG.E.U16 R55, desc[UR6][R18.64] ;  /* 0x0000000612376981 */ /* 0x0000e8000c1e1500 */
[----:B------:R1:W-:Y:S04]  /*36fb0*/  STL.64 [R1+0xa0], R16 ;  /* 0x0000a01001007387 */ /* 0x0003e80000100a00 */
[----:B------:R1:W3:Y:S01]  /*36fc0*/  @P6 LDG.E.U16 R57, desc[UR6][R16.64] ;  /* 0x0000000610396981 */ /* 0x0002e2000c1e1500 */
[----:B0-----:R-:W-:-:S04]  /*36fd0*/  IMAD.WIDE R18, R89, 0x2, R86 ;  /* 0x0000000259127825 */ /* 0x001fc800078e0256 */
[----:B-1----:R-:W-:Y:S01]  /*36fe0*/  IMAD.WIDE R16, R4, 0x2, R86 ;  /* 0x0000000204107825 */ /* 0x002fe200078e0256 */
[----:B------:R-:W3:Y:S04]  /*36ff0*/  LDL.LU R89, [R1+0x3028] ;  /* 0x0030280001597983 */ /* 0x000ee80000300800 */
[----:B------:R-:W3:Y:S04]  /*37000*/  LDL.LU.64 R82, [R1+0x3020] ;  /* 0x0030200001527983 */ /* 0x000ee80000300a00 */
[----:B------:R-:W-:Y:S04]  /*37010*/  STL.64 [R1+0x48], R18 ;  /* 0x0000481201007387 */ /* 0x000fe80000100a00 */
[----:B------:R-:W-:Y:S04]  /*37020*/  STL.64 [R1+0x58], R16 ;  /* 0x0000581001007387 */ /* 0x000fe80000100a00 */
[----:B------:R-:W3:Y:S04]  /*37030*/  LDL.LU.64 R70, [R1+0x3018] ;  /* 0x0030180001467983 */ /* 0x000ee80000300a00 */
[----:B------:R0:W-:Y:S04]  /*37040*/  STL.64 [R1+0x68], R14 ;  /* 0x0000680e01007387 */ /* 0x0001e80000100a00 */
[----:B------:R-:W3:Y:S01]  /*37050*/  LDL.LU R13, [R1+0x3014] ;  /* 0x00301400010d7983 */ /* 0x000ee20000300800 */
[----:B------:R-:W-:-:S02]  /*37060*/  PRMT R44, RZ, 0x7610, R44 ;  /* 0x00007610ff2c7816 */ /* 0x000fc4000000002c */
[----:B------:R-:W-:Y:S02]  /*37070*/  PRMT R40, RZ, 0x7610, R40 ;  /* 0x00007610ff287816 */ /* 0x000fe40000000028 */
[----:B------:R-:W-:Y:S02]  /*37080*/  PRMT R25, RZ, 0x7610, R25 ;  /* 0x00007610ff197816 */ /* 0x000fe40000000019 */
[----:B------:R-:W-:Y:S01]  /*37090*/  PRMT R23, RZ, 0x7610, R23 ;  /* 0x00007610ff177816 */ /* 0x000fe20000000017 */
[----:B------:R0:W4:Y:S01]  /*370a0*/  @P6 LDG.E.U16 R44, desc[UR6][R14.64] ;  /* 0x000000060e2c6981 */ /* 0x000122000c1e1500 */
[----:B------:R-:W-:Y:S02]  /*370b0*/  PRMT R56, RZ, 0x7610, R56 ;  /* 0x00007610ff387816 */ /* 0x000fe40000000038 */
[----:B------:R-:W-:Y:S01]  /*370c0*/  PRMT R54, RZ, 0x7610, R54 ;  /* 0x00007610ff367816 */ /* 0x000fe20000000036 */
[----:B------:R-:W4:Y:S01]  /*370d0*/  @P0 LDG.E.U16 R25, desc[UR6][R68.64] ;  /* 0x0000000644190981 */ /* 0x000f22000c1e1500 */
[----:B------:R-:W-:-:S03]  /*370e0*/  PRMT R59, RZ, 0x7610, R59 ;  /* 0x00007610ff3b7816 */ /* 0x000fc6000000003b */
[----:B------:R-:W4:Y:S04]  /*370f0*/  @P0 LDG.E.U16 R23, desc[UR6][R84.64] ;  /* 0x0000000654170981 */ /* 0x000f28000c1e1500 */
[----:B------:R-:W4:Y:S04]  /*37100*/  @P0 LDG.E.U16 R56, desc[UR6][R60.64] ;  /* 0x000000063c380981 */ /* 0x000f28000c1e1500 */
[----:B------:R-:W4:Y:S01]  /*37110*/  @P0 LDG.E.U16 R54, desc[UR6][R36.64] ;  /* 0x0000000624360981 */ /* 0x000f22000c1e1500 */
[----:B------:R-:W-:-:S04]  /*37120*/  IMAD.WIDE R46, R67, 0x2, R86 ;  /* 0x00000002432e7825 */ /* 0x000fc800078e0256 */
[----:B0-----:R-:W-:Y:S01]  /*37130*/  IMAD.WIDE R14, R88, 0x2, R86 ;  /* 0x00000002580e7825 */ /* 0x001fe200078e0256 */
[----:B------:R0:W4:Y:S01]  /*37140*/  @P6 LDG.E.U16 R59, desc[UR6][R18.64] ;  /* 0x00000006123b6981 */ /* 0x000122000c1e1500 */
[----:B------:R-:W-:Y:S02]  /*37150*/  PRMT R24, RZ, 0x7610, R24 ;  /* 0x00007610ff187816 */ /* 0x000fe40000000018 */
[----:B------:R-:W-:-:S04]  /*37160*/  IMAD.WIDE R32, R72, 0x2, R86 ;  /* 0x0000000248207825 */ /* 0x000fc800078e0256 */
[----:B------:R-:W-:-:S04]  /*37170*/  IMAD.WIDE R28, R79, 0x2, R86 ;  /* 0x000000024f1c7825 */ /* 0x000fc800078e0256 */
[----:B------:R-:W-:Y:S01]  /*37180*/  IMAD.WIDE R42, R93, 0x2, R26 ;  /* 0x000000025d2a7825 */ /* 0x000fe200078e021a */
[----:B------:R-:W4:Y:S03]  /*37190*/  @P6 LDG.E.U16 R24, desc[UR6][R14.64] ;  /* 0x000000060e186981 */ /* 0x000f26000c1e1500 */
[----:B0-----:R-:W-:-:S04]  /*371a0*/  IMAD.WIDE R18, R73, 0x2, R86 ;  /* 0x0000000249127825 */ /* 0x001fc800078e0256 */
[----:B------:R-:W-:Y:S01]  /*371b0*/  IMAD.WIDE R38, R78, 0x2, R26 ;  /* 0x000000024e267825 */ /* 0x000fe200078e021a */
[----:B--2---:R-:W-:-:S06]  /*371c0*/  PRMT R6, RZ, 0x7610, R6 ;  /* 0x00007610ff067816 */ /* 0x004fcc0000000006 */
[----:B------:R0:W2:Y:S01]  /*371d0*/  @P0 LDG.E.U16 R6, desc[UR6][R8.64] ;  /* 0x0000000608060981 */ /* 0x0000a2000c1e1500 */
[----:B------:R-:W-:-:S06]  /*371e0*/  PRMT R7, RZ, 0x7610, R7 ;  /* 0x00007610ff077816 */ /* 0x000fcc0000000007 */
[----:B------:R-:W2:Y:S01]  /*371f0*/  @P6 LDG.E.U16 R7, desc[UR6][R16.64] ;  /* 0x0000000610076981 */ /* 0x000ea2000c1e1500 */
[----:B0-----:R-:W-:-:S05]  /*37200*/  IMAD.WIDE R8, R10, 0x2, R86 ;  /* 0x000000020a087825 */ /* 0x001fca00078e0256 */
[----:B------:R0:W-:Y:S04]  /*37210*/  STL.64 [R1+0x78], R8 ;  /* 0x0000780801007387 */ /* 0x0001e80000100a00 */
[----:B------:R0:W2:Y:S04]  /*37220*/  @P6 LDG.E.U16 R40, desc[UR6][R8.64] ;  /* 0x0000000608286981 */ /* 0x0000a8000c1e1500 */
[----:B------:R-:W2:Y:S04]  /*37230*/  LDL.LU R88, [R1+0x3010] ;  /* 0x0030100001587983 */ /* 0x000ea80000300800 */
[----:B------:R-:W4:Y:S04]  /*37240*/  LDL.64 R48, [R1+0x348] ;  /* 0x0003480001307983 */ /* 0x000f280000100a00 */
[----:B------:R1:W-:Y:S04]  /*37250*/  STL.64 [R1+0x88], R14 ;  /* 0x0000880e01007387 */ /* 0x0003e80000100a00 */
[----:B------:R-:W4:Y:S04]  /*37260*/  LDL.LU.64 R68, [R1+0x3008] ;  /* 0x0030080001447983 */ /* 0x000f280000300a00 */
[----:B------:R-:W4:Y:S01]  /*37270*/  LDL.LU.64 R84, [R1+0x3000] ;  /* 0x0030000001547983 */ /* 0x000f220000300a00 */
[----:B---3--:R-:W-:-:S04]  /*37280*/  IMAD.WIDE R50, R13, 0x2, R86 ;  /* 0x000000020d327825 */ /* 0x008fc800078e0256 */
[----:B0-----:R-:W-:-:S04]  /*37290*/  IMAD.WIDE R8, R11, 0x2, R86 ;  /* 0x000000020b087825 */ /* 0x001fc800078e0256 */
[----:B------:R-:W-:-:S04]  /*372a0*/  IMAD.WIDE R36, R71, 0x2, R86 ;  /* 0x0000000247247825 */ /* 0x000fc800078e0256 */
[--C-:B------:R-:W-:Y:S01]  /*372b0*/  IMAD.WIDE R16, R70, 0x2, R86.reuse ;  /* 0x0000000246107825 */ /* 0x100fe200078e0256 */
[----:B------:R0:W-:Y:S04]  /*372c0*/  STL.64 [R1+0x98], R8 ;  /* 0x0000980801007387 */ /* 0x0001e80000100a00 */
[----:B------:R-:W3:Y:S04]  /*372d0*/  LDL.64 R60, [R1+0x2d8] ;  /* 0x0002d800013c7983 */ /* 0x000ee80000100a00 */
[----:B------:R-:W3:Y:S04]  /*372e0*/  LDL.LU R67, [R1+0x2ff8] ;  /* 0x002ff80001437983 */ /* 0x000ee80000300800 */
[----:B------:R-:W3:Y:S04]  /*372f0*/  LDL.LU R71, [R1+0x2ff4] ;  /* 0x002ff40001477983 */ /* 0x000ee80000300800 */
[----:B------:R-:W3:Y:S04]  /*37300*/  LDL.LU R70, [R1+0x2ff0] ;  /* 0x002ff00001467983 */ /* 0x000ee80000300800 */
[----:B------:R-:W-:Y:S04]  /*37310*/  STL.64 [R1+0x110], R50 ;  /* 0x0001103201007387 */ /* 0x000fe80000100a00 */
[----:B------:R-:W3:Y:S04]  /*37320*/  LDL.LU R73, [R1+0x2fec] ;  /* 0x002fec0001497983 */ /* 0x000ee80000300800 */
[----:B------:R-:W-:Y:S04]  /*37330*/  STL.64 [R1+0xf8], R46 ;  /* 0x0000f82e01007387 */ /* 0x000fe80000100a00 */
[----:B------:R-:W3:Y:S04]  /*37340*/  LDL.LU R72, [R1+0x2fe8] ;  /* 0x002fe80001487983 */ /* 0x000ee80000300800 */
[----:B------:R-:W-:Y:S04]  /*37350*/  STL.64 [R1+0xe0], R36 ;  /* 0x0000e02401007387 */ /* 0x000fe80000100a00 */
[----:B------:R-:W3:Y:S04]  /*37360*/  LDL.LU R79, [R1+0x2fe4] ;  /* 0x002fe400014f7983 */ /* 0x000ee80000300800 */
[----:B------:R-:W-:Y:S04]  /*37370*/  STL.64 [R1+0xc8], R16 ;  /* 0x0000c81001007387 */ /* 0x000fe80000100a00 */
[----:B------:R-:W-:Y:S04]  /*37380*/  STL.64 [R1+0xb0], R18 ;  /* 0x0000b01201007387 */ /* 0x000fe80000100a00 */
[----:B------:R0:W-:Y:S01]  /*37390*/  STL.64 [R1+0x38], R32 ;  /* 0x0000382001007387 */ /* 0x0001e20000100a00 */
[----:B-1----:R-:W-:-:S04]  /*373a0*/  IMAD.WIDE R14, R93, 0x2, R86 ;  /* 0x000000025d0e7825 */ /* 0x002fc800078e0256 */
[----:B------:R-:W-:Y:S01]  /*373b0*/  IMAD.WIDE R12, R78, 0x2, R86 ;  /* 0x000000024e0c7825 */ /* 0x000fe200078e0256 */
[----:B------:R-:W3:Y:S04]  /*373c0*/  LDL.LU R93, [R1+0x2fe0] ;  /* 0x002fe000015d7983 */ /* 0x000ee80000300800 */
[----:B------:R1:W-:Y:S04]  /*373d0*/  STL.64 [R1+0x18], R28 ;  /* 0x0000181c01007387 */ /* 0x0003e80000100a00 */
[----:B------:R-:W3:Y:S01]  /*373e0*/  LDL.LU R78, [R1+0x2fdc] ;  /* 0x002fdc00014e7983 */ /* 0x000ee20000300800 */
[----:B------:R-:W-:Y:S01]  /*373f0*/  PRMT R22, RZ, 0x7610, R22 ;  /* 0x00007610ff167816 */ /* 0x000fe20000000016 */
[----:B------:R-:W-:-:S04]  /*37400*/  IMAD.WIDE R34, R77, 0x2, R26 ;  /* 0x000000024d227825 */ /* 0x000fc800078e021a */
[----:B------:R-:W-:-:S04]  /*37410*/  IMAD.WIDE R10, R77, 0x2, R86 ;  /* 0x000000024d0a7825 */ /* 0x000fc800078e0256 */
[--C-:B------:R-:W-:Y:S01]  /*37420*/  IMAD.WIDE R30, R76, 0x2, R26.reuse ;  /* 0x000000024c1e7825 */ /* 0x100fe200078e021a */
[----:B------:R-:W3:Y:S04]  /*37430*/  LDL.LU R77, [R1+0x2fd8] ;  /* 0x002fd800014d7983 */ /* 0x000ee80000300800 */
[----:B------:R0:W3:Y:S01]  /*37440*/  @P6 LDG.E.U16 R22, desc[UR6][R8.64] ;  /* 0x0000000608166981 */ /* 0x0000e2000c1e1500 */
[----:B------:R-:W-:-:S04]  /*37450*/  IMAD.WIDE R26, R80, 0x2, R26 ;  /* 0x00000002501a7825 */ /* 0x000fc800078e021a */
[----:B0-----:R-:W-:-:S04]  /*37460*/  IMAD.WIDE R8, R76, 0x2, R86 ;  /* 0x000000024c087825 */ /* 0x001fc800078e0256 */
[----:B------:R-:W-:Y:S01]  /*37470*/  IMAD.WIDE R86, R80, 0x2, R86 ;  /* 0x0000000250567825 */ /* 0x000fe200078e0256 */
[----:B------:R-:W3:Y:S04]  /*37480*/  LDL.LU R76, [R1+0x2fd4] ;  /* 0x002fd400014c7983 */ /* 0x000ee80000300800 */
[----:B------:R-:W3:Y:S01]  /*37490*/  LDL.LU R80, [R1+0x2fd0] ;  /* 0x002fd00001507983 */ /* 0x000ee20000300800 */
[----:B--2---:R-:W-:-:S06]  /*374a0*/  PRMT R88, RZ, 0x7610, R88 ;  /* 0x00007610ff587816 */ /* 0x004fcc0000000058 */
[----:B----4-:R0:W2:Y:S04]  /*374b0*/  @P0 LDG.E.U16 R88, desc[UR6][R84.64] ;  /* 0x0000000654580981 */ /* 0x0100a8000c1e1500 */
[----:B------:R-:W0:Y:S01]  /*374c0*/  LDL.LU.64 R84, [R1+0x2fc8] ;  /* 0x002fc80001547983 */ /* 0x000e220000300a00 */
[----:B---3--:R-:W-:-:S06]  /*374d0*/  PRMT R72, RZ, 0x7610, R72 ;  /* 0x00007610ff487816 */ /* 0x008fcc0000000048 */
[----:B------:R3:W4:Y:S01]  /*374e0*/  @P0 LDG.E.U16 R72, desc[UR6][R74.64] ;  /* 0x000000064a480981 */ /* 0x000722000c1e1500 */
[----:B------:R-:W-:-:S06]  /*374f0*/  PRMT R78, RZ, 0x7610, R78 ;  /* 0x00007610ff4e7816 */ /* 0x000fcc000000004e */
[----:B------:R0:W2:Y:S04]  /*37500*/  @P0 LDG.E.U16 R78, desc[UR6][R68.64] ;  /* 0x00000006444e0981 */ /* 0x0000a8000c1e1500 */
[----:B------:R-:W2:Y:S04]  /*37510*/  LDL.LU.64 R68, [R1+0x2fc0] ;  /* 0x002fc00001447983 */ /* 0x000ea80000300a00 */
[----:B------:R-:W3:Y:S01]  /*37520*/  LDL.LU.64 R74, [R1+0x2fb8] ;  /* 0x002fb800014a7983 */ /* 0x000ee20000300a00 */
[----:B------:R-:W-:Y:S02]  /*37530*/  PRMT R70, RZ, 0x7610, R70 ;  /* 0x00007610ff467816 */ /* 0x000fe40000000046 */
[----:B------:R-:W-:-:S02]  /*37540*/  PRMT R71, RZ, 0x7610, R71 ;  /* 0x00007610ff477816 */ /* 0x000fc40000000047 */
[----:B------:R-:W-:Y:S02]  /*37550*/  PRMT R77, RZ, 0x7610, R77 ;  /* 0x00007610ff4d7816 */ /* 0x000fe4000000004d */
[----:B------:R-:W-:Y:S01]  /*37560*/  PRMT R76, RZ, 0x7610, R76 ;  /* 0x00007610ff4c7816 */ /* 0x000fe2000000004c */
[----:B------:R-:W2:Y:S04]  /*37570*/  @P0 LDG.E.U16 R70, desc[UR6][R90.64] ;  /* 0x000000065a460981 */ /* 0x000ea8000c1e1500 */
[----:B------:R-:W2:Y:S04]  /*37580*/  @P6 LDG.E.U16 R71, desc[UR6][R32.64] ;  /* 0x0000000620476981 */ /* 0x000ea8000c1e1500 */
[----:B------:R-:W2:Y:S04]  /*37590*/  @P6 LDG.E.U16 R77, desc[UR6][R36.64] ;  /* 0x00000006244d6981 */ /* 0x000ea8000c1e1500 */
[----:B------:R-:W2:Y:S04]  /*375a0*/  @P0 LDG.E.U16 R76, desc[UR6][R60.64] ;  /* 0x000000063c4c0981 */ /* 0x000ea8000c1e1500 */
[----:B------:R-:W2:Y:S04]  /*375b0*/  LDL.LU.64 R90, [R1+0x2fb0] ;  /* 0x002fb000015a7983 */ /* 0x000ea80000300a00 */
[----:B------:R-:W2:Y:S04]  /*375c0*/  LDL.LU R33, [R1+0x2174] ;  /* 0x0021740001217983 */ /* 0x000ea80000300800 */
[----:B------:R-:W2:Y:S01]  /*375d0*/  LDL.LU R37, [R1+0x2170] ;  /* 0x0021700001257983 */ /* 0x000ea20000300800 */
[----:B0-----:R-:W-:-:S06]  /*375e0*/  PRMT R84, RZ, 0x7610, R84 ;  /* 0x00007610ff547816 */ /* 0x001fcc0000000054 */
[----:B------:R-:W4:Y:S01]  /*375f0*/  @P6 LDG.E.U16 R84, desc[UR6][R50.64] ;  /* 0x0000000632546981 */ /* 0x000f22000c1e1500 */
[----:B---3--:R-:W-:-:S06]  /*37600*/  PRMT R74, RZ, 0x7610, R74 ;  /* 0x00007610ff4a7816 */ /* 0x008fcc000000004a */
[----:B------:R0:W3:Y:S04]  /*37610*/  @P0 LDG.E.U16 R74, desc[UR6][R82.64] ;  /* 0x00000006524a0981 */ /* 0x0000e8000c1e1500 */
[----:B------:R-:W0:Y:S04]  /*37620*/  LDL.LU.64 R82, [R1+0x2fa8] ;  /* 0x002fa80001527983 */ /* 0x000e280000300a00 */
[----:B------:R-:W3:Y:S04]  /*37630*/  LDL.LU R36, [R1+0x219c] ;  /* 0x00219c0001247983 */ /* 0x000ee80000300800 */
[----:B------:R-:W4:Y:S04]  /*37640*/  LDL.LU R2, [R1+0x2198] ;  /* 0x0021980001027983 */ /* 0x000f280000300800 */
[----:B------:R-:W4:Y:S04]  /*37650*/  LDL.LU R61, [R1+0x21c4] ;  /* 0x0021c400013d7983 */ /* 0x000f280000300800 */
[----:B------:R-:W4:Y:S04]  /*37660*/  LDL.LU R4, [R1+0x21c0] ;  /* 0x0021c00001047983 */ /* 0x000f280000300800 */
[----:B------:R-:W4:Y:S04]  /*37670*/  LDL.LU R52, [R1+0x21ec] ;  /* 0x0021ec0001347983 */ /* 0x000f280000300800 */
[----:B------:R-:W4:Y:S04]  /*37680*/  LDL.LU R51, [R1+0x21e8] ;  /* 0x0021e80001337983 */ /* 0x000f280000300800 */
[----:B------:R-:W4:Y:S01]  /*37690*/  LDL.LU R60, [R1+0x2214] ;  /* 0x00221400013c7983 */ /* 0x000f220000300800 */
[----:B--2---:R-:W-:-:S02]  /*376a0*/  PRMT R69, RZ, 0x7610, R69 ;  /* 0x00007610ff457816 */ /* 0x004fc40000000045 */
[----:B------:R-:W-:Y:S02]  /*376b0*/  PRMT R93, RZ, 0x7610, R93 ;  /* 0x00007610ff5d7816 */ /* 0x000fe4000000005d */
[----:B------:R-:W-:Y:S01]  /*376c0*/  PRMT R79, RZ, 0x7610, R79 ;  /* 0x00007610ff4f7816 */ /* 0x000fe2000000004f */
[----:B------:R-:W2:Y:S04]  /*376d0*/  LDL.LU R50, [R1+0x2210] ;  /* 0x0022100001327983 */ /* 0x000ea80000300800 */
[----:B------:R-:W2:Y:S01]  /*376e0*/  @P6 LDG.E.U16 R69, desc[UR6][R28.64] ;  /* 0x000000061c456981 */ /* 0x000ea2000c1e1500 */
[----:B------:R-:W-:-:S03]  /*376f0*/  PRMT R75, RZ, 0x7610, R75 ;  /* 0x00007610ff4b7816 */ /* 0x000fc6000000004b */
[----:B------:R-:W2:Y:S01]  /*37700*/  @P0 LDG.E.U16 R93, desc[UR6][R48.64] ;  /* 0x00000006305d0981 */ /* 0x000ea2000c1e1500 */
[----:B------:R-:W-:-:S03]  /*37710*/  PRMT R73, RZ, 0x7610, R73 ;  /* 0x00007610ff497816 */ /* 0x000fc60000000049 */
[----:B------:R-:W2:Y:S04]  /*37720*/  @P6 LDG.E.U16 R79, desc[UR6][R46.64] ;  /* 0x000000062e4f6981 */ /* 0x000ea8000c1e1500 */
[----:B------:R-:W2:Y:S04]  /*37730*/  @P6 LDG.E.U16 R75, desc[UR6][R16.64] ;  /* 0x00000006104b6981 */ /* 0x000ea8000c1e1500 */
[----:B------:R1:W-:Y:S04]  /*37740*/  STS.U16 [R5+UR76+0x33980], R37 ;  /* 0x0339802505007988 */ /* 0x0003e8000800044c */
[----:B------:R-:W2:Y:S04]  /*37750*/  @P6 LDG.E.U16 R73, desc[UR6][R18.64] ;  /* 0x0000000612496981 */ /* 0x000ea8000c1e1500 */
[----:B-1----:R-:W2:Y:S04]  /*37760*/  LDL.LU R29, [R1+0x20a0] ;  /* 0x0020a000011d7983 */ /* 0x002ea80000300800 */
        /* <DEDUP_REMOVED lines=13> */
[----:B------:R1:W-:Y:S04]  /*37840*/  STS.U16 [R5+UR76+0x23980], R33 ;  /* 0x0239802105007988 */ /* 0x0003e8000800044c */
[----:B-1----:R-:W2:Y:S04]  /*37850*/  LDL.LU R33, [R1+0x2044] ;  /* 0x0020440001217983 */ /* 0x002ea80000300800 */
[----:B---3--:R1:W-:Y:S04]  /*37860*/  STS.U16 [R5+UR76+0x23580], R36 ;  /* 0x0235802405007988 */ /* 0x0083e8000800044c */
[----:B----4-:R3:W-:Y:S04]  /*37870*/  STS.U16 [R5+UR76+0x33580], R2 ;  /* 0x0335800205007988 */ /* 0x0107e8000800044c */
[----:B------:R4:W-:Y:S04]  /*37880*/  STS.U16 [R5+UR76+0x23180], R61 ;  /* 0x0231803d05007988 */ /* 0x0009e8000800044c */
[----:B------:R0:W-:Y:S04]  /*37890*/  STS.U16 [R5+UR76+0x33180], R4 ;  /* 0x0331800405007988 */ /* 0x0001e8000800044c */
[----:B------:R0:W-:Y:S04]  /*378a0*/  STS.U16 [R5+UR76+0x22980], R60 ;  /* 0x0229803c05007988 */ /* 0x0001e8000800044c */
[----:B-1----:R-:W2:Y:S04]  /*378b0*/  LDL.LU R36, [R1+0x2040] ;  /* 0x0020400001247983 */ /* 0x002ea80000300800 */
[----:B---3--:R-:W3:Y:S04]  /*378c0*/  LDL.LU R2, [R1+0x2038] ;  /* 0x0020380001027983 */ /* 0x008ee80000300800 */
[----:B----4-:R-:W4:Y:S04]  /*378d0*/  LDL.LU R61, [R1+0x2034] ;  /* 0x00203400013d7983 */ /* 0x010f280000300800 */
[----:B0-----:R-:W4:Y:S04]  /*378e0*/  LDL.LU R4, [R1+0x2fa4] ;  /* 0x002fa40001047983 */ /* 0x001f280000300800 */
[----:B------:R-:W4:Y:S04]  /*378f0*/  LDL.LU R60, [R1+0x2030] ;  /* 0x00203000013c7983 */ /* 0x000f280000300800 */
[----:B--2---:R0:W-:Y:S04]  /*37900*/  STS.U16 [R5+UR76+0x35180], R29 ;  /* 0x0351801d05007988 */ /* 0x0041e8000800044c */
[----:B------:R1:W-:Y:S04]  /*37910*/  STS.U16 [R5+UR76+0x25180], R32 ;  /* 0x0251802005007988 */ /* 0x0003e8000800044c */
[----:B------:R2:W-:Y:S04]  /*37920*/  STS.U16 [R5+UR76+0x24d80], R21 ;  /* 0x024d801505007988 */ /* 0x0005e8000800044c */
[----:B------:R1:W-:Y:S04]  /*37930*/  STS.U16 [R5+UR76+0x34d80], R0 ;  /* 0x034d800005007988 */ /* 0x0003e8000800044c */
[----:B------:R-:W-:Y:S04]  /*37940*/  STS.U16 [R5+UR76+0x32980], R50 ;  /* 0x0329803205007988 */ /* 0x000fe8000800044c */
[----:B0-----:R-:W4:Y:S04]  /*37950*/  LDL.LU R29, [R1+0x202c] ;  /* 0x00202c00011d7983 */ /* 0x001f280000300800 */
[----:B-1----:R-:W4:Y:S04]  /*37960*/  LDL.LU R32, [R1+0x2028] ;  /* 0x0020280001207983 */ /* 0x002f280000300800 */
[----:B--2---:R-:W2:Y:S04]  /*37970*/  LDL.LU R21, [R1+0x2024] ;  /* 0x0020240001157983 */ /* 0x004ea80000300800 */
        /* <DEDUP_REMOVED lines=14> */
[----:B------:R0:W-:Y:S04]  /*37a60*/  STS.U16 [R5+UR76+0x36980], R36 ;  /* 0x0369802405007988 */ /* 0x0001e8000800044c */
[----:B---3--:R1:W-:Y:S04]  /*37a70*/  STS.U16 [R5+UR76+0x26d80], R2 ;  /* 0x026d800205007988 */ /* 0x0083e8000800044c */
[----:B----4-:R3:W-:Y:S04]  /*37a80*/  STS.U16 [R5+UR76+0x36d80], R61 ;  /* 0x036d803d05007988 */ /* 0x0107e8000800044c */
[----:B------:R4:W-:Y:S04]  /*37a90*/  STS.U16 [R5+UR76+0x27180], R60 ;  /* 0x0271803c05007988 */ /* 0x0009e8000800044c */
[----:B------:R1:W-:Y:S04]  /*37aa0*/  STS.U16 [R5+UR76+0x37980], R4 ;  /* 0x0379800405007988 */ /* 0x0003e8000800044c */
[----:B0-----:R-:W2:Y:S04]  /*37ab0*/  LDL.LU R36, [R1+0x2270] ;  /* 0x0022700001247983 */ /* 0x001ea80000300800 */
[----:B------:R-:W2:Y:S04]  /*37ac0*/  LDL.LU R18, [R1+0x2294] ;  /* 0x0022940001127983 */ /* 0x000ea80000300800 */
[----:B------:R-:W2:Y:S04]  /*37ad0*/  LDL.LU R33, [R1+0x2290] ;  /* 0x0022900001217983 */ /* 0x000ea80000300800 */
[----:B-1----:R-:W2:Y:S04]  /*37ae0*/  LDL.LU R2, [R1+0x22b4] ;  /* 0x0022b40001027983 */ /* 0x002ea80000300800 */
[----:B---3--:R-:W3:Y:S04]  /*37af0*/  LDL.LU R61, [R1+0x22b0] ;  /* 0x0022b000013d7983 */ /* 0x008ee80000300800 */
[----:B----4-:R-:W4:Y:S04]  /*37b00*/  LDL.LU R60, [R1+0x22d4] ;  /* 0x0022d400013c7983 */ /* 0x010f280000300800 */
[----:B------:R-:W3:Y:S04]  /*37b10*/  LDL.LU R4, [R1+0x2fa0] ;  /* 0x002fa00001047983 */ /* 0x000ee80000300800 */
[----:B------:R-:W-:Y:S04]  /*37b20*/  STS.U16 [R5+UR76+0x25980], R47 ;  /* 0x0259802f05007988 */ /* 0x000fe8000800044c */
[----:B------:R-:W-:Y:S04]  /*37b30*/  STS.U16 [R5+UR76+0x35980], R46 ;  /* 0x0359802e05007988 */ /* 0x000fe8000800044c */
[----:B------:R-:W-:Y:S04]  /*37b40*/  STS.U16 [R5+UR76+0x25d80], R17 ;  /* 0x025d801105007988 */ /* 0x000fe8000800044c */
[----:B--2---:R0:W-:Y:S04]  /*37b50*/  STS.U16 [R5+UR76+0x27980], R0 ;  /* 0x0279800005007988 */ /* 0x0041e8000800044c */
[----:B------:R1:W-:Y:S04]  /*37b60*/  STS.U16 [R5+UR76+0x35d80], R16 ;  /* 0x035d801005007988 */ /* 0x0003e8000800044c */
[----:B------:R2:W-:Y:S04]  /*37b70*/  STS.U16 [R5+UR76+0x27580], R32 ;  /* 0x0275802005007988 */ /* 0x0005e8000800044c */
[----:B------:R1:W-:Y:S04]  /*37b80*/  STS.U16 [R5+UR76+0x37580], R21 ;  /* 0x0375801505007988 */ /* 0x0003e8000800044c */
[----:B------:R1:W-:Y:S04]  /*37b90*/  STS.U16 [R5+UR76+0x27d80], R63 ;  /* 0x027d803f05007988 */ /* 0x0003e8000800044c */
[----:B0-----:R-:W4:Y:S04]  /*37ba0*/  LDL.LU R0, [R1+0x22d0] ;  /* 0x0022d00001007983 */ /* 0x001f280000300800 */
[----:B------:R-:W4:Y:S04]  /*37bb0*/  LDL.LU R47, [R1+0x22f4] ;  /* 0x0022f400012f7983 */ /* 0x000f280000300800 */
[----:B------:R-:W4:Y:S04]  /*37bc0*/  LDL.LU R46, [R1+0x22f0] ;  /* 0x0022f000012e7983 */ /* 0x000f280000300800 */
[----:B------:R-:W4:Y:S04]  /*37bd0*/  LDL.LU R17, [R1+0x2314] ;  /* 0x0023140001117983 */ /* 0x000f280000300800 */
[----:B-1----:R-:W4:Y:S04]  /*37be0*/  LDL.LU R16, [R1+0x2310] ;  /* 0x0023100001107983 */ /* 0x002f280000300800 */
[----:B--2---:R-:W2:Y:S04]  /*37bf0*/  LDL.LU R32, [R1+0x2334] ;  /* 0x0023340001207983 */ /* 0x004ea80000300800 */
[----:B------:R-:W2:Y:S04]  /*37c00*/  LDL.LU R21, [R1+0x2330] ;  /* 0x0023300001157983 */ /* 0x000ea80000300800 */
[----:B------:R-:W2:Y:S04]  /*37c10*/  LDL.LU R63, [R1+0x2354] ;  /* 0x00235400013f7983 */ /* 0x000ea80000300800 */
[----:B------:R0:W-:Y:S04]  /*37c20*/  STS.U16 [R5+UR76+0x37180], R29 ;  /* 0x0371801d05007988 */ /* 0x0001e8000800044c */
[----:B------:R-:W-:Y:S04]  /*37c30*/  STS.U16 [R5+UR76+0x22d80], R52 ;  /* 0x022d803405007988 */ /* 0x000fe8000800044c */
[----:B------:R-:W-:Y:S04]  /*37c40*/  STS.U16 [R5+UR76+0x32d80], R51 ;  /* 0x032d803305007988 */ /* 0x000fe8000800044c */
[----:B------:R1:W-:Y:S04]  /*37c50*/  STS.U16 [R5+UR76+0x37d80], R28 ;  /* 0x037d801c05007988 */ /* 0x0003e8000800044c */
[----:B0-----:R-:W2:Y:S04]  /*37c60*/  LDL.LU R29, [R1+0x2350] ;  /* 0x00235000011d7983 */ /* 0x001ea80000300800 */
[----:B-1----:R-:W2:Y:S04]  /*37c70*/  LDL.LU R28, [R1+0x20ec] ;  /* 0x0020ec00011c7983 */ /* 0x002ea80000300800 */
[----:B---3--:R0:W-:Y:S04]  /*37c80*/  STS.U16 [R4+UR76+0x22600], R19 ;  /* 0x0226001304007988 */ /* 0x0081e8000800044c */
[----:B------:R1:W-:Y:S04]  /*37c90*/  STS.U16 [R4+UR76+0x32600], R37 ;  /* 0x0326002504007988 */ /* 0x0003e8000800044c */
[----:B0-----:R-:W3:Y:S04]  /*37ca0*/  LDL.LU R19, [R1+0x20e8] ;  /* 0x0020e80001137983 */ /* 0x001ee80000300800 */
[----:B-1----:R-:W3:Y:S04]  /*37cb0*/  LDL.LU R37, [R1+0x210c] ;  /* 0x00210c0001257983 */ /* 0x002ee80000300800 */
[----:B------:R0:W-:Y:S04]  /*37cc0*/  STS.U16 [R4+UR76+0x31e00], R36 ;  /* 0x031e002404007988 */ /* 0x0001e8000800044c */
[----:B------:R1:W-:Y:S04]  /*37cd0*/  STS.U16 [R4+UR76+0x21a00], R18 ;  /* 0x021a001204007988 */ /* 0x0003e8000800044c */
[----:B------:R1:W-:Y:S04]  /*37ce0*/  STS.U16 [R4+UR76+0x31a00], R33 ;  /* 0x031a002104007988 */ /* 0x0003e8000800044c */
[----:B------:R1:W-:Y:S04]  /*37cf0*/  STS.U16 [R4+UR76+0x21600], R2 ;  /* 0x0216000204007988 */ /* 0x0003e8000800044c */
[----:B0-----:R-:W3:Y:S04]  /*37d00*/  LDL.LU R36, [R1+0x2108] ;  /* 0x0021080001247983 */ /* 0x001ee80000300800 */
[----:B-1----:R-:W3:Y:S04]  /*37d10*/  LDL.LU R18, [R1+0x212c] ;  /* 0x00212c0001127983 */ /* 0x002ee80000300800 */
[----:B------:R-:W3:Y:S04]  /*37d20*/  LDL.LU R33, [R1+0x2128] ;  /* 0x0021280001217983 */ /* 0x000ee80000300800 */
[----:B------:R-:W3:Y:S04]  /*37d30*/  LDL.LU R2, [R1+0x214c] ;  /* 0x00214c0001027983 */ /* 0x000ee80000300800 */
[----:B------:R0:W-:Y:S04]  /*37d40*/  STS.U16 [R4+UR76+0x31600], R61 ;  /* 0x0316003d04007988 */ /* 0x0001e8000800044c */
[----:B----4-:R1:W-:Y:S04]  /*37d50*/  STS.U16 [R4+UR76+0x21200], R60 ;  /* 0x0212003c04007988 */ /* 0x0103e8000800044c */
[----:B------:R4:W-:Y:S04]  /*37d60*/  STS.U16 [R4+UR76+0x31200], R0 ;  /* 0x0312000004007988 */ /* 0x0009e8000800044c */
[----:B--2---:R2:W-:Y:S04]  /*37d70*/  STS.U16 [R4+UR76+0x20600], R32 ;  /* 0x0206002004007988 */ /* 0x0045e8000800044c */
[----:B------:R1:W-:Y:S04]  /*37d80*/  STS.U16 [R4+UR76+0x30600], R21 ;  /* 0x0306001504007988 */ /* 0x0003e8000800044c */
[----:B------:R2:W-:Y:S04]  /*37d90*/  STS.U16 [R4+UR76+0x20200], R63 ;  /* 0x0202003f04007988 */ /* 0x0005e8000800044c */
[----:B0-----:R-:W3:Y:S04]  /*37da0*/  LDL.LU R61, [R1+0x2148] ;  /* 0x00214800013d7983 */ /* 0x001ee80000300800 */
[----:B-1----:R-:W3:Y:S04]  /*37db0*/  LDL.LU R60, [R1+0x216c] ;  /* 0x00216c00013c7983 */ /* 0x002ee80000300800 */
[----:B----4-:R-:W4:Y:S04]  /*37dc0*/  LDL.LU R0, [R1+0x2168] ;  /* 0x0021680001007983 */ /* 0x010f280000300800 */
[----:B--2---:R-:W2:Y:S04]  /*37dd0*/  LDL.LU R32, [R1+0x2194] ;  /* 0x0021940001207983 */ /* 0x004ea80000300800 */
[----:B------:R-:W2:Y:S04]  /*37de0*/  LDL.LU R21, [R1+0x2190] ;  /* 0x0021900001157983 */ /* 0x000ea80000300800 */
        /* <DEDUP_REMOVED lines=8> */
[----:B0-----:R-:W3:Y:S04]  /*37e70*/  LDL.LU R37, [R1+0x220c] ;  /* 0x00220c0001257983 */ /* 0x001ee80000300800 */
[----:B------:R0:W-:Y:S04]  /*37e80*/  STS.U16 [R4+UR76+0x30e00], R46 ;  /* 0x030e002e04007988 */ /* 0x0001e8000800044c */
[----:B------:R1:W-:Y:S04]  /*37e90*/  STS.U16 [R4+UR76+0x20a00], R17 ;  /* 0x020a001104007988 */ /* 0x0003e8000800044c */
        /* <DEDUP_REMOVED lines=8> */
[----:B------:R-:W3:Y:S04]  /*37f20*/  LDL.LU R36, [R1+0x203c] ;  /* 0x00203c0001247983 */ /* 0x000ee80000300800 */
[----:B------:R0:W-:Y:S04]  /*37f30*/  STS.U16 [R4+UR76+0x20e00], R47 ;  /* 0x020e002f04007988 */ /* 0x0001e8000800044c */
[----:B------:R-:W3:Y:S04]  /*37f40*/  LDL.LU R2, [R1+0x2048] ;  /* 0x0020480001027983 */ /* 0x000ee80000300800 */
        /* <DEDUP_REMOVED lines=10> */
[----:B----4-:R0:W-:Y:S04]  /*37ff0*/  STS.U16 [R4+UR76+0x33a00], R0 ;  /* 0x033a000004007988 */ /* 0x0101e8000800044c */
[----:B--2---:R-:W2:Y:S01]  /*38000*/  LDL.LU R60, [R1+0x2078] ;  /* 0x00207800013c7983 */ /* 0x004ea20000300800 */
        /* <DEDUP_REMOVED lines=9> */
[----:B------:R-:W-:Y:S01]  /*380a0*/  PRMT R89, RZ, 0x7610, R89 ;  /* 0x00007610ff597816 */ /* 0x000fe20000000059 */
[----:B------:R1:W-:Y:S04]  /*380b0*/  STS.U16 [R4+UR76+0x34200], R33 ;  /* 0x0342002104007988 */ /* 0x0003e8000800044c */
[----:B0-----:R-:W4:Y:S04]  /*380c0*/  LDL.LU R0, [R1+0x207c] ;  /* 0x00207c0001007983 */ /* 0x001f280000300800 */
[----:B------:R0:W-:Y:S04]  /*380d0*/  STS.U16 [R4+UR76+0x23600], R32 ;  /* 0x0236002004007988 */ /* 0x0001e8000800044c */
[----:B------:R0:W-:Y:S04]  /*380e0*/  STS.U16 [R4+UR76+0x33600], R21 ;  /* 0x0336001504007988 */ /* 0x0001e8000800044c */
[----:B------:R0:W-:Y:S04]  /*380f0*/  STS.U16 [R4+UR76+0x23200], R63 ;  /* 0x0232003f04007988 */ /* 0x0001e8000800044c */
[----:B------:R-:W4:Y:S04]  /*38100*/  @P0 LDG.E.U16 R68, desc[UR6][R42.64] ;  /* 0x000000062a440981 */ /* 0x000f28000c1e1500 */
[----:B------:R-:W4:Y:S04]  /*38110*/  @P6 LDG.E.U16 R67, desc[UR6][R14.64] ;  /* 0x000000060e436981 */ /* 0x000f28000c1e1500 */
[----:B------:R-:W4:Y:S04]  /*38120*/  @P0 LDG.E.U16 R85, desc[UR6][R38.64] ;  /* 0x0000000626550981 */ /* 0x000f28000c1e1500 */
[----:B-1----:R-:W4:Y:S04]  /*38130*/  LDL.LU R33, [R1+0x2088] ;  /* 0x0020880001217983 */ /* 0x002f280000300800 */
[----:B------:R-:W4:Y:S04]  /*38140*/  @P6 LDG.E.U16 R82, desc[UR6][R12.64] ;  /* 0x000000060c526981 */ /* 0x000f28000c1e1500 */
[----:B0-----:R-:W4:Y:S04]  /*38150*/  LDL.LU R32, [R1+0x208c] ;  /* 0x00208c0001207983 */ /* 0x001f280000300800 */
[----:B------:R-:W4:Y:S04]  /*38160*/  LDL.LU R21, [R1+0x2098] ;  /* 0x0020980001157983 */ /* 0x000f280000300800 */
[----:B------:R-:W4:Y:S04]  /*38170*/  @P0 LDG.E.U16 R83, desc[UR6][R34.64] ;  /* 0x0000000622530981 */ /* 0x000f28000c1e1500 */
[----:B------:R-:W4:Y:S04]  /*38180*/  LDL.LU R63, [R1+0x209c] ;  /* 0x00209c00013f7983 */ /* 0x000f280000300800 */
[----:B------:R-:W4:Y:S04]  /*38190*/  @P6 LDG.E.U16 R80, desc[UR6][R10.64] ;  /* 0x000000060a506981 */ /* 0x000f28000c1e1500 */
[----:B------:R-:W4:Y:S04]  /*381a0*/  @P0 LDG.E.U16 R92, desc[UR6][R30.64] ;  /* 0x000000061e5c0981 */ /* 0x000f28000c1e1500 */
[----:B------:R-:W4:Y:S04]  /*381b0*/  @P6 LDG.E.U16 R91, desc[UR6][R8.64] ;  /* 0x00000006085b6981 */ /* 0x000f28000c1e1500 */
[----:B------:R-:W4:Y:S04]  /*381c0*/  @P0 LDG.E.U16 R90, desc[UR6][R26.64] ;  /* 0x000000061a5a0981 */ /* 0x000f28000c1e1500 */
[----:B------:R-:W4:Y:S04]  /*381d0*/  @P6 LDG.E.U16 R89, desc[UR6][R86.64] ;  /* 0x0000000656596981 */ /* 0x000f28000c1e1500 */
[----:B------:R-:W-:Y:S04]  /*381e0*/  STS.U16 [R4+UR76+0x33200], R50 ;  /* 0x0332003204007988 */ /* 0x000fe8000800044c */
[----:B------:R-:W-:Y:S04]  /*381f0*/  STS.U16 [R4+UR76+0x22e00], R49 ;  /* 0x022e003104007988 */ /* 0x000fe8000800044c */
        /* <DEDUP_REMOVED lines=14> */
[----:B------:R-:W-:Y:S04]  /*382e0*/  STS.U16 [R4+UR76+0x26600], R47 ;  /* 0x0266002f04007988 */ /* 0x000fe8000800044c */
[----:B------:R0:W-:Y:S04]  /*382f0*/  STS.U16 [R4+UR76+0x25e00], R61 ;  /* 0x025e003d04007988 */ /* 0x0001e8000800044c */
[----:B--2---:R1:W-:Y:S04]  /*38300*/  STS.U16 [R4+UR76+0x35a00], R60 ;  /* 0x035a003c04007988 */ /* 0x0043e8000800044c */
[----:B------:R-:W-:Y:S04]  /*38310*/  STS.U16 [R4+UR76+0x36200], R28 ;  /* 0x0362001c04007988 */ /* 0x000fe8000800044c */
[----:B------:R-:W-:Y:S04]  /*38320*/  STS.U16 [R4+UR76+0x26200], R19 ;  /* 0x0262001304007988 */ /* 0x000fe8000800044c */
[----:B------:R-:W-:Y:S04]  /*38330*/  STS.U16 [R4+UR76+0x35e00], R18 ;  /* 0x035e001204007988 */ /* 0x000fe8000800044c */
[----:B0-----:R-:W2:Y:S04]  /*38340*/  LDL.LU R61, [R1+0x1f34] ;  /* 0x001f3400013d7983 */ /* 0x001ea80000300800 */
[----:B-1----:R-:W2:Y:S04]  /*38350*/  LDL.LU R60, [R1+0x222c] ;  /* 0x00222c00013c7983 */ /* 0x002ea80000300800 */
[----:B----4-:R0:W-:Y:S04]  /*38360*/  STS.U16 [R4+UR76+0x25a00], R0 ;  /* 0x025a000004007988 */ /* 0x0101e8000800044c */
[----:B------:R-:W-:Y:S04]  /*38370*/  STS.U16 [R4+UR76+0x27a00], R3 ;  /* 0x027a000304007988 */ /* 0x000fe8000800044c */
[----:B0-----:R-:W4:Y:S04]  /*38380*/  LDL.LU R0, [R1+0x2228] ;  /* 0x0022280001007983 */ /* 0x001f280000300800 */
[----:B------:R-:W4:Y:S04]  /*38390*/  LDL.LU R47, [R1+0x2248] ;  /* 0x00224800012f7983 */ /* 0x000f280000300800 */
[----:B------:R-:W4:Y:S04]  /*383a0*/  LDL.LU R28, [R1+0x226c] ;  /* 0x00226c00011c7983 */ /* 0x000f280000300800 */
[----:B------:R0:W-:Y:S04]  /*383b0*/  STS.U16 [R4+UR76+0x25200], R63 ;  /* 0x0252003f04007988 */ /* 0x0001e8000800044c */
[----:B------:R-:W4:Y:S04]  /*383c0*/  LDL.LU R19, [R1+0x2268] ;  /* 0x0022680001137983 */ /* 0x000f280000300800 */
[----:B------:R1:W-:Y:S04]  /*383d0*/  STS.U16 [R4+UR76+0x35600], R33 ;  /* 0x0356002104007988 */ /* 0x0003e8000800044c */
[----:B------:R1:W-:Y:S04]  /*383e0*/  STS.U16 [R4+UR76+0x25600], R32 ;  /* 0x0256002004007988 */ /* 0x0003e8000800044c */
[----:B------:R1:W-:Y:S04]  /*383f0*/  STS.U16 [R4+UR76+0x35200], R21 ;  /* 0x0352001504007988 */ /* 0x0003e8000800044c */
[----:B0-----:R-:W4:Y:S04]  /*38400*/  LDL.LU R63, [R1+0x228c] ;  /* 0x00228c00013f7983 */ /* 0x001f280000300800 */
[----:B------:R-:W4:Y:S04]  /*38410*/  LDL.LU R18, [R1+0x2288] ;  /* 0x0022880001127983 */ /* 0x000f280000300800 */
[----:B-1----:R-:W4:Y:S04]  /*38420*/  LDL.LU R33, [R1+0x22ac] ;  /* 0x0022ac0001217983 */ /* 0x002f280000300800 */
[----:B------:R-:W4:Y:S04]  /*38430*/  LDL.LU R32, [R1+0x22a8] ;  /* 0x0022a80001207983 */ /* 0x000f280000300800 */
[----:B------:R-:W4:Y:S04]  /*38440*/  LDL.LU R21, [R1+0x22cc] ;  /* 0x0022cc0001157983 */ /* 0x000f280000300800 */
[----:B------:R-:W-:Y:S04]  /*38450*/  STS.U16 [R4+UR76+0x27e00], R81 ;  /* 0x027e005104007988 */ /* 0x000fe8000800044c */
[----:B---3--:R0:W-:Y:S04]  /*38460*/  STS.U16 [R4+UR76+0x24e00], R37 ;  /* 0x024e002504007988 */ /* 0x0081e8000800044c */
[----:B0-----:R-:W3:Y:S04]  /*38470*/  LDL.LU R37, [R1+0x22c8] ;  /* 0x0022c80001257983 */ /* 0x001ee80000300800 */
[----:B------:R-:W3:Y:S04]  /*38480*/  LDL.LU R3, [R1+0x2f9c] ;  /* 0x002f9c0001037983 */ /* 0x000ee80000300800 */
[----:B------:R-:W4:Y:S04]  /*38490*/  LDL.LU R81, [R1+0x2f98] ;  /* 0x002f980001517983 */ /* 0x000f280000300800 */
[----:B------:R0:W-:Y:S04]  /*384a0*/  STS.U16 [R4+UR76+0x34e00], R46 ;  /* 0x034e002e04007988 */ /* 0x0001e8000800044c */
[----:B------:R1:W-:Y:S04]  /*384b0*/  STS.U16 [R4+UR76+0x27200], R17 ;  /* 0x0272001104007988 */ /* 0x0003e8000800044c */
[----:B------:R0:W-:Y:S04]  /*384c0*/  STS.U16 [R4+UR76+0x37200], R16 ;  /* 0x0372001004007988 */ /* 0x0001e8000800044c */
[----:B------:R0:W-:Y:S04]  /*384d0*/  STS.U16 [R4+UR76+0x27600], R29 ;  /* 0x0276001d04007988 */ /* 0x0001e8000800044c */
[----:B------:R1:W-:Y:S04]  /*384e0*/  STS.U16 [R4+UR76+0x37600], R36 ;  /* 0x0376002404007988 */ /* 0x0003e8000800044c */
[----:B------:R1:W-:Y:S04]  /*384f0*/  STS.U16 [R4+UR76+0x37a00], R2 ;  /* 0x037a000204007988 */ /* 0x0003e8000800044c */
[----:B0-----:R-:W4:Y:S04]  /*38500*/  LDL.LU R46, [R1+0x22e8] ;  /* 0x0022e800012e7983 */ /* 0x001f280000300800 */
[----:B-1----:R-:W4:Y:S04]  /*38510*/  LDL.LU R17, [R1+0x230c] ;  /* 0x00230c0001117983 */ /* 0x002f280000300800 */
[----:B------:R-:W4:Y:S04]  /*38520*/  LDL.LU R16, [R1+0x2308] ;  /* 0x0023080001107983 */ /* 0x000f280000300800 */
[----:B------:R-:W4:Y:S04]  /*38530*/  LDL.LU R29, [R1+0x232c] ;  /* 0x00232c00011d7983 */ /* 0x000f280000300800 */
[----:B------:R-:W4:Y:S04]  /*38540*/  LDL.LU R36, [R1+0x2328] ;  /* 0x0023280001247983 */ /* 0x000f280000300800 */
[----:B------:R-:W-:Y:S04]  /*38550*/  STS.U16 [R4+UR76+0x32e00], R48 ;  /* 0x032e003004007988 */ /* 0x000fe8000800044c */
[----:B------:R-:W4:Y:S04]  /*38560*/  LDL.LU R2, [R1+0x234c] ;  /* 0x00234c0001027983 */ /* 0x000f280000300800 */
[----:B--2---:R0:W-:Y:S04]  /*38570*/  STS.U16 [R4+UR76+0x37e00], R61 ;  /* 0x037e003d04007988 */ /* 0x0041e8000800044c */
[----:B0-----:R-:W2:Y:S04]  /*38580*/  LDL.LU R61, [R1+0x20e4] ;  /* 0x0020e400013d7983 */ /* 0x001ea80000300800 */
[----:B---3--:R0:W-:Y:S04]  /*38590*/  STS.U16 [R3+UR76+0x22680], R60 ;  /* 0x0226803c03007988 */ /* 0x0081e8000800044c */
[----:B----4-:R1:W-:Y:S04]  /*385a0*/  STS.U16 [R3+UR76+0x32680], R0 ;  /* 0x0326800003007988 */ /* 0x0103e8000800044c */
[----:B------:R3:W-:Y:S04]  /*385b0*/  STS.U16 [R3+UR76+0x22280], R81 ;  /* 0x0222805103007988 */ /* 0x0007e8000800044c */
[----:B0-----:R-:W4:Y:S04]  /*385c0*/  LDL.LU R60, [R1+0x20e0] ;  /* 0x0020e000013c7983 */ /* 0x001f280000300800 */
[----:B-1----:R-:W2:Y:S04]  /*385d0*/  LDL.LU R0, [R1+0x2104] ;  /* 0x0021040001007983 */ /* 0x002ea80000300800 */
[----:B---3--:R-:W3:Y:S04]  /*385e0*/  LDL.LU R81, [R1+0x2f94] ;  /* 0x002f940001517983 */ /* 0x008ee80000300800 */
[----:B------:R0:W-:Y:S04]  /*385f0*/  STS.U16 [R3+UR76+0x21a80], R63 ;  /* 0x021a803f03007988 */ /* 0x0001e8000800044c */
[----:B0-----:R-:W2:Y:S04]  /*38600*/  LDL.LU R63, [R1+0x2100] ;  /* 0x00210000013f7983 */ /* 0x001ea80000300800 */
[----:B---3--:R0:W-:Y:S04]  /*38610*/  STS.U16 [R3+UR76+0x20e80], R81 ;  /* 0x020e805103007988 */ /* 0x0081e8000800044c */
[----:B0-----:R-:W3:Y:S04]  /*38620*/  LDL.LU R81, [R1+0x2f90] ;  /* 0x002f900001517983 */ /* 0x001ee80000300800 */
[----:B------:R0:W-:Y:S04]  /*38630*/  STS.U16 [R3+UR76+0x21e80], R28 ;  /* 0x021e801c03007988 */ /* 0x0001e8000800044c */
[----:B------:R1:W-:Y:S04]  /*38640*/  STS.U16 [R3+UR76+0x31e80], R19 ;  /* 0x031e801303007988 */ /* 0x0003e8000800044c */
[----:B------:R0:W-:Y:S04]  /*38650*/  STS.U16 [R3+UR76+0x31a80], R18 ;  /* 0x031a801203007988 */ /* 0x0001e8000800044c */
[----:B--2---:R-:W-:Y:S04]  /*38660*/  STS.U16 [R3+UR76+0x24680], R0 ;  /* 0x0246800003007988 */ /* 0x004fe8000800044c */
[----:B------:R2:W-:Y:S04]  /*38670*/  STS.U16 [R3+UR76+0x21680], R33 ;  /* 0x0216802103007988 */ /* 0x0005e8000800044c */
[----:B------:R1:W-:Y:S04]  /*38680*/  STS.U16 [R3+UR76+0x31680], R32 ;  /* 0x0316802003007988 */ /* 0x0003e8000800044c */
[----:B------:R2:W-:Y:S04]  /*38690*/  STS.U16 [R3+UR76+0x21280], R21 ;  /* 0x0212801503007988 */ /* 0x0005e8000800044c */
[----:B0-----:R-:W3:Y:S04]  /*386a0*/  LDL.LU R28, [R1+0x2124] ;  /* 0x00212400011c7983 */ /* 0x001ee80000300800 */
[----:B-1----:R-:W3:Y:S04]  /*386b0*/  LDL.LU R19, [R1+0x2120] ;  /* 0x0021200001137983 */ /* 0x002ee80000300800 */
[----:B------:R-:W3:Y:S04]  /*386c0*/  LDL.LU R18, [R1+0x2144] ;  /* 0x0021440001127983 */ /* 0x000ee80000300800 */
[----:B--2---:R-:W2:Y:S04]  /*386d0*/  LDL.LU R33, [R1+0x2140] ;  /* 0x0021400001217983 */ /* 0x004ea80000300800 */
[----:B------:R-:W2:Y:S04]  /*386e0*/  LDL.LU R32, [R1+0x2164] ;  /* 0x0021640001207983 */ /* 0x000ea80000300800 */
[----:B------:R0:W-:Y:S04]  /*386f0*/  STS.U16 [R3+UR76+0x31280], R37 ;  /* 0x0312802503007988 */ /* 0x0001e8000800044c */
[----:B------:R-:W2:Y:S04]  /*38700*/  LDL.LU R21, [R1+0x2160] ;  /* 0x0021600001157983 */ /* 0x000ea80000300800 */
[----:B------:R1:W-:Y:S04]  /*38710*/  STS.U16 [R3+UR76+0x30680], R36 ;  /* 0x0306802403007988 */ /* 0x0003e8000800044c */
[----:B------:R0:W-:Y:S04]  /*38720*/  STS.U16 [R3+UR76+0x20280], R2 ;  /* 0x0202800203007988 */ /* 0x0001e8000800044c */
[----:B------:R1:W-:Y:S04]  /*38730*/  STS.U16 [R3+UR76+0x24a80], R61 ;  /* 0x024a803d03007988 */ /* 0x0003e8000800044c */
[----:B----4-:R4:W-:Y:S04]  /*38740*/  STS.U16 [R3+UR76+0x34a80], R60 ;  /* 0x034a803c03007988 */ /* 0x0109e8000800044c */
[----:B0-----:R-:W2:Y:S04]  /*38750*/  LDL.LU R37, [R1+0x218c] ;  /* 0x00218c0001257983 */ /* 0x001ea80000300800 */
[----:B-1----:R-:W2:Y:S04]  /*38760*/  LDL.LU R36, [R1+0x2188] ;  /* 0x0021880001247983 */ /* 0x002ea80000300800 */
[----:B------:R-:W2:Y:S04]  /*38770*/  LDL.LU R2, [R1+0x21b4] ;  /* 0x0021b40001027983 */ /* 0x000ea80000300800 */
[----:B------:R-:W2:Y:S04]  /*38780*/  LDL.LU R61, [R1+0x21b0] ;  /* 0x0021b000013d7983 */ /* 0x000ea80000300800 */
[----:B----4-:R-:W4:Y:S04]  /*38790*/  LDL.LU R60, [R1+0x21dc] ;  /* 0x0021dc00013c7983 */ /* 0x010f280000300800 */
[----:B---3--:R0:W-:Y:S02]  /*387a0*/  STS.U16 [R3+UR76+0x30280], R81 ;  /* 0x0302805103007988 */ /* 0x0081e4000800044c */
[----:B0-----:R-:W0:Y:S02]  /*387b0*/  LDC R81, c[0x0][0x3a0] ;  /* 0x0000e800ff517b82 */ /* 0x001e240000000800 */
[----:B0-----:R-:W-:-:S05]  /*387c0*/  VIADD R81, R81, 0xff ;  /* 0x000000ff51517836 */ /* 0x001fca0000000000 */
[----:B------:R-:W-:-:S04]  /*387d0*/  SHF.R.S32.HI R0, RZ, 0x1f, R81 ;  /* 0x0000001fff007819 */ /* 0x000fc80000011451 */
[----:B------:R-:W-:-:S06]  /*387e0*/  LEA.HI R0, R0, R81, RZ, 0x8 ;  /* 0x0000005100007211 */ /* 0x000fcc00078f40ff */
[----:B------:R-:W3:Y:S04]  /*387f0*/  LDL.LU R0, [R1+0x21d8] ;  /* 0x0021d80001007983 */ /* 0x000ee80000300800 */
[----:B------:R0:W-:Y:S04]  /*38800*/  STS.U16 [R3+UR76+0x34680], R63 ;  /* 0x0346803f03007988 */ /* 0x0001e8000800044c */
[----:B------:R-:W3:Y:S04]  /*38810*/  LDL.LU R52, [R1+0x2204] ;  /* 0x0022040001347983 */ /* 0x000ee80000300800 */
[----:B------:R1:W-:Y:S04]  /*38820*/  STS.U16 [R3+UR76+0x32280], R47 ;  /* 0x0322802f03007988 */ /* 0x0003e8000800044c */
[----:B------:R1:W-:Y:S04]  /*38830*/  STS.U16 [R3+UR76+0x30e80], R46 ;  /* 0x030e802e03007988 */ /* 0x0003e8000800044c */
[----:B------:R1:W-:Y:S04]  /*38840*/  STS.U16 [R3+UR76+0x20a80], R17 ;  /* 0x020a801103007988 */ /* 0x0003e8000800044c */
[----:B0-----:R-:W3:Y:S04]  /*38850*/  LDL.LU R63, [R1+0x2200] ;  /* 0x00220000013f7983 */ /* 0x001ee80000300800 */
[----:B------:R-:W3:Y:S04]  /*38860*/  LDL.LU R51, [R1+0x1fa8] ;  /* 0x001fa80001337983 */ /* 0x000ee80000300800 */
[----:B------:R-:W3:Y:S04]  /*38870*/  LDL.LU R50, [R1+0x1fb8] ;  /* 0x001fb80001327983 */ /* 0x000ee80000300800 */
[----:B------:R-:W3:Y:S04]  /*38880*/  LDL.LU R49, [R1+0x1fbc] ;  /* 0x001fbc0001317983 */ /* 0x000ee80000300800 */
[----:B------:R-:W3:Y:S04]  /*38890*/  LDL.LU R48, [R1+0x1fc8] ;  /* 0x001fc80001307983 */ /* 0x000ee80000300800 */
[----:B-1----:R-:W3:Y:S04]  /*388a0*/  LDL.LU R47, [R1+0x1fcc] ;  /* 0x001fcc00012f7983 */ /* 0x002ee80000300800 */
[----:B------:R-:W3:Y:S04]  /*388b0*/  LDL.LU R46, [R1+0x1fd8] ;  /* 0x001fd800012e7983 */ /* 0x000ee80000300800 */
[----:B------:R0:W-:Y:S04]  /*388c0*/  STS.U16 [R3+UR76+0x30a80], R16 ;  /* 0x030a801003007988 */ /* 0x0001e8000800044c */
[----:B------:R-:W3:Y:S04]  /*388d0*/  LDL.LU R17, [R1+0x1fdc] ;  /* 0x001fdc0001117983 */ /* 0x000ee80000300800 */
[----:B------:R1:W-:Y:S04]  /*388e0*/  STS.U16 [R3+UR76+0x20680], R29 ;  /* 0x0206801d03007988 */ /* 0x0003e8000800044c */
[----:B------:R0:W-:Y:S04]  /*388f0*/  STS.U16 [R3+UR76+0x24280], R28 ;  /* 0x0242801c03007988 */ /* 0x0001e8000800044c */
[----:B------:R0:W-:Y:S04]  /*38900*/  STS.U16 [R3+UR76+0x34280], R19 ;  /* 0x0342801303007988 */ /* 0x0001e8000800044c */
[----:B------:R1:W-:Y:S04]  /*38910*/  STS.U16 [R3+UR76+0x23e80], R18 ;  /* 0x023e801203007988 */ /* 0x0003e8000800044c */
[----:B--2---:R2:W-:Y:S04]  /*38920*/  STS.U16 [R3+UR76+0x33e80], R33 ;  /* 0x033e802103007988 */ /* 0x0045e8000800044c */
[----:B0-----:R-:W3:Y:S04]  /*38930*/  LDL.LU R16, [R1+0x1fe8] ;  /* 0x001fe80001107983 */ /* 0x001ee80000300800 */
[----:B-1----:R-:W3:Y:S04]  /*38940*/  LDL.LU R29, [R1+0x1fec] ;  /* 0x001fec00011d7983 */ /* 0x002ee80000300800 */
[----:B------:R-:W3:Y:S04]  /*38950*/  LDL.LU R28, [R1+0x1ff8] ;  /* 0x001ff800011c7983 */ /* 0x000ee80000300800 */
[----:B------:R-:W3:Y:S04]  /*38960*/  LDL.LU R19, [R1+0x1ffc] ;  /* 0x001ffc0001137983 */ /* 0x000ee80000300800 */
[----:B------:R-:W3:Y:S04]  /*38970*/  LDL.LU R18, [R1+0x200c] ;  /* 0x00200c0001127983 */ /* 0x000ee80000300800 */
[----:B------:R0:W-:Y:S04]  /*38980*/  STS.U16 [R3+UR76+0x23a80], R32 ;  /* 0x023a802003007988 */ /* 0x0001e8000800044c */
[----:B--2---:R-:W2:Y:S04]  /*38990*/  LDL.LU R33, [R1+0x2010] ;  /* 0x0020100001217983 */ /* 0x004ea80000300800 */
        /* <DEDUP_REMOVED lines=10> */
[----:B----4-:R-:W4:Y:S04]  /*38a40*/  LDL.LU R61, [R1+0x2f88] ;  /* 0x002f8800013d7983 */ /* 0x010f280000300800 */
[----:B------:R0:W-:Y:S04]  /*38a50*/  STS.U16 [R3+UR76+0x22e80], R60 ;  /* 0x022e803c03007988 */ /* 0x0001e8000800044c */
[----:B0-----:R-:W2:Y:S04]  /*38a60*/  LDL.LU R60, [R1+0x2f84] ;  /* 0x002f8400013c7983 */ /* 0x001ea80000300800 */
[----:B---3--:R0:W-:Y:S04]  /*38a70*/  STS.U16 [R3+UR76+0x32e80], R0 ;  /* 0x032e800003007988 */ /* 0x0081e8000800044c */
[----:B0-----:R-:W3:Y:S04]  /*38a80*/  LDL.LU R0, [R1+0x2f80] ;  /* 0x002f800001007983 */ /* 0x001ee80000300800 */
[----:B------:R-:W-:Y:S04]  /*38a90*/  STS.U16 [R3+UR76+0x32a80], R63 ;  /* 0x032a803f03007988 */ /* 0x000fe8000800044c */
[----:B----4-:R0:W-:Y:S04]  /*38aa0*/  STS.U16 [R3+UR76+0x36e80], R61 ;  /* 0x036e803d03007988 */ /* 0x0101e8000800044c */
[----:B--2---:R-:W-:Y:S04]  /*38ab0*/  STS.U16 [R3+UR76+0x37280], R2 ;  /* 0x0372800203007988 */ /* 0x004fe8000800044c */
[----:B0-----:R-:W2:Y:S04]  /*38ac0*/  LDL.LU R61, [R1+0x2224] ;  /* 0x00222400013d7983 */ /* 0x001ea80000300800 */
[----:B------:R0:W-:Y:S04]  /*38ad0*/  STS.U16 [R3+UR76+0x26e80], R60 ;  /* 0x026e803c03007988 */ /* 0x0001e8000800044c */
[----:B0-----:R-:W4:Y:S04]  /*38ae0*/  LDL.LU R60, [R1+0x2220] ;  /* 0x00222000013c7983 */ /* 0x001f280000300800 */
[----:B------:R-:W2:Y:S04]  /*38af0*/  LDL.LU R63, [R1+0x2244] ;  /* 0x00224400013f7983 */ /* 0x000ea80000300800 */
[----:B---3--:R0:W-:Y:S04]  /*38b00*/  STS.U16 [R3+UR76+0x36a80], R0 ;  /* 0x036a800003007988 */ /* 0x0081e8000800044c */
[----:B0-----:R-:W3:Y:S04]  /*38b10*/  LDL.LU R0, [R1+0x2240] ;  /* 0x0022400001007983 */ /* 0x001ee80000300800 */
[----:B------:R-:W3:Y:S04]  /*38b20*/  LDL.LU R2, [R1+0x2f7c] ;  /* 0x002f7c0001027983 */ /* 0x000ee80000300800 */
        /* <DEDUP_REMOVED lines=12> */
[----:B------:R-:W4:Y:S04]  /*38bf0*/  LDL.LU R51, [R1+0x22a0] ;  /* 0x0022a00001337983 */ /* 0x000f280000300800 */
        /* <DEDUP_REMOVED lines=32> */
[----:B--2---:R-:W2:Y:S04]  /*38e00*/  LDL.LU R37, [R1+0x213c] ;  /* 0x00213c0001257983 */ /* 0x004ea80000300800 */
[----:B---3--:R0:W-:Y:S04]  /*38e10*/  STS.U16 [R2+UR76+0x32300], R0 ;  /* 0x0323000002007988 */ /* 0x0081e8000800044c */
[----:B0-----:R-:W3:Y:S04]  /*38e20*/  LDL.LU R0, [R1+0x2138] ;  /* 0x0021380001007983 */ /* 0x001ee80000300800 */
[----:B------:R0:W-:Y:S04]  /*38e30*/  STS.U16 [R2+UR76+0x22700], R61 ;  /* 0x0227003d02007988 */ /* 0x0001e8000800044c */
[----:B----4-:R1:W-:Y:S04]  /*38e40*/  STS.U16 [R2+UR76+0x32700], R60 ;  /* 0x0327003c02007988 */ /* 0x0103e8000800044c */
[----:B------:R4:W-:Y:S04]  /*38e50*/  STS.U16 [R2+UR76+0x22300], R63 ;  /* 0x0223003f02007988 */ /* 0x0009e8000800044c */
[----:B------:R0:W-:Y:S04]  /*38e60*/  STS.U16 [R2+UR76+0x21f00], R62 ;  /* 0x021f003e02007988 */ /* 0x0001e8000800044c */
[----:B------:R1:W-:Y:S04]  /*38e70*/  STS.U16 [R2+UR76+0x31f00], R65 ;  /* 0x031f004102007988 */ /* 0x0003e8000800044c */
[----:B------:R4:W-:Y:S04]  /*38e80*/  STS.U16 [R2+UR76+0x21b00], R64 ;  /* 0x021b004002007988 */ /* 0x0009e8000800044c */
[----:B0-----:R-:W3:Y:S04]  /*38e90*/  LDL.LU R61, [R1+0x2184] ;  /* 0x00218400013d7983 */ /* 0x001ee80000300800 */
[----:B-1----:R-:W3:Y:S04]  /*38ea0*/  LDL.LU R60, [R1+0x2180] ;  /* 0x00218000013c7983 */ /* 0x002ee80000300800 */
[----:B----4-:R-:W4:Y:S04]  /*38eb0*/  LDL.LU R63, [R1+0x21ac] ;  /* 0x0021ac00013f7983 */ /* 0x010f280000300800 */
        /* <DEDUP_REMOVED lines=23> */
[----:B------:R0:W5:Y:S04]  /*39030*/  LDL.LU R16, [R1+0x2f5c] ;  /* 0x002f5c0001107983 */ /* 0x0001680000300800 */
[----:B------:R0:W5:Y:S04]  /*39040*/  LDL.LU R17, [R1+0x2f58] ;  /* 0x002f580001117983 */ /* 0x0001680000300800 */
[----:B------:R0:W5:Y:S04]  /*39050*/  LDL.LU R28, [R1+0x2f54] ;  /* 0x002f5400011c7983 */ /* 0x0001680000300800 */
[----:B------:R0:W5:Y:S04]  /*39060*/  LDL.LU R29, [R1+0x2f50] ;  /* 0x002f5000011d7983 */ /* 0x0001680000300800 */
[----:B------:R1:W-:Y:S04]  /*39070*/  STS.U16 [R2+UR76+0x30300], R18 ;  /* 0x0303001202007988 */ /* 0x0003e8000800044c */
[----:B------:R0:W-:Y:S04]  /*39080*/  STS.U16 [R2+UR76+0x24b00], R19 ;  /* 0x024b001302007988 */ /* 0x0001e8000800044c */
[----:B------:R0:W-:Y:S04]  /*39090*/  STS.U16 [R2+UR76+0x34b00], R32 ;  /* 0x034b002002007988 */ /* 0x0001e8000800044c */
[----:B------:R0:W-:Y:S04]  /*390a0*/  STS.U16 [R2+UR76+0x24700], R33 ;  /* 0x0247002102007988 */ /* 0x0001e8000800044c */
[----:B------:R0:W-:Y:S04]  /*390b0*/  STS.U16 [R2+UR76+0x34700], R20 ;  /* 0x0347001402007988 */ /* 0x0001e8000800044c */
[----:B------:R2:W-:Y:S04]  /*390c0*/  STS.U16 [R2+UR76+0x24300], R21 ;  /* 0x0243001502007988 */ /* 0x0005e8000800044c */
[----:B-1----:R1:W5:Y:S04]  /*390d0*/  LDL.LU R18, [R1+0x2f4c] ;  /* 0x002f4c0001127983 */ /* 0x0023680000300800 */
[----:B0-----:R1:W5:Y:S04]  /*390e0*/  LDL.LU R19, [R1+0x2f48] ;  /* 0x002f480001137983 */ /* 0x0013680000300800 */
[----:B------:R1:W5:Y:S04]  /*390f0*/  LDL.LU R32, [R1+0x2f44] ;  /* 0x002f440001207983 */ /* 0x0003680000300800 */
[----:B------:R1:W5:Y:S04]  /*39100*/  LDL.LU R33, [R1+0x2f40] ;  /* 0x002f400001217983 */ /* 0x0003680000300800 */
[----:B------:R1:W5:Y:S04]  /*39110*/  LDL.LU R20, [R1+0x2f3c] ;  /* 0x002f3c0001147983 */ /* 0x0003680000300800 */
[----:B--2---:R1:W5:Y:S04]  /*39120*/  LDL.LU R21, [R1+0x2f38] ;  /* 0x002f380001157983 */ /* 0x0043680000300800 */
[----:B------:R0:W-:Y:S04]  /*39130*/  STS.U16 [R2+UR76+0x34300], R36 ;  /* 0x0343002402007988 */ /* 0x0001e8000800044c */
[----:B------:R2:W-:Y:S04]  /*39140*/  STS.U16 [R2+UR76+0x23f00], R37 ;  /* 0x023f002502007988 */ /* 0x0005e8000800044c */
[----:B0-----:R1:W5:Y:S04]  /*39150*/  LDL.LU R36, [R1+0x2f34] ;  /* 0x002f340001247983 */ /* 0x0013680000300800 */
[----:B--2---:R1:W5:Y:S04]  /*39160*/  LDL.LU R37, [R1+0x2f30] ;  /* 0x002f300001257983 */ /* 0x0043680000300800 */
[----:B---3--:R0:W-:Y:S04]  /*39170*/  STS.U16 [R2+UR76+0x33f00], R0 ;  /* 0x033f000002007988 */ /* 0x0081e8000800044c */
[----:B0-----:R-:W2:Y:S04]  /*39180*/  LDL.LU R0, [R1+0x2f2c] ;  /* 0x002f2c0001007983 */ /* 0x001ea80000300800 */
[----:B--2---:R0:W-:Y:S04]  /*39190*/  STS.U16 [R2+UR76+0x23b00], R0 ;  /* 0x023b000002007988 */ /* 0x0041e8000800044c */
[----:B0-----:R-:W2:Y:S04]  /*391a0*/  LDL.LU R0, [R1+0x2f28] ;  /* 0x002f280001007983 */ /* 0x001ea80000300800 */
[----:B------:R-:W-:Y:S04]  /*391b0*/  STS.U16 [R2+UR76+0x23700], R61 ;  /* 0x0237003d02007988 */ /* 0x000fe8000800044c */
[----:B--2---:R0:W-:Y:S04]  /*391c0*/  STS.U16 [R2+UR76+0x33b00], R0 ;  /* 0x033b000002007988 */ /* 0x0041e8000800044c */
[----:B0-----:R-:W2:Y:S04]  /*391d0*/  LDL.LU R0, [R1+0x2f24] ;  /* 0x002f240001007983 */ /* 0x001ea80000300800 */
[----:B------:R0:W-:Y:S04]  /*391e0*/  STS.U16 [R2+UR76+0x33700], R60 ;  /* 0x0337003c02007988 */ /* 0x0001e8000800044c */
[----:B------:R-:W3:Y:S04]  /*391f0*/  LDL.LU R61, [R1+0x20b4] ;  /* 0x0020b400013d7983 */ /* 0x000ee80000300800 */
[----:B----4-:R-:W-:Y:S04]  /*39200*/  STS.U16 [R2+UR76+0x23300], R63 ;  /* 0x0233003f02007988 */ /* 0x010fe8000800044c */
[----:B------:R-:W-:Y:S04]  /*39210*/  STS.U16 [R2+UR76+0x33300], R62 ;  /* 0x0333003e02007988 */ /* 0x000fe8000800044c */
[----:B------:R-:W-:Y:S04]  /*39220*/  STS.U16 [R2+UR76+0x26f00], R6 ;  /* 0x026f000602007988 */ /* 0x000fe8000800044c */
[----:B------:R-:W-:Y:S04]  /*39230*/  STS.U16 [R2+UR76+0x36f00], R7 ;  /* 0x036f000702007988 */ /* 0x000fe8000800044c */
[----:B0-----:R-:W4:Y:S04]  /*39240*/  LDL.LU R60, [R1+0x20b0] ;  /* 0x0020b000013c7983 */ /* 0x001f280000300800 */
        /* <DEDUP_REMOVED lines=30> */
[----:B-1----:R-:W2:Y:S04]  /*39430*/  LDL.LU R46, [R1+0x22f8] ;  /* 0x0022f800012e7983 */ /* 0x002ea80000300800 */
        /* <DEDUP_REMOVED lines=29> */
[----:B--2---:R-:W-:Y:S04]  /*39610*/  STS.U16 [R0+UR76+0x22780], R63 ;  /* 0x0227803f00007988 */ /* 0x004fe8000800044c */
[----:B------:R0:W-:Y:S04]  /*39620*/  STS.U16 [R0+UR76+0x32780], R62 ;  /* 0x0327803e00007988 */ /* 0x0001e8000800044c */
[----:B------:R1:W-:Y:S04]  /*39630*/  STS.U16 [R0+UR76+0x22380], R6 ;  /* 0x0223800600007988 */ /* 0x0003e8000800044c */
[----:B------:R2:W-:Y:S04]  /*39640*/  STS.U16 [R0+UR76+0x32380], R7 ;  /* 0x0323800700007988 */ /* 0x0005e8000800044c */
[----:B------:R0:W-:Y:S04]  /*39650*/  STS.U16 [R0+UR76+0x31f80], R64 ;  /* 0x031f804000007988 */ /* 0x0001e8000800044c */
[----:B------:R1:W-:Y:S04]  /*39660*/  STS.U16 [R0+UR76+0x21f80], R65 ;  /* 0x021f804100007988 */ /* 0x0003e8000800044c */
[----:B------:R1:W-:Y:S04]  /*39670*/  STS.U16 [R0+UR76+0x21b80], R66 ;  /* 0x021b804200007988 */ /* 0x0003e8000800044c */
[----:B0-----:R-:W4:Y:S04]  /*39680*/  LDL.LU R62, [R1+0x2178] ;  /* 0x00217800013e7983 */ /* 0x001f280000300800 */
[----:B------:R-:W4:Y:S04]  /*39690*/  LDL.LU R63, [R1+0x21a4] ;  /* 0x0021a400013f7983 */ /* 0x000f280000300800 */
[----:B-1----:R-:W4:Y:S04]  /*396a0*/  LDL.LU R6, [R1+0x21a0] ;  /* 0x0021a00001067983 */ /* 0x002f280000300800 */
[----:B--2---:R-:W2:Y:S04]  /*396b0*/  LDL.LU R7, [R1+0x21cc] ;  /* 0x0021cc0001077983 */ /* 0x004ea80000300800 */
        /* <DEDUP_REMOVED lines=9> */
[----:B0-----:R0:W5:Y:S04]  /*39750*/  LDL.LU R22, [R1+0x2f1c] ;  /* 0x002f1c0001167983 */ /* 0x0011680000300800 */
[----:B-1----:R0:W5:Y:S04]  /*39760*/  LDL.LU R23, [R1+0x2f18] ;  /* 0x002f180001177983 */ /* 0x0021680000300800 */
        /* <DEDUP_REMOVED lines=15> */
[----:B------:R1:W5:Y:S04]  /*39860*/  LDL.LU R49, [R1+0x2ef0] ;  /* 0x002ef00001317983 */ /* 0x0003680000300800 */
[----:B------:R0:W-:Y:S04]  /*39870*/  STS.U16 [R0+UR76+0x30380], R50 ;  /* 0x0303803200007988 */ /* 0x0001e8000800044c */
[----:B------:R0:W-:Y:S04]  /*39880*/  STS.U16 [R0+UR76+0x24b80], R51 ;  /* 0x024b803300007988 */ /* 0x0001e8000800044c */
[----:B------:R0:W-:Y:S04]  /*39890*/  STS.U16 [R0+UR76+0x34b80], R52 ;  /* 0x034b803400007988 */ /* 0x0001e8000800044c */
[----:B---3--:R3:W-:Y:S04]  /*398a0*/  STS.U16 [R0+UR76+0x24780], R53 ;  /* 0x0247803500007988 */ /* 0x0087e8000800044c */
[----:B------:R1:W-:Y:S04]  /*398b0*/  STS.U16 [R0+UR76+0x34780], R54 ;  /* 0x0347803600007988 */ /* 0x0003e8000800044c */
[----:B------:R1:W-:Y:S04]  /*398c0*/  STS.U16 [R0+UR76+0x24380], R55 ;  /* 0x0243803700007988 */ /* 0x0003e8000800044c */
[----:B0-----:R0:W5:Y:S04]  /*398d0*/  LDL.LU R50, [R1+0x2eec] ;  /* 0x002eec0001327983 */ /* 0x0011680000300800 */
[----:B------:R0:W5:Y:S04]  /*398e0*/  LDL.LU R51, [R1+0x2ee8] ;  /* 0x002ee80001337983 */ /* 0x0001680000300800 */
[----:B------:R0:W5:Y:S04]  /*398f0*/  LDL.LU R52, [R1+0x2ee4] ;  /* 0x002ee40001347983 */ /* 0x0001680000300800 */
[----:B---3--:R0:W5:Y:S04]  /*39900*/  LDL.LU R53, [R1+0x2ee0] ;  /* 0x002ee00001357983 */ /* 0x0081680000300800 */
[----:B-1----:R0:W5:Y:S04]  /*39910*/  LDL.LU R54, [R1+0x2edc] ;  /* 0x002edc0001367983 */ /* 0x0021680000300800 */
[----:B------:R0:W5:Y:S04]  /*39920*/  LDL.LU R55, [R1+0x2ed8] ;  /* 0x002ed80001377983 */ /* 0x0001680000300800 */
[----:B------:R1:W-:Y:S04]  /*39930*/  STS.U16 [R0+UR76+0x34380], R56 ;  /* 0x0343803800007988 */ /* 0x0003e8000800044c */
[----:B------:R3:W-:Y:S04]  /*39940*/  STS.U16 [R0+UR76+0x23f80], R57 ;  /* 0x023f803900007988 */ /* 0x0007e8000800044c */
[----:B------:R0:W-:Y:S04]  /*39950*/  STS.U16 [R0+UR76+0x33f80], R58 ;  /* 0x033f803a00007988 */ /* 0x0001e8000800044c */
[----:B----4-:R4:W-:Y:S04]  /*39960*/  STS.U16 [R0+UR76+0x23b80], R59 ;  /* 0x023b803b00007988 */ /* 0x0109e8000800044c */
[----:B------:R0:W-:Y:S04]  /*39970*/  STS.U16 [R0+UR76+0x33b80], R60 ;  /* 0x033b803c00007988 */ /* 0x0001e8000800044c */
[----:B------:R0:W-:Y:S04]  /*39980*/  STS.U16 [R0+UR76+0x23780], R61 ;  /* 0x0237803d00007988 */ /* 0x0001e8000800044c */
[----:B-1----:R1:W5:Y:S04]  /*39990*/  LDL.LU R56, [R1+0x2ed4] ;  /* 0x002ed40001387983 */ /* 0x0023680000300800 */
[----:B---3--:R1:W5:Y:S04]  /*399a0*/  LDL.LU R57, [R1+0x2ed0] ;  /* 0x002ed00001397983 */ /* 0x0083680000300800 */
[----:B0-----:R1:W5:Y:S04]  /*399b0*/  LDL.LU R58, [R1+0x2ecc] ;  /* 0x002ecc00013a7983 */ /* 0x0013680000300800 */
[----:B----4-:R1:W5:Y:S04]  /*399c0*/  LDL.LU R59, [R1+0x2ec8] ;  /* 0x002ec800013b7983 */ /* 0x0103680000300800 */
[----:B------:R1:W5:Y:S04]  /*399d0*/  LDL.LU R60, [R1+0x2ec4] ;  /* 0x002ec400013c7983 */ /* 0x0003680000300800 */
[----:B------:R1:W5:Y:S04]  /*399e0*/  LDL.LU R61, [R1+0x2ec0] ;  /* 0x002ec000013d7983 */ /* 0x0003680000300800 */
[----:B------:R-:W-:Y:S04]  /*399f0*/  STS.U16 [R0+UR76+0x36f80], R67 ;  /* 0x036f804300007988 */ /* 0x000fe8000800044c */
[----:B------:R-:W-:Y:S04]  /*39a00*/  STS.U16 [R0+UR76+0x26f80], R68 ;  /* 0x026f804400007988 */ /* 0x000fe8000800044c */
[----:B------:R-:W-:Y:S04]  /*39a10*/  STS.U16 [R0+UR76+0x36b80], R69 ;  /* 0x036b804500007988 */ /* 0x000fe8000800044c */
[----:B------:R-:W-:Y:S04]  /*39a20*/  STS.U16 [R0+UR76+0x26b80], R70 ;  /* 0x026b804600007988 */ /* 0x000fe8000800044c */
[----:B------:R-:W-:Y:S04]  /*39a30*/  STS.U16 [R0+UR76+0x36780], R71 ;  /* 0x0367804700007988 */ /* 0x000fe8000800044c */
[----:B------:R0:W-:Y:S04]  /*39a40*/  STS.U16 [R0+UR76+0x33780], R62 ;  /* 0x0337803e00007988 */ /* 0x0001e8000800044c */
[----:B------:R3:W-:Y:S04]  /*39a50*/  STS.U16 [R0+UR76+0x23380], R63 ;  /* 0x0233803f00007988 */ /* 0x0007e8000800044c */
[----:B------:R4:W-:Y:S04]  /*39a60*/  STS.U16 [R0+UR76+0x33380], R6 ;  /* 0x0333800600007988 */ /* 0x0009e8000800044c */
[----:B--2---:R2:W-:Y:S04]  /*39a70*/  STS.U16 [R0+UR76+0x22f80], R7 ;  /* 0x022f800700007988 */ /* 0x0045e8000800044c */
[----:B------:R1:W-:Y:S04]  /*39a80*/  STS.U16 [R0+UR76+0x32f80], R64 ;  /* 0x032f804000007988 */ /* 0x0003e8000800044c */
[----:B------:R1:W-:Y:S04]  /*39a90*/  STS.U16 [R0+UR76+0x22b80], R65 ;  /* 0x022b804100007988 */ /* 0x0003e8000800044c */
[----:B0-----:R0:W5:Y:S04]  /*39aa0*/  LDL.LU R62, [R1+0x2ebc] ;  /* 0x002ebc00013e7983 */ /* 0x0011680000300800 */
[----:B---3--:R0:W5:Y:S04]  /*39ab0*/  LDL.LU R63, [R1+0x2eb8] ;  /* 0x002eb800013f7983 */ /* 0x0081680000300800 */
[----:B----4-:R0:W5:Y:S04]  /*39ac0*/  LDL.LU R6, [R1+0x2eb4] ;  /* 0x002eb40001067983 */ /* 0x0101680000300800 */
[----:B--2---:R0:W5:Y:S04]  /*39ad0*/  LDL.LU R7, [R1+0x2eb0] ;  /* 0x002eb00001077983 */ /* 0x0041680000300800 */
[----:B-1----:R0:W5:Y:S04]  /*39ae0*/  LDL.LU R64, [R1+0x2eac] ;  /* 0x002eac0001407983 */ /* 0x0021680000300800 */
[----:B------:R0:W5:Y:S04]  /*39af0*/  LDL.LU R65, [R1+0x2ea8] ;  /* 0x002ea80001417983 */ /* 0x0001680000300800 */
[----:B------:R1:W-:Y:S04]  /*39b00*/  STS.U16 [R0+UR76+0x32b80], R66 ;  /* 0x032b804200007988 */ /* 0x0003e8000800044c */
[----:B------:R2:W-:Y:S04]  /*39b10*/  STS.U16 [R0+UR76+0x26780], R72 ;  /* 0x0267804800007988 */ /* 0x0005e8000800044c */
[----:B------:R3:W-:Y:S04]  /*39b20*/  STS.U16 [R0+UR76+0x36380], R73 ;  /* 0x0363804900007988 */ /* 0x0007e8000800044c */
[----:B------:R4:W-:Y:S04]  /*39b30*/  STS.U16 [R0+UR76+0x26380], R74 ;  /* 0x0263804a00007988 */ /* 0x0009e8000800044c */
[----:B-1----:R0:W5:Y:S04]  /*39b40*/  LDL.LU R66, [R1+0x2ea4] ;  /* 0x002ea40001427983 */ /* 0x0021680000300800 */
[----:B------:R0:W5:Y:S04]  /*39b50*/  LDL.LU R67, [R1+0x2ea0] ;  /* 0x002ea00001437983 */ /* 0x0001680000300800 */
[----:B------:R0:W5:Y:S04]  /*39b60*/  LDL.LU R68, [R1+0x2e9c] ;  /* 0x002e9c0001447983 */ /* 0x0001680000300800 */
[----:B------:R0:W5:Y:S04]  /*39b70*/  LDL.LU R69, [R1+0x2e98] ;  /* 0x002e980001457983 */ /* 0x0001680000300800 */
[----:B------:R0:W5:Y:S04]  /*39b80*/  LDL.LU R70, [R1+0x2e94] ;  /* 0x002e940001467983 */ /* 0x0001680000300800 */
[----:B------:R0:W5:Y:S04]  /*39b90*/  LDL.LU R71, [R1+0x2e90] ;  /* 0x002e900001477983 */ /* 0x0001680000300800 */
[----:B--2---:R0:W5:Y:S04]  /*39ba0*/  LDL.LU R72, [R1+0x2e8c] ;  /* 0x002e8c0001487983 */ /* 0x0041680000300800 */
[----:B---3--:R0:W5:Y:S04]  /*39bb0*/  LDL.LU R73, [R1+0x2e88] ;  /* 0x002e880001497983 */ /* 0x0081680000300800 */
[----:B----4-:R0:W5:Y:S04]  /*39bc0*/  LDL.LU R74, [R1+0x2e84] ;  /* 0x002e8400014a7983 */ /* 0x0101680000300800 */
[----:B------:R1:W-:Y:S04]  /*39bd0*/  STS.U16 [R0+UR76+0x35f80], R75 ;  /* 0x035f804b00007988 */ /* 0x0003e8000800044c */
[----:B------:R2:W-:Y:S04]  /*39be0*/  STS.U16 [R0+UR76+0x25f80], R76 ;  /* 0x025f804c00007988 */ /* 0x0005e8000800044c */
[----:B------:R3:W-:Y:S04]  /*39bf0*/  STS.U16 [R0+UR76+0x35b80], R77 ;  /* 0x035b804d00007988 */ /* 0x0007e8000800044c */
[----:B------:R4:W-:Y:S04]  /*39c00*/  STS.U16 [R0+UR76+0x25b80], R78 ;  /* 0x025b804e00007988 */ /* 0x0009e8000800044c */
[----:B------:R0:W-:Y:S04]  /*39c10*/  STS.U16 [R0+UR76+0x35780], R79 ;  /* 0x0357804f00007988 */ /* 0x0001e8000800044c */
[----:B------:R0:W-:Y:S04]  /*39c20*/  STS.U16 [R0+UR76+0x25780], R93 ;  /* 0x0257805d00007988 */ /* 0x0001e8000800044c */
[----:B-1----:R1:W5:Y:S04]  /*39c30*/  LDL.LU R75, [R1+0x2e80] ;  /* 0x002e8000014b7983 */ /* 0x0023680000300800 */
[----:B--2---:R1:W5:Y:S04]  /*39c40*/  LDL.LU R76, [R1+0x2e7c] ;  /* 0x002e7c00014c7983 */ /* 0x0043680000300800 */
[----:B---3--:R1:W5:Y:S04]  /*39c50*/  LDL.LU R77, [R1+0x2e78] ;  /* 0x002e7800014d7983 */ /* 0x0083680000300800 */
[----:B----4-:R1:W5:Y:S04]  /*39c60*/  LDL.LU R78, [R1+0x2e74] ;  /* 0x002e7400014e7983 */ /* 0x0103680000300800 */
[----:B0-----:R1:W5:Y:S04]  /*39c70*/  LDL.LU R79, [R1+0x2e70] ;  /* 0x002e7000014f7983 */ /* 0x0013680000300800 */
[----:B------:R-:W2:Y:S04]  /*39c80*/  LDL.LU R93, [R1+0x2e6c] ;  /* 0x002e6c00015d7983 */ /* 0x000ea80000300800 */
[----:B------:R0:W-:Y:S04]  /*39c90*/  STS.U16 [R0+UR76+0x35380], R84 ;  /* 0x0353805400007988 */ /* 0x0001e8000800044c */
[----:B0-----:R-:W3:Y:S04]  /*39ca0*/  LDL.LU R84, [R1+0x2e68] ;  /* 0x002e680001547983 */ /* 0x001ee80000300800 */
[----:B------:R0:W-:Y:S04]  /*39cb0*/  STS.U16 [R0+UR76+0x25380], R88 ;  /* 0x0253805800007988 */ /* 0x0001e8000800044c */
[----:B------:R-:W-:Y:S04]  /*39cc0*/  STS.U16 [R0+UR76+0x27380], R85 ;  /* 0x0273805500007988 */ /* 0x000fe8000800044c */
[----:B------:R-:W-:Y:S04]  /*39cd0*/  STS.U16 [R0+UR76+0x37380], R82 ;  /* 0x0373805200007988 */ /* 0x000fe8000800044c */
[----:B------:R-:W-:Y:S04]  /*39ce0*/  STS.U16 [R0+UR76+0x27780], R83 ;  /* 0x0277805300007988 */ /* 0x000fe8000800044c */
[----:B------:R-:W-:Y:S04]  /*39cf0*/  STS.U16 [R0+UR76+0x37780], R80 ;  /* 0x0377805000007988 */ /* 0x000fe8000800044c */
[----:B0-----:R1:W5:Y:S04]  /*39d00*/  LDL.LU R88, [R1+0x2e64] ;  /* 0x002e640001587983 */ /* 0x0013680000300800 */
[----:B------:R0:W-:Y:S01]  /*39d10*/  STS.U16 [R0+UR76+0x27b80], R92 ;  /* 0x027b805c00007988 */ /* 0x0001e2000800044c */
[----:B------:R-:W-:-:S02]  /*39d20*/  ISETP.GE.AND P3, PT, R81, 0x100, PT ;  /* 0x000001005100780c */ /* 0x000fc40003f66270 */
[----:B------:R-:W-:Y:S02]  /*39d30*/  ISETP.LT.OR P0, PT, R81, 0x100, P2 ;  /* 0x000001005100780c */ /* 0x000fe40001701670 */
[----:B0-----:R-:W-:Y:S01]  /*39d40*/  SHF.R.S32.HI R92, RZ, 0x1f, R81 ;  /* 0x0000001fff5c7819 */ /* 0x001fe20000011451 */
[----:B--2---:R0:W-:Y:S04]  /*39d50*/  STS.U16 [R0+UR76+0x24f80], R93 ;  /* 0x024f805d00007988 */ /* 0x0041e8000800044c */
[----:B0-----:R1:W5:Y:S04]  /*39d60*/  LDL.LU R93, [R1+0x2e60] ;  /* 0x002e6000015d7983 */ /* 0x0013680000300800 */
[----:B---3--:R0:W-:Y:S04]  /*39d70*/  STS.U16 [R0+UR76+0x34f80], R84 ;  /* 0x034f805400007988 */ /* 0x0081e8000800044c */
[----:B0-----:R1:W5:Y:S04]  /*39d80*/  LDL.LU R84, [R1+0x2e5c] ;  /* 0x002e5c0001547983 */ /* 0x0013680000300800 */
[----:B------:R1:W5:Y:S04]  /*39d90*/  LDL.LU R85, [R1+0x2e58] ;  /* 0x002e580001557983 */ /* 0x0003680000300800 */
[----:B------:R1:W5:Y:S04]  /*39da0*/  LDL.LU R82, [R1+0x2e54] ;  /* 0x002e540001527983 */ /* 0x0003680000300800 */
[----:B------:R1:W5:Y:S04]  /*39db0*/  LDL.LU R83, [R1+0x2e50] ;  /* 0x002e500001537983 */ /* 0x0003680000300800 */
[----:B------:R1:W5:Y:S01]  /*39dc0*/  LDL.LU R80, [R1+0x2e4c] ;  /* 0x002e4c0001507983 */ /* 0x0003620000300800 */
[----:B------:R-:W-:-:S02]  /*39dd0*/  LEA.HI R92, R92, R81, RZ, 0x8 ;  /* 0x000000515c5c7211 */ /* 0x000fc400078f40ff */
[----:B------:R-:W0:Y:S01]  /*39de0*/  S2R R81, SR_TID.X ;  /* 0x0000000000517919 */ /* 0x000e220000002100 */
[----:B------:R-:W-:Y:S04]  /*39df0*/  STS.U16 [R0+UR76+0x37b80], R91 ;  /* 0x037b805b00007988 */ /* 0x000fe8000800044c */
[----:B------:R-:W-:Y:S04]  /*39e00*/  STS.U16 [R0+UR76+0x27f80], R90 ;  /* 0x027f805a00007988 */ /* 0x000fe8000800044c */
[----:B------:R2:W-:Y:S01]  /*39e10*/  STS.U16 [R0+UR76+0x37f80], R89 ;  /* 0x037f805900007988 */ /* 0x0005e2000800044c */
[----:B------:R3:W-:Y:S06]  /*39e20*/  MEMBAR.ALL.CTA ;  /* 0x0000000000007992 */ /* 0x0007ec0000008000 */
[----:B---3--:R-:W3:Y:S01]  /*39e30*/  FENCE.VIEW.ASYNC.S ;  /* 0x00000000000073c6 */ /* 0x008ee20000000000 */
[----:B------:R-:W-:-:S04]  /*39e40*/  SHF.R.S32.HI R92, RZ, 0x8, R92 ;  /* 0x00000008ff5c7819 */ /* 0x000fc8000001145c */
[----:B--2---:R-:W-:-:S05]  /*39e50*/  VIMNMX R89, PT, PT, R92, 0x1, !PT ;  /* 0x000000015c597848 */ /* 0x004fca0007fe0100 */
[----:B------:R-:W-:Y:S01]  /*39e60*/  VIADD R92, R89, 0xffffffff ;  /* 0xffffffff595c7836 */ /* 0x000fe20000000000 */
[----:B0-----:R-:W-:-:S04]  /*39e70*/  LOP3.LUT R81, R81, 0x7f, RZ, 0xc0, !PT ;  /* 0x0000007f51517812 */ /* 0x001fc800078ec0ff */
[----:B------:R-:W-:Y:S01]  /*39e80*/  LOP3.LUT R81, R81, 0x80, RZ, 0xfc, !PT ;  /* 0x0000008051517812 */ /* 0x000fe200078efcff */
[----:B---3--:R-:W-:Y:S06]  /*39e90*/  BAR.SYNC.DEFER_BLOCKING 0x0 ;  /* 0x0000000000007b1d */ /* 0x008fec0000010000 */
[----:B-1----:R-:W-:Y:S05]  /*39ea0*/  @P0 BRA `(.L_x_6) ;  /* 0x0000000800980947 */ /* 0x002fea0003800000 */
[----:B------:R-:W-:Y:S01]  /*39eb0*/  ELECT P0, URZ, PT ;  /* 0x0000000000ff782f */ /* 0x000fe20003800000 */
[----:B------:R0:W-:-:S12]  /*39ec0*/  STL.64 [R1+0x2e50], R2 ;  /* 0x002e500201007387 */ /* 0x0001d80000100a00 */
[----:B------:R-:W-:Y:S01]  /*39ed0*/  @P0 IMAD.MOV.U32 R91, RZ, RZ, 0x40004040 ;  /* 0x40004040ff5b0424 */ /* 0x000fe200078e00ff */
[----:B0-----:R-:W2:Y:S01]  /*39ee0*/  LDL.LU.64 R2, [R1+0x1ed0] ;  /* 0x001ed00001027983 */ /* 0x001ea20000300a00 */
[----:B------:R-:W-:-:S03]  /*39ef0*/  IMAD.U32 R89, RZ, RZ, UR76 ;  /* 0x0000004cff597e24 */ /* 0x000fc6000f8e00ff */
[----:B------:R-:W-:Y:S02]  /*39f00*/  @P0 R2UR UR53, R91 ;  /* 0x000000005b3502ca */ /* 0x000fe400000e0000 */
[----:B------:R-:W3:Y:S01]  /*39f10*/  LDL.LU R91, [R1+0x2390] ;  /* 0x00239000015b7983 */ /* 0x000ee20000300800 */
[----:B------:R-:W-:-:S04]  /*39f20*/  SHF.R.U32.HI R89, RZ, 0x4, R89 ;  /* 0x00000004ff597819 */ /* 0x000fc80000011659 */
[----:B------:R-:W-:-:S04]  /*39f30*/  SGXT.U32 R89, R89, 0xe ;  /* 0x0000000e5959781a */ /* 0x000fc80000000000 */
[----:B------:R-:W-:-:S04]  /*39f40*/  LOP3.LUT R90, R89, 0x8000000, RZ, 0xfc, !PT ;  /* 0x08000000595a7812 */ /* 0x000fc800078efcff */
[----:B------:R-:W-:-:S13]  /*39f50*/  R2UR UR12, R90 ;  /* 0x000000005a0c72ca */ /* 0x000fda00000e0000 */
[----:B------:R-:W-:-:S05]  /*39f60*/  IMAD.U32 R90, RZ, RZ, UR12 ;  /* 0x0000000cff5a7e24 */ /* 0x000fca000f8e00ff */
[----:B------:R-:W-:Y:S01]  /*39f70*/  @P0 R2UR UR52, R90 ;  /* 0x000000005a3402ca */ /* 0x000fe200000e0000 */
[----:B------:R-:W-:Y:S01]  /*39f80*/  UMOV UR32, 0x0 ;  /* 0x0000000000207882 */ /* 0x000fe20000000000 */
        /* <DEDUP_REMOVED lines=22> */
[----:B--2---:R-:W-:-:S02]  /*3a0f0*/  IMAD.MOV.U32 R3, RZ, RZ, RZ ;  /* 0x000000ffff037224 */ /* 0x004fc400078e00ff */
[----:B---3--:R-:W-:-:S03]  /*3a100*/  VIADD R90, R91, 0x20000 ;  /* 0x000200005b5a7836 */ /* 0x008fc60000000000 */
[----:B------:R-:W-:Y:S02]  /*3a110*/  @P0 MOV R91, R2 ;  /* 0x00000002005b0202 */ /* 0x000fe40000000f00 */
[----:B------:R0:W5:Y:S01]  /*3a120*/  LDL.LU.64 R2, [R1+0x2e50] ;  /* 0x002e500001027983 */ /* 0x0001620000300a00 */
[----:B------:R-:W-:-:S04]  /*3a130*/  SHF.R.U32.HI R90, RZ, 0x4, R90 ;  /* 0x00000004ff5a7819 */ /* 0x000fc8000001165a */
[----:B------:R-:W-:Y:S02]  /*3a140*/  SGXT.U32 R90, R90, 0xe ;  /* 0x0000000e5a5a781a */ /* 0x000fe40000000000 */
[----:B------:R-:W-:Y:S02]  /*3a150*/  @P0 R2UR UR12, R91 ;  /* 0x000000005b0c02ca */ /* 0x000fe400000e0000 */
[C---:B------:R-:W-:Y:S02]  /*3a160*/  R2UR UR14, R90.reuse ;  /* 0x000000005a0e72ca */ /* 0x040fe400000e0000 */
[----:B------:R-:W-:Y:S02]  /*3a170*/  IADD3 R90, P5, PT, R90, 0x2, RZ ;  /* 0x000000025a5a7810 */ /* 0x000fe40007fbe0ff */
[----:B------:R-:W-:Y:S02]  /*3a180*/  IADD3 R89, P0, PT, R89, 0x8000080, RZ ;  /* 0x0800008059597810 */ /* 0x000fe40007f1e0ff */
[----:B------:R-:W-:Y:S01]  /*3a190*/  R2UR UR28, R90 ;  /* 0x000000005a1c72ca */ /* 0x000fe200000e0000 */
[----:B------:R-:W-:Y:S01]  /*3a1a0*/  IMAD.MOV.U32 R90, RZ, RZ, RZ ;  /* 0x000000ffff5a7224 */ /* 0x000fe200078e00ff */
[----:B------:R-:W-:Y:S01]  /*3a1b0*/  R2UR UR58, R89 ;  /* 0x00000000593a72ca */ /* 0x000fe200000e0000 */
[----:B------:R-:W-:-:S03]  /*3a1c0*/  IMAD.MOV.U32 R89, RZ, RZ, RZ ;  /* 0x000000ffff597224 */ /* 0x000fc600078e00ff */
[----:B------:R-:W-:Y:S01]  /*3a1d0*/  IADD3.X R90, PT, PT, R90, 0x40004040, RZ, P0, !PT ;  /* 0x400040405a5a7810 */ /* 0x000fe200007fe4ff */
[----:B------:R-:W-:Y:S01]  /*3a1e0*/  UTCHMMA gdesc[UR52], gdesc[UR14], tmem[UR5], tmem[UR32], idesc[UR33], !UPT ;  /* 0x00ff200e340075ea */ /* 0x000fe2000f800005 */
[----:B------:R-:W-:Y:S02]  /*3a1f0*/  IADD3.X R89, PT, PT, R89, 0x40004040, RZ, P5, !PT ;  /* 0x4000404059597810 */ /* 0x000fe40002ffe4ff */
[----:B------:R-:W-:Y:S02]  /*3a200*/  R2UR UR59, R90 ;  /* 0x000000005a3b72ca */ /* 0x000fe400000e0000 */
[----:B------:R-:W-:-:S11]  /*3a210*/  R2UR UR29, R89 ;  /* 0x00000000591d72ca */ /* 0x000fd600000e0000 */
[----:B------:R-:W-:Y:S02]  /*3a220*/  UIADD3.64 UR16, UPT, UPT, UR58, 0x80, URZ ;  /* 0x000000803a107897 */ /* 0x000fe4000fffe0ff */
[----:B------:R-:W-:Y:S02]  /*3a230*/  UIADD3.64 UR22, UPT, UPT, UR28, 0x2, URZ ;  /* 0x000000021c167897 */ /* 0x000fe4000fffe0ff */
[----:B------:R-:W-:Y:S01]  /*3a240*/  UTCHMMA gdesc[UR58], gdesc[UR28], tmem[UR5], tmem[UR34], idesc[UR35], UPT ;  /* 0x00ff221c3a0075ea */ /* 0x000fe2000b800005 */
[----:B------:R-:W-:Y:S02]  /*3a250*/  UIADD3.64 UR38, UPT, UPT, UR28, 0x4, URZ ;  /* 0x000000041c267897 */ /* 0x000fe4000fffe0ff */
[----:B------:R-:W-:Y:S02]  /*3a260*/  UIADD3.64 UR74, UPT, UPT, UR58, 0x100, URZ ;  /* 0x000001003a4a7897 */ /* 0x000fe4000fffe0ff */
[----:B------:R-:W-:Y:S02]  /*3a270*/  UIADD3.64 UR30, UPT, UPT, UR28, 0x7fe, URZ ;  /* 0x000007fe1c1e7897 */ /* 0x000fe4000fffe0ff */
[----:B------:R-:W-:Y:S01]  /*3a280*/  UIADD3.64 UR64, UPT, UPT, UR58, 0x180, URZ ;  /* 0x000001803a407897 */ /* 0x000fe2000fffe0ff */
[----:B------:R1:W-:Y:S01]  /*3a290*/  UTCHMMA gdesc[UR16], gdesc[UR22], tmem[UR5], tmem[UR48], idesc[UR49], UPT ;  /* 0x00ff3016100075ea */ /* 0x0003e2000b800005 */
[----:B------:R-:W-:-:S02]  /*3a2a0*/  UIADD3.64 UR72, UPT, UPT, UR28, 0x800, URZ ;  /* 0x000008001c487897 */ /* 0x000fc4000fffe0ff */
[----:B------:R-:W-:Y:S01]  /*3a2b0*/  UIADD3.64 UR70, UPT, UPT, UR58, 0x200, URZ ;  /* 0x000002003a467897 */ /* 0x000fe2000fffe0ff */
[----:B------:R2:W-:Y:S01]  /*3a2c0*/  UTCHMMA gdesc[UR74], gdesc[UR38], tmem[UR5], tmem[UR44], idesc[UR45], UPT ;  /* 0x00ff2c264a0075ea */ /* 0x0005e2000b800005 */
[----:B------:R-:W-:Y:S02]  /*3a2d0*/  UIADD3.64 UR62, UPT, UPT, UR28, 0x802, URZ ;  /* 0x000008021c3e7897 */ /* 0x000fe4000fffe0ff */
[----:B------:R-:W-:Y:S01]  /*3a2e0*/  UIADD3.64 UR56, UPT, UPT, UR28, 0x804, URZ ;  /* 0x000008041c387897 */ /* 0x000fe2000fffe0ff */
[----:B------:R3:W-:Y:S01]  /*3a2f0*/  UTCHMMA gdesc[UR64], gdesc[UR30], tmem[UR5], tmem[UR40], idesc[UR41], UPT ;  /* 0x00ff281e400075ea */ /* 0x0007e2000b800005 */
[----:B-1----:R-:W-:Y:S02]  /*3a300*/  UIADD3.64 UR16, UPT, UPT, UR58, 0x280, URZ ;  /* 0x000002803a107897 */ /* 0x002fe4000fffe0ff */
[----:B------:R-:W-:Y:S01]  /*3a310*/  UIADD3.64 UR32, UPT, UPT, UR58, 0x300, URZ ;  /* 0x000003003a207897 */ /* 0x000fe2000fffe0ff */
[----:B------:R-:W-:Y:S01]  /*3a320*/  UTCHMMA gdesc[UR70], gdesc[UR72], tmem[UR5], tmem[UR36], idesc[UR37], UPT ;  /* 0x00ff2448460075ea */ /* 0x000fe2000b800005 */
[----:B------:R-:W-:-:S02]  /*3a330*/  UIADD3.64 UR52, UPT, UPT, UR28, 0xffe, URZ ;  /* 0x00000ffe1c347897 */ /* 0x000fc4000fffe0ff */
[----:B------:R-:W-:Y:S02]  /*3a340*/  UIADD3.64 UR34, UPT, UPT, UR58, 0x380, URZ ;  /* 0x000003803a227897 */ /* 0x000fe4000fffe0ff */
[----:B------:R-:W-:Y:S01]  /*3a350*/  UIADD3.64 UR48, UPT, UPT, UR28, 0x1000, URZ ;  /* 0x000010001c307897 */ /* 0x000fe2000fffe0ff */
[----:B------:R1:W-:Y:S01]  /*3a360*/  UTCHMMA gdesc[UR16], gdesc[UR62], tmem[UR5], tmem[UR66], idesc[UR67], UPT ;  /* 0x00ff423e100075ea */ /* 0x0003e2000b800005 */
[----:B--2---:R-:W-:Y:S01]  /*3a370*/  UIADD3.64 UR44, UPT, UPT, UR28, 0x1002, URZ ;  /* 0x000010021c2c7897 */ /* 0x004fe2000fffe0ff */
[----:B------:R2:W-:Y:S01]  /*3a380*/  UTCHMMA gdesc[UR32], gdesc[UR56], tmem[UR5], tmem[UR26], idesc[UR27], UPT ;  /* 0x00ff1a38200075ea */ /* 0x0005e2000b800005 */
[----:B------:R-:W-:Y:S02]  /*3a390*/  UIADD3.64 UR74, UPT, UPT, UR58, 0x480, URZ ;  /* 0x000004803a4a7897 */ /* 0x000fe4000fffe0ff */
[----:B---3--:R-:W-:Y:S01]  /*3a3a0*/  UIADD3.64 UR40, UPT, UPT, UR28, 0x1004, URZ ;  /* 0x000010041c287897 */ /* 0x008fe2000fffe0ff */
[----:B------:R3:W-:Y:S01]  /*3a3b0*/  UTCHMMA gdesc[UR34], gdesc[UR52], tmem[UR5], tmem[UR20], idesc[UR21], UPT ;  /* 0x00ff1434220075ea */ /* 0x0007e2000b800005 */
[----:B-1----:R-:W-:-:S02]  /*3a3c0*/  UIADD3.64 UR16, UPT, UPT, UR58, 0x400, URZ ;  /* 0x000004003a107897 */ /* 0x002fc4000fffe0ff */
[----:B------:R-:W-:Y:S02]  /*3a3d0*/  UIADD3.64 UR64, UPT, UPT, UR58, 0x500, URZ ;  /* 0x000005003a407897 */ /* 0x000fe4000fffe0ff */
[----:B------:R-:W-:Y:S02]  /*3a3e0*/  UIADD3.64 UR36, UPT, UPT, UR28, 0x17fe, URZ ;  /* 0x000017fe1c247897 */ /* 0x000fe4000fffe0ff */
[----:B------:R-:W-:Y:S02]  /*3a3f0*/  UIADD3.64 UR70, UPT, UPT, UR58, 0x580, URZ ;  /* 0x000005803a467897 */ /* 0x000fe4000fffe0ff */
[----:B--2---:R-:W-:Y:S01]  /*3a400*/  UIADD3.64 UR32, UPT, UPT, UR28, 0x1800, URZ ;  /* 0x000018001c207897 */ /* 0x004fe2000fffe0ff */
[----:B------:R1:W-:Y:S01]  /*3a410*/  UTCHMMA gdesc[UR16], gdesc[UR48], tmem[UR5], tmem[UR68], idesc[UR69], UPT ;  /* 0x00ff4430100075ea */ /* 0x0003e2000b800005 */
[----:B------:R-:W-:Y:S01]  /*3a420*/  UIADD3.64 UR66, UPT, UPT, UR58, 0x600, URZ ;  /* 0x000006003a427897 */ /* 0x000fe2000fffe0ff */
[----:B------:R2:W-:Y:S01]  /*3a430*/  UTCHMMA gdesc[UR74], gdesc[UR44], tmem[UR5], tmem[UR24], idesc[UR25], UPT ;  /* 0x00ff182c4a0075ea */ /* 0x0005e2000b800005 */
[----:B------:R-:W-:-:S02]  /*3a440*/  UIADD3.64 UR26, UPT, UPT, UR28, 0x1802, URZ ;  /* 0x000018021c1a7897 */ /* 0x000fc4000fffe0ff */
[----:B---3--:R-:W-:Y:S02]  /*3a450*/  UIADD3.64 UR20, UPT, UPT, UR28, 0x1804, URZ ;  /* 0x000018041c147897 */ /* 0x008fe4000fffe0ff */
[----:B------:R-:W-:Y:S02]  /*3a460*/  UIADD3.64 UR34, UPT, UPT, UR58, 0x700, URZ ;  /* 0x000007003a227897 */ /* 0x000fe4000fffe0ff */
[----:B-1----:R-:W-:Y:S02]  /*3a470*/  UIADD3.64 UR16, UPT, UPT, UR58, 0x680, URZ ;  /* 0x000006803a107897 */ /* 0x002fe4000fffe0ff */
[----:B------:R-:W-:Y:S02]  /*3a480*/  UIADD3 UR61, UPT, UPT, UR5, 0x100, URZ ;  /* 0x00000100053d7890 */ /* 0x000fe4000fffe0ff */
[----:B--2---:R-:W-:Y:S01]  /*3a490*/  UIADD3.64 UR24, UPT, UPT, UR58, 0xf80, URZ ;  /* 0x00000f803a187897 */ /* 0x004fe2000fffe0ff */
[----:B------:R-:W-:Y:S01]  /*3a4a0*/  UMOV UR50, 0x0 ;  /* 0x0000000000327882 */ /* 0x000fe20000000000 */
[----:B------:R-:W-:Y:S01]  /*3a4b0*/  UMOV UR51, 0x8408490 ;  /* 0x0840849000337882 */ /* 0x000fe20000000000 */
[----:B------:R-:W-:Y:S01]  /*3a4c0*/  UMOV UR18, 0x0 ;  /* 0x0000000000127882 */ /* 0x000fe20000000000 */
[----:B------:R-:W-:Y:S01]  /*3a4d0*/  UMOV UR19, 0x8408490 ;  /* 0x0840849000137882 */ /* 0x000fe20000000000 */
[----:B------:R-:W-:Y:S01]  /*3a4e0*/  UMOV UR46, 0x0 ;  /* 0x00000000002e7882 */ /* 0x000fe20000000000 */
[----:B------:R-:W-:Y:S01]  /*3a4f0*/  UMOV UR47, 0x8408490 ;  /* 0x08408490002f7882 */ /* 0x000fe20000000000 */
[----:B------:R-:W-:Y:S01]  /*3a500*/  UTCHMMA gdesc[UR64], gdesc[UR40], tmem[UR5], tmem[UR50], idesc[UR51], UPT ;  /* 0x00ff3228400075ea */ /* 0x000fe2000b800005 */
[----:B------:R-:W-:Y:S01]  /*3a510*/  UTCHMMA gdesc[UR70], gdesc[UR36], tmem[UR5], tmem[UR18], idesc[UR19], UPT ;  /* 0x00ff1224460075ea */ /* 0x000fe2000b800005 */
[----:B------:R1:W-:Y:S01]  /*3a520*/  UTCHMMA gdesc[UR66], gdesc[UR32], tmem[UR5], tmem[UR46], idesc[UR47], UPT ;  /* 0x00ff2e20420075ea */ /* 0x0003e2000b800005 */
[----:B------:R-:W-:Y:S01]  /*3a530*/  UMOV UR74, 0x0 ;  /* 0x00000000004a7882 */ /* 0x000fe20000000000 */
[----:B------:R-:W-:Y:S01]  /*3a540*/  UMOV UR75, 0x8408490 ;  /* 0x08408490004b7882 */ /* 0x000fe20000000000 */
[----:B------:R2:W-:Y:S01]  /*3a550*/  UTCHMMA gdesc[UR16], gdesc[UR26], tmem[UR5], tmem[UR50], idesc[UR51], UPT ;  /* 0x00ff321a100075ea */ /* 0x0005e2000b800005 */
[----:B------:R-:W-:-:S02]  /*3a560*/  UIADD3 UR60, UPT, UPT, UR5, 0x100, URZ ;  /* 0x00000100053c7890 */ /* 0x000fc4000fffe0ff */
[----:B------:R3:W-:Y:S01]  /*3a570*/  UTCHMMA gdesc[UR34], gdesc[UR20], tmem[UR5], tmem[UR74], idesc[UR75], UPT ;  /* 0x00ff4a14220075ea */ /* 0x0007e2000b800005 */
[----:B------:R-:W-:Y:S01]  /*3a580*/  UIADD3 UR55, UPT, UPT, UR5, 0x100, URZ ;  /* 0x0000010005377890 */ /* 0x000fe2000fffe0ff */
[----:B------:R4:W-:Y:S01]  /*3a590*/  UTCHMMA gdesc[UR24], gdesc[UR14], tmem[UR61], tmem[UR74], idesc[UR75], !UPT ;  /* 0x00ff4a0e180075ea */ /* 0x0009e2000f80003d */
[----:B------:R-:W-:Y:S02]  /*3a5a0*/  UIADD3 UR54, UPT, UPT, UR5, 0x100, URZ ;  /* 0x0000010005367890 */ /* 0x000fe4000fffe0ff */
[----:B-1----:R-:W-:Y:S02]  /*3a5b0*/  UIADD3.64 UR46, UPT, UPT, UR58, 0x1080, URZ ;  /* 0x000010803a2e7897 */ /* 0x002fe4000fffe0ff */
[----:B--2---:R-:W-:Y:S02]  /*3a5c0*/  UIADD3.64 UR50, UPT, UPT, UR58, 0x1000, URZ ;  /* 0x000010003a327897 */ /* 0x004fe4000fffe0ff */
[----:B---3--:R-:W-:Y:S02]  /*3a5d0*/  UIADD3.64 UR34, UPT, UPT, UR58, 0x1100, URZ ;  /* 0x000011003a227897 */ /* 0x008fe4000fffe0ff */
[----:B------:R-:W-:-:S02]  /*3a5e0*/  UIADD3 UR43, UPT, UPT, UR5, 0x100, URZ ;  /* 0x00000100052b7890 */ /* 0x000fc4000fffe0ff */
[----:B----4-:R-:W-:Y:S02]  /*3a5f0*/  UIADD3.64 UR24, UPT, UPT, UR58, 0x1180, URZ ;  /* 0x000011803a187897 */ /* 0x010fe4000fffe0ff */
[----:B------:R-:W-:Y:S01]  /*3a600*/  UIADD3 UR42, UPT, UPT, UR5, 0x100, URZ ;  /* 0x00000100052a7890 */ /* 0x000fe2000fffe0ff */
[----:B------:R1:W-:Y:S01]  /*3a610*/  UTCHMMA gdesc[UR50], gdesc[UR28], tmem[UR60], tmem[UR74], idesc[UR75], UPT ;  /* 0x00ff4a1c320075ea */ /* 0x0003e2000b80003c */
[----:B------:R-:W-:Y:S01]  /*3a620*/  UIADD3.64 UR70, UPT, UPT, UR58, 0x1200, URZ ;  /* 0x000012003a467897 */ /* 0x000fe2000fffe0ff */
[----:B------:R-:W-:Y:S01]  /*3a630*/  UTCHMMA gdesc[UR46], gdesc[UR22], tmem[UR55], tmem[UR74], idesc[UR75], UPT ;  /* 0x00ff4a162e0075ea */ /* 0x000fe2000b800037 */
[----:B------:R-:W-:Y:S01]  /*3a640*/  UMOV UR66, 0x0 ;  /* 0x0000000000427882 */ /* 0x000fe20000000000 */
[----:B------:R-:W-:Y:S01]  /*3a650*/  UMOV UR67, 0x8408490 ;  /* 0x0840849000437882 */ /* 0x000fe20000000000 */
[----:B------:R2:W-:Y:S01]  /*3a660*/  UTCHMMA gdesc[UR34], gdesc[UR38], tmem[UR54], tmem[UR74], idesc[UR75], UPT ;  /* 0x00ff4a26220075ea */ /* 0x0005e2000b800036 */
[----:B------:R3:W-:Y:S01]  /*3a670*/  UTCHMMA gdesc[UR24], gdesc[UR30], tmem[UR43], tmem[UR66], idesc[UR67], UPT ;  /* 0x00ff421e180075ea */ /* 0x0007e2000b80002b */
[----:B------:R-:W-:-:S02]  /*3a680*/  UIADD3 UR77, UPT, UPT, UR5, 0x100, URZ ;  /* 0x00000100054d7890 */ /* 0x000fc4000fffe0ff */
[----:B------:R-:W-:Y:S01]  /*3a690*/  UIADD3 UR13, UPT, UPT, UR5, 0x100, URZ ;  /* 0x00000100050d7890 */ /* 0x000fe2000fffe0ff */
[----:B------:R4:W-:Y:S01]  /*3a6a0*/  UTCHMMA gdesc[UR70], gdesc[UR72], tmem[UR42], tmem[UR68], idesc[UR69], UPT ;  /* 0x00ff4448460075ea */ /* 0x0009e2000b80002a */
[----:B------:R-:W-:Y:S02]  /*3a6b0*/  UIADD3 UR19, UPT, UPT, UR5, 0x100, URZ ;  /* 0x0000010005137890 */ /* 0x000fe4000fffe0ff */
[----:B-1----:R-:W-:Y:S02]  /*3a6c0*/  UIADD3.64 UR50, UPT, UPT, UR58, 0x1380, URZ ;  /* 0x000013803a327897 */ /* 0x002fe4000fffe0ff */
[----:B--2---:R-:W-:Y:S02]  /*3a6d0*/  UIADD3.64 UR54, UPT, UPT, UR58, 0x1300, URZ ;  /* 0x000013003a367897 */ /* 0x004fe4000fffe0ff */
[----:B---3--:R-:W-:Y:S02]  /*3a6e0*/  UIADD3.64 UR66, UPT, UPT, UR58, 0x1280, URZ ;  /* 0x000012803a427897 */ /* 0x008fe4000fffe0ff */
[----:B------:R-:W-:-:S02]  /*3a6f0*/  UIADD3 UR18, UPT, UPT, UR5, 0x100, URZ ;  /* 0x0000010005127890 */ /* 0x000fc4000fffe0ff */
[----:B------:R-:W-:Y:S02]  /*3a700*/  UIADD3.64 UR46, UPT, UPT, UR58, 0x1400, URZ ;  /* 0x000014003a2e7897 */ /* 0x000fe4000fffe0ff */
[----:B------:R-:W-:Y:S02]  /*3a710*/  UIADD3 UR17, UPT, UPT, UR5, 0x100, URZ ;  /* 0x0000010005117890 */ /* 0x000fe4000fffe0ff */
[----:B----4-:R-:W-:Y:S02]  /*3a720*/  UIADD3.64 UR42, UPT, UPT, UR58, 0x1480, URZ ;  /* 0x000014803a2a7897 */ /* 0x010fe4000fffe0ff */
[----:B------:R-:W-:Y:S02]  /*3a730*/  UIADD3 UR16, UPT, UPT, UR5, 0x100, URZ ;  /* 0x0000010005107890 */ /* 0x000fe4000fffe0ff */
[----:B------:R-:W-:Y:S02]  /*3a740*/  UIADD3.64 UR38, UPT, UPT, UR58, 0x1500, URZ ;  /* 0x000015003a267897 */ /* 0x000fe4000fffe0ff */
[----:B------:R-:W-:-:S02]  /*3a750*/  UIADD3 UR15, UPT, UPT, UR5, 0x100, URZ ;  /* 0x00000100050f7890 */ /* 0x000fc4000fffe0ff */
[----:B------:R-:W-:Y:S01]  /*3a760*/  UIADD3.64 UR34, UPT, UPT, UR58, 0x1580, URZ ;  /* 0x000015803a227897 */ /* 0x000fe2000fffe0ff */
[----:B------:R-:W-:Y:S01]  /*3a770*/  UMOV UR64, 0x0 ;  /* 0x0000000000407882 */ /* 0x000fe20000000000 */
[----:B------:R-:W-:Y:S01]  /*3a780*/  UMOV UR65, 0x8408490 ;  /* 0x0840849000417882 */ /* 0x000fe20000000000 */
[----:B------:R-:W-:Y:S01]  /*3a790*/  UIADD3 UR14, UPT, UPT, UR5, 0x100, URZ ;  /* 0x00000100050e7890 */ /* 0x000fe2000fffe0ff */
[----:B------:R0:W-:Y:S01]  /*3a7a0*/  UTCHMMA gdesc[UR66], gdesc[UR62], tmem[UR77], tmem[UR64], idesc[UR65], UPT ;  /* 0x00ff403e420075ea */ /* 0x0001e2000b80004d */
[----:B------:R-:W-:Y:S01]  /*3a7b0*/  UIADD3.64 UR30, UPT, UPT, UR58, 0x1600, URZ ;  /* 0x000016003a1e7897 */ /* 0x000fe2000fffe0ff */
[----:B------:R-:W-:Y:S01]  /*3a7c0*/  UMOV UR72, 0x0 ;  /* 0x0000000000487882 */ /* 0x000fe20000000000 */
[----:B------:R-:W-:Y:S01]  /*3a7d0*/  UMOV UR73, 0x8408490 ;  /* 0x0840849000497882 */ /* 0x000fe20000000000 */
[----:B------:R-:W-:Y:S01]  /*3a7e0*/  UIADD3.64 UR24, UPT, UPT, UR58, 0x1680, URZ ;  /* 0x000016803a187897 */ /* 0x000fe2000fffe0ff */
[----:B------:R0:W-:Y:S01]  /*3a7f0*/  UTCHMMA gdesc[UR54], gdesc[UR56], tmem[UR13], tmem[UR72], idesc[UR73], UPT ;  /* 0x00ff4838360075ea */ /* 0x0001e2000b80000d */
[----:B------:R-:W-:Y:S01]  /*3a800*/  UIADD3.64 UR58, UPT, UPT, UR58, 0x1700, URZ ;  /* 0x000017003a3a7897 */ /* 0x000fe2000fffe0ff */
[----:B------:R0:W-:Y:S01]  /*3a810*/  UTCHMMA gdesc[UR50], gdesc[UR52], tmem[UR19], tmem[UR68], idesc[UR69], UPT ;  /* 0x00ff4434320075ea */ /* 0x0001e2000b800013 */
[----:B------:R-:W-:Y:S01]  /*3a820*/  UMOV UR70, 0x0 ;  /* 0x0000000000467882 */ /* 0x000fe20000000000 */
[----:B------:R-:W-:Y:S01]  /*3a830*/  UMOV UR71, 0x8408490 ;  /* 0x0840849000477882 */ /* 0x000fe20000000000 */
[----:B------:R0:W-:Y:S01]  /*3a840*/  UTCHMMA gdesc[UR46], gdesc[UR48], tmem[UR18], tmem[UR64], idesc[UR65], UPT ;  /* 0x00ff40302e0075ea */ /* 0x0001e2000b800012 */
[----:B------:R0:W-:Y:S01]  /*3a850*/  UTCHMMA gdesc[UR42], gdesc[UR44], tmem[UR17], tmem[UR70], idesc[UR71], UPT ;  /* 0x00ff462c2a0075ea */ /* 0x0001e2000b800011 */
[----:B------:R0:W-:Y:S01]  /*3a860*/  UTCHMMA gdesc[UR38], gdesc[UR40], tmem[UR16], tmem[UR72], idesc[UR73], UPT ;  /* 0x00ff4828260075ea */ /* 0x0001e2000b800010 */
[----:B------:R-:W-:Y:S01]  /*3a870*/  UMOV UR28, 0x0 ;  /* 0x00000000001c7882 */ /* 0x000fe20000000000 */
[----:B------:R-:W-:Y:S01]  /*3a880*/  UMOV UR29, 0x8408490 ;  /* 0x08408490001d7882 */ /* 0x000fe20000000000 */
[----:B------:R0:W-:Y:S01]  /*3a890*/  UTCHMMA gdesc[UR34], gdesc[UR36], tmem[UR15], tmem[UR68], idesc[UR69], UPT ;  /* 0x00ff4424220075ea */ /* 0x0001e2000b80000f */
[----:B------:R-:W-:Y:S01]  /*3a8a0*/  UMOV UR22, 0x0 ;  /* 0x0000000000167882 */ /* 0x000fe20000000000 */
[----:B------:R-:W-:Y:S01]  /*3a8b0*/  UMOV UR23, 0x8408490 ;  /* 0x0840849000177882 */ /* 0x000fe20000000000 */
[----:B------:R0:W-:Y:S01]  /*3a8c0*/  UTCHMMA gdesc[UR30], gdesc[UR32], tmem[UR14], tmem[UR74], idesc[UR75], UPT ;  /* 0x00ff4a201e0075ea */ /* 0x0001e2000b80000e */
[----:B------:R0:W-:Y:S01]  /*3a8d0*/  UTCHMMA gdesc[UR24], gdesc[UR26], tmem[UR60], tmem[UR28], idesc[UR29], UPT ;  /* 0x00ff1c1a180075ea */ /* 0x0001e2000b80003c */
[----:B------:R0:W-:Y:S01]  /*3a8e0*/  UTCHMMA gdesc[UR58], gdesc[UR20], tmem[UR61], tmem[UR22], idesc[UR23], UPT ;  /* 0x00ff16143a0075ea */ /* 0x0001e2000b80003d */
[----:B------:R0:W-:Y:S01]  /*3a8f0*/  UTCBAR [UR12], URZ ;  /* 0x000000ff0c0073e9 */ /* 0x0001e200080000ff */
[----:B------:R-:W-:Y:S01]  /*3a900*/  NOP ;  /* 0x0000000000007918 */ /* 0x000fe20000000000 */
.L_x_6:
[----:B------:R-:W1:Y:S01]  /*3a910*/  LDC R89, c[0x0][0x3ac] ;  /* 0x0000eb00ff597b82 */ /* 0x000e620000000800 */
[----:B------:R2:W-:Y:S01]  /*3a920*/  STL [R1+0x1ed8], RZ ;  /* 0x001ed8ff01007387 */ /* 0x0005e20000100800 */
[----:B------:R-:W-:Y:S01]  /*3a930*/  ISETP.NE.U32.AND P0, PT, R92, RZ, PT ;  /* 0x000000ff5c00720c */ /* 0x000fe20003f05070 */
[----:B-----5:R-:W-:Y:S02]  /*3a940*/  IMAD.SHL.U32 R91, R80, 0x100, RZ ;  /* 0x00000100505b7824 */ /* 0x020fe400078e00ff */
[----:B------:R2:W-:Y:S01]  /*3a950*/  STL [R1+0x1ed0], RZ ;  /* 0x001ed0ff01007387 */ /* 0x0005e20000100800 */
[----:B-1----:R-:W-:-:S09]  /*3a960*/  IMAD.SHL.U32 R89, R89, 0x100, RZ ;  /* 0x0000010059597824 */ /* 0x002fd200078e00ff */
[----:B--2---:R-:W-:Y:S05]  /*3a970*/  @!P0 BRA `(.L_x_7) ;  /* 0x0000049000208947 */ /* 0x004fea0003800000 */
[----:B------:R-:W2:Y:S01]  /*3a980*/  LDL.LU R90, [R1+0x2358] ;  /* 0x00235800015a7983 */ /* 0x000ea20000300800 */
[----:B0-----:R-:W-:Y:S01]  /*3a990*/  UIADD3.64 UR16, UPT, UPT, UR8, 0x80, URZ ;  /* 0x0000008008107897 */ /* 0x001fe2000fffe0ff */
[----:B------:R-:W-:Y:S01]  /*3a9a0*/  IMAD.MOV.U32 R92, RZ, RZ, 0x1 ;  /* 0x00000001ff5c7424 */ /* 0x000fe200078e00ff */
[----:B------:R-:W-:Y:S01]  /*3a9b0*/  SHF.R.S32.HI R80, RZ, 0x1f, R89 ;  /* 0x0000001fff507819 */ /* 0x000fe20000011459 */
[----:B------:R-:W-:Y:S02]  /*3a9c0*/  UIADD3.64 UR18, UPT, UPT, UR8, 0x100, URZ ;  /* 0x0000010008127897 */ /* 0x000fe4000fffe0ff */
[----:B------:R-:W-:Y:S02]  /*3a9d0*/  UIADD3.64 UR20, UPT, UPT, UR8, 0x180, URZ ;  /* 0x0000018008147897 */ /* 0x000fe4000fffe0ff */
[----:B------:R-:W-:Y:S02]  /*3a9e0*/  UIADD3.64 UR22, UPT, UPT, UR8, 0x200, URZ ;  /* 0x0000020008167897 */ /* 0x000fe4000fffe0ff */
[----:B------:R-:W-:-:S02]  /*3a9f0*/  UIADD3.64 UR24, UPT, UPT, UR8, 0x280, URZ ;  /* 0x0000028008187897 */ /* 0x000fc4000fffe0ff */
[----:B------:R-:W-:Y:S01]  /*3aa00*/  UIADD3.64 UR14, UPT, UPT, UR10, 0x2, URZ ;  /* 0x000000020a0e7897 */ /* 0x000fe2000fffe0ff */
[----:B--2---:R-:W-:Y:S01]  /*3aa10*/  R2UR UR12, R90 ;  /* 0x000000005a0c72ca */ /* 0x004fe200000e0000 */
[----:B------:R-:W-:Y:S01]  /*3aa20*/  UIADD3.64 UR26, UPT, UPT, UR8, 0x300, URZ ;  /* 0x00000300081a7897 */ /* 0x000fe2000fffe0ff */
[----:B------:R-:W2:Y:S01]  /*3aa30*/  LDL.LU R90, [R1+0x235c] ;  /* 0x00235c00015a7983 */ /* 0x000ea20000300800 */
[C---:B------:R-:W-:Y:S01]  /*3aa40*/  SHF.L.U64.HI R80, R89.reuse, 0x1, R80 ;  /* 0x0000000159507819 */ /* 0x040fe20000010250 */
[----:B------:R-:W-:Y:S01]  /*3aa50*/  IMAD.SHL.U32 R89, R89, 0x2, RZ ;  /* 0x0000000259597824 */ /* 0x000fe200078e00ff */
[----:B------:R-:W-:Y:S02]  /*3aa60*/  UIADD3.64 UR28, UPT, UPT, UR8, 0x380, URZ ;  /* 0x00000380081c7897 */ /* 0x000fe4000fffe0ff */
[----:B------:R-:W-:Y:S02]  /*3aa70*/  UIADD3.64 UR30, UPT, UPT, UR8, 0x400, URZ ;  /* 0x00000400081e7897 */ /* 0x000fe4000fffe0ff */
[----:B------:R-:W-:-:S02]  /*3aa80*/  UIADD3.64 UR32, UPT, UPT, UR8, 0x480, URZ ;  /* 0x0000048008207897 */ /* 0x000fc4000fffe0ff */
[----:B------:R-:W-:Y:S02]  /*3aa90*/  UIADD3.64 UR34, UPT, UPT, UR8, 0x500, URZ ;  /* 0x0000050008227897 */ /* 0x000fe4000fffe0ff */
[----:B------:R-:W-:Y:S02]  /*3aaa0*/  UIADD3.64 UR36, UPT, UPT, UR8, 0x580, URZ ;  /* 0x0000058008247897 */ /* 0x000fe4000fffe0ff */
[----:B------:R-:W-:Y:S02]  /*3aab0*/  UIADD3.64 UR38, UPT, UPT, UR8, 0x600, URZ ;  /* 0x0000060008267897 */ /* 0x000fe4000fffe0ff */
        /* <DEDUP_REMOVED lines=17> */
[----:B------:R-:W-:Y:S01]  /*3abd0*/  UIADD3.64 UR46, UPT, UPT, UR8, 0x1080, URZ ;  /* 0x00001080082e7897 */ /* 0x000fe2000fffe0ff */
[----:B------:R-:W-:Y:S01]  /*3abe0*/  UMOV UR13, 0x40004040 ;  /* 0x40004040000d7882 */ /* 0x000fe20000000000 */
        /* <DEDUP_REMOVED lines=12> */
[----:B------:R-:W-:Y:S01]  /*3acb0*/  UIADD3.64 UR72, UPT, UPT, UR8, 0x1700, URZ ;  /* 0x0000170008487897 */ /* 0x000fe2000fffe0ff */
[----:B--2---:R-:W-:-:S05]  /*3acc0*/  LOP3.LUT R90, R90, 0x8000000, RZ, 0xfc, !PT ;  /* 0x080000005a5a7812 */ /* 0x004fca00078efcff */
[----:B------:R0:W-:Y:S04]  /*3acd0*/  STL [R1+0x2e40], R90 ;  /* 0x002e405a01007387 */ /* 0x0001e80000100800 */
[----:B------:R1:W-:Y:S04]  /*3ace0*/  STL [R1+0x26d8], RZ ;  /* 0x0026d8ff01007387 */ /* 0x0003e80000100800 */
[----:B------:R1:W-:Y:S01]  /*3acf0*/  STL [R1+0x26d4], R92 ;  /* 0x0026d45c01007387 */ /* 0x0003e20000100800 */
[----:B0-----:R-:W-:-:S04]  /*3ad00*/  SHF.R.S32.HI R90, RZ, 0x1f, R91 ;  /* 0x0000001fff5a7819 */ /* 0x001fc8000001145b */
[C---:B------:R-:W-:Y:S01]  /*3ad10*/  SHF.L.U64.HI R90, R91.reuse, 0x1, R90 ;  /* 0x000000015b5a7819 */ /* 0x040fe2000001025a */
[----:B------:R-:W-:-:S07]  /*3ad20*/  IMAD.SHL.U32 R91, R91, 0x2, RZ ;  /* 0x000000025b5b7824 */ /* 0x000fce00078e00ff */
.L_x_10:
[----:B-1----:R-:W2:Y:S02]  /*3ad30*/  LDL.LU R92, [R1+0x1ed0] ;  /* 0x001ed000015c7983 */ /* 0x002ea40000300800 */
[----:B--2---:R-:W-:-:S04]  /*3ad40*/  IMAD.U32 R92, R92, -0x80000000, RZ ;  /* 0x800000005c5c7824 */ /* 0x004fc800078e00ff */
[----:B0-----:R-:W0:Y:S02]  /*3ad50*/  SYNCS.PHASECHK.TRANS64.TRYWAIT P0, [UR4], R92 ;  /* 0x0000005cff0075a7 */ /* 0x001e240008001104 */
[----:B0----5:R-:W-:Y:S05]  /*3ad60*/  @!P0 BRA `(.L_x_8) ;  /* 0x000005c000b48947 */ /* 0x021fea0003800000 */
.L_x_16:
[----:B------:R0:W-:Y:S04]  /*3ad70*/  STL.64 [R1+0x4db0], R84 ;  /* 0x004db05401007387 */ /* 0x0001e80000100a00 */
[----:B0-----:R-:W2:Y:S04]  /*3ad80*/  LDL.LU.64 R84, [R1+0xd20] ;  /* 0x000d200001547983 */ /* 0x001ea80000300a00 */
[----:B------:R0:W-:Y:S04]  /*3ad90*/  STL.64 [R1+0x4da8], R82 ;  /* 0x004da85201007387 */ /* 0x0001e80000100a00 */
[----:B0-----:R-:W3:Y:S04]  /*3ada0*/  LDL.LU.64 R82, [R1+0xd00] ;  /* 0x000d000001527983 */ /* 0x001ee80000300a00 */
        /* <DEDUP_REMOVED lines=277> */
[----:B------:R0:W-:Y:S04]  /*3bf00*/  STL.64 [R1+0x4da0], R86 ;  /* 0x004da05601007387 */ /* 0x0001e80000100a00 */
[----:B0-----:R-:W4:Y:S04]  /*3bf10*/  LDL.LU.64 R86, [R1+0xcf0] ;  /* 0x000cf00001567983 */ /* 0x001f280000300a00 */
[----:B------:R-:W-:Y:S04]  /*3bf20*/  STL [R1+0x41c8], R26 ;  /* 0x0041c81a01007387 */ /* 0x000fe80000100800 */
[----:B------:R-:W-:Y:S04]  /*3bf30*/  STL [R1+0x41c4], R27 ;  /* 0x0041c41b01007387 */ /* 0x000fe80000100800 */
[----:B------:R0:W-:Y:S04]  /*3bf40*/  STL.64 [R1+0x4db8], R26 ;  /* 0x004db81a01007387 */ /* 0x0001e80000100a00 */
[----:B0-----:R-:W2:Y:S04]  /*3bf50*/  LDL.LU.64 R26, [R1+0xce8] ;  /* 0x000ce800011a7983 */ /* 0x001ea80000300a00 */
[----:B------:R-:W-:Y:S04]  /*3bf60*/  STL [R1+0x41c0], R80 ;  /* 0x0041c05001007387 */ /* 0x000fe80000100800 */
[----:B------:R0:W-:Y:S04]  /*3bf70*/  STL.64 [R1+0x4dc0], R80 ;  /* 0x004dc05001007387 */ /* 0x0001e80000100a00 */
[----:B0-----:R-:W2:Y:S04]  /*3bf80*/  LDL.LU.64 R80, [R1+0xce0] ;  /* 0x000ce00001507983 */ /* 0x001ea80000300a00 */
[----:B------:R-:W-:Y:S04]  /*3bf90*/  STL [R1+0x41bc], R16 ;  /* 0x0041bc1001007387 */ /* 0x000fe80000100800 */
        /* <DEDUP_REMOVED lines=13> */
[----:B------:R-:W-:Y:S04]  /*3c070*/  STL.64 [R1+0x4de0], R48 ;  /* 0x004de03001007387 */ /* 0x000fe80000100a00 */
        /* <DEDUP_REMOVED lines=76> */
[----:B------:R2:W-:Y:S04]  /*3c540*/  STL [R1+0x435c], R3 ;  /* 0x00435c0301007387 */ /* 0x0005e80000100800 */
[----:B------:R-:W-:Y:S04]  /*3c550*/  STL [R1+0x404c], R2 ;  /* 0x00404c0201007387 */ /* 0x000fe80000100800 */
[----:B------:R0:W-:Y:S01]  /*3c560*/  STL [R1+0x4310], R2 ;  /* 0x0043100201007387 */ /* 0x0001e20000100800 */
[----:B--2---:R-:W-:-:S03]  /*3c570*/  IADD3 R3, P5, PT, R28, R91, RZ ;  /* 0x0000005b1c037210 */ /* 0x004fc60007fbe0ff */
[----:B------:R-:W-:Y:S04]  /*3c580*/  STL [R1+0x3d8c], R0 ;  /* 0x003d8c0001007387 */ /* 0x000fe80000100800 */
[----:B------:R1:W-:Y:S01]  /*3c590*/  STL [R1+0x4394], R0 ;  /* 0x0043940001007387 */ /* 0x0003e20000100800 */
[----:B0-----:R-:W-:-:S03]  /*3c5a0*/  IADD3 R2, P0, PT, R46, R91, RZ ;  /* 0x0000005b2e027210 */ /* 0x001fc60007f1e0ff */
[----:B------:R-:W-:Y:S04]  /*3c5b0*/  STL [R1+0x2e4c], R93 ;  /* 0x002e4c5d01007387 */ /* 0x000fe80000100800 */
[----:B------:R-:W-:Y:S01]  /*3c5c0*/  STL [R1+0x3130], R93 ;  /* 0x0031305d01007387 */ /* 0x000fe20000100800 */
[----:B-1----:R-:W-:-:S03]  /*3c5d0*/  IMAD.X R0, R47, 0x1, R90, P0 ;  /* 0x000000012f007824 */ /* 0x002fc600000e065a */
        /* <DEDUP_REMOVED lines=136> */
[----:B------:R-:W2:Y:S01]  /*3ce60*/  LDL.LU.64 R12, [R1+0xd28] ;  /* 0x000d2800010c7983 */ /* 0x000ea20000300a00 */
[----:B0-----:R-:W-:Y:S01]  /*3ce70*/  IMAD.X R2, R29, 0x1, R90, P5 ;  /* 0x000000011d027824 */ /* 0x001fe200028e065a */
[----:B------:R-:W-:-:S02]  /*3ce80*/  IADD3 R88, P5, PT, R80, R91, RZ ;  /* 0x0000005b50587210 */ /* 0x000fc40007fbe0ff */
[----:B------:R0:W-:Y:S04]  /*3ce90*/  STL [R1+0x2c48], R0 ;  /* 0x002c480001007387 */ /* 0x0001e80000100800 */
[----:B------:R-:W-:Y:S01]  /*3cea0*/  STL [R1+0x2c4c], R2 ;  /* 0x002c4c0201007387 */ /* 0x000fe20000100800 */
[----:B0-----:R-:W-:-:S03]  /*3ceb0*/  IADD3 R0, P0, PT, R16, R91, RZ ;  /* 0x0000005b10007210 */ /* 0x001fc60007f1e0ff */
[----:B------:R-:W-:Y:S04]  /*3cec0*/  STL [R1+0x430c], R88 ;  /* 0x00430c5801007387 */ /* 0x000fe80000100800 */
[----:B------:R0:W-:Y:S04]  /*3ced0*/  STL [R1+0x2c60], R0 ;  /* 0x002c600001007387 */ /* 0x0001e80000100800 */
[----:B------:R-:W2:Y:S01]  /*3cee0*/  LDL.LU.64 R36, [R1+0xd30] ;  /* 0x000d300001247983 */ /* 0x000ea20000300a00 */
[----:B0-----:R-:W-:-:S05]  /*3cef0*/  IADD3 R0, P6, PT, R26, R91, RZ ;  /* 0x0000005b1a007210 */ /* 0x001fca0007fde0ff */
[----:B------:R0:W-:Y:S04]  /*3cf00*/  STL [R1+0x2a84], R0 ;  /* 0x002a840001007387 */ /* 0x0001e80000100800 */
[----:B------:R-:W2:Y:S01]  /*3cf10*/  LDL.LU.64 R4, [R1+0xd40] ;  /* 0x000d400001047983 */ /* 0x000ea20000300a00 */
[--C-:B------:R-:W-:Y:S02]  /*3cf20*/  IMAD.X R2, R17, 0x1, R90.reuse, P0 ;  /* 0x0000000111027824 */ /* 0x100fe400000e065a */
[--C-:B------:R-:W-:Y:S02]  /*3cf30*/  IMAD.X R3, R27, 0x1, R90.reuse, P6 ;  /* 0x000000011b037824 */ /* 0x100fe400030e065a */
[----:B0-----:R-:W-:Y:S01]  /*3cf40*/  IMAD.X R0, R81, 0x1, R90, P5 ;  /* 0x0000000151007824 */ /* 0x001fe200028e065a */
[----:B------:R4:W-:Y:S01]  /*3cf50*/  STL [R1+0x2c50], R2 ;  /* 0x002c500201007387 */ /* 0x0009e20000100800 */
[----:B------:R-:W-:-:S03]  /*3cf60*/  IADD3 R88, P6, PT, R84, R91, RZ ;  /* 0x0000005b54587210 */ /* 0x000fc60007fde0ff */
[----:B------:R3:W-:Y:S01]  /*3cf70*/  STL [R1+0x2c54], R0 ;  /* 0x002c540001007387 */ /* 0x0007e20000100800 */
[----:B----4-:R-:W-:-:S03]  /*3cf80*/  IADD3 R2, P0, PT, R86, R91, RZ ;  /* 0x0000005b56027210 */ /* 0x010fc60007f1e0ff */
[----:B------:R-:W-:Y:S01]  /*3cf90*/  STL [R1+0xce8], R3 ;  /* 0x000ce80301007387 */ /* 0x000fe20000100800 */
[----:B---3--:R-:W-:-:S03]  /*3cfa0*/  IADD3 R0, P5, PT, R82, R91, RZ ;  /* 0x0000005b52007210 */ /* 0x008fc60007fbe0ff */
[----:B------:R0:W-:Y:S04]  /*3cfb0*/  STL [R1+0x2c3c], R2 ;  /* 0x002c3c0201007387 */ /* 0x0001e80000100800 */
[----:B------:R-:W-:Y:S04]  /*3cfc0*/  STL [R1+0x4314], R88 ;  /* 0x0043145801007387 */ /* 0x000fe80000100800 */
[----:B------:R1:W-:Y:S01]  /*3cfd0*/  STL [R1+0x2c40], R0 ;  /* 0x002c400001007387 */ /* 0x0003e20000100800 */
[----:B0-----:R-:W-:-:S03]  /*3cfe0*/  IMAD.X R2, R87, 0x1, R90, P0 ;  /* 0x0000000157027824 */ /* 0x001fc600000e065a */
[----:B------:R-:W3:Y:S01]  /*3cff0*/  LDL.LU.64 R28, [R1+0xd60] ;  /* 0x000d6000011c7983 */ /* 0x000ee20000300a00 */
[----:B------:R-:W-:-:S03]  /*3d000*/  IMAD.X R3, R85, 0x1, R90, P6 ;  /* 0x0000000155037824 */ /* 0x000fc600030e065a */
[----:B------:R-:W-:Y:S01]  /*3d010*/  STL [R1+0x2c30], R2 ;  /* 0x002c300201007387 */ /* 0x000fe20000100800 */
[----:B-1----:R-:W-:-:S03]  /*3d020*/  IMAD.X R0, R83, 0x1, R90, P5 ;  /* 0x0000000153007824 */ /* 0x002fc600028e065a */
[----:B------:R-:W4:Y:S04]  /*3d030*/  LDL.LU.64 R26, [R1+0xd68] ;  /* 0x000d6800011a7983 */ /* 0x000f280000300a00 */
[----:B------:R-:W4:Y:S04]  /*3d040*/  LDL.LU.64 R20, [R1+0xd70] ;  /* 0x000d700001147983 */ /* 0x000f280000300a00 */
[----:B------:R2:W-:Y:S04]  /*3d050*/  STL [R1+0x2c34], R0 ;  /* 0x002c340001007387 */ /* 0x0005e80000100800 */
[----:B------:R-:W-:Y:S01]  /*3d060*/  STL [R1+0x2c38], R3 ;  /* 0x002c380301007387 */ /* 0x000fe20000100800 */
[----:B--2---:R-:W-:-:S02]  /*3d070*/  IADD3 R0, P0, PT, R12, R91, RZ ;  /* 0x0000005b0c007210 */ /* 0x004fc40007f1e0ff */
[----:B------:R-:W-:-:S05]  /*3d080*/  IADD3 R2, P5, PT, R36, R91, RZ ;  /* 0x0000005b24027210 */ /* 0x000fca0007fbe0ff */
[----:B------:R0:W-:Y:S04]  /*3d090*/  STL [R1+0x431c], R2 ;  /* 0x00431c0201007387 */ /* 0x0001e80000100800 */
[----:B------:R1:W-:Y:S04]  /*3d0a0*/  STL [R1+0x2c28], R0 ;  /* 0x002c280001007387 */ /* 0x0003e80000100800 */
[----:B------:R-:W2:Y:S01]  /*3d0b0*/  LDL.LU.64 R16, [R1+0xd80] ;  /* 0x000d800001107983 */ /* 0x000ea20000300a00 */
[----:B0-----:R-:W-:Y:S01]  /*3d0c0*/  IADD3 R2, P6, PT, R4, R91, RZ ;  /* 0x0000005b04027210 */ /* 0x001fe20007fde0ff */
[----:B-1----:R-:W-:-:S04]  /*3d0d0*/  IMAD.X R0, R13, 0x1, R90, P0 ;  /* 0x000000010d007824 */ /* 0x002fc800000e065a */
[----:B------:R-:W-:Y:S04]  /*3d0e0*/  STL [R1+0x2c24], R2 ;  /* 0x002c240201007387 */ /* 0x000fe80000100800 */
[----:B------:R-:W2:Y:S04]  /*3d0f0*/  LDL.LU.64 R12, [R1+0xda0] ;  /* 0x000da000010c7983 */ /* 0x000ea80000300a00 */
[----:B------:R0:W-:Y:S04]  /*3d100*/  STL [R1+0x2c1c], R0 ;  /* 0x002c1c0001007387 */ /* 0x0001e80000100800 */
[----:B------:R-:W2:Y:S01]  /*3d110*/  LDL.LU.64 R46, [R1+0xda8] ;  /* 0x000da800012e7983 */ /* 0x000ea20000300a00 */
[----:B------:R-:W-:-:S02]  /*3d120*/  IMAD.X R88, R37, 0x1, R90, P5 ;  /* 0x0000000125587824 */ /* 0x000fc400028e065a */
[----:B0-----:R-:W-:-:S03]  /*3d130*/  IMAD.X R0, R5, 0x1, R90, P6 ;  /* 0x0000000105007824 */ /* 0x001fc600030e065a */
[----:B------:R-:W-:Y:S01]  /*3d140*/  STL [R1+0x4324], R88 ;  /* 0x0043245801007387 */ /* 0x000fe20000100800 */
[----:B---3--:R-:W-:-:S05]  /*3d150*/  IADD3 R4, P0, PT, R28, R91, RZ ;  /* 0x0000005b1c047210 */ /* 0x008fca0007f1e0ff */
[----:B------:R-:W-:Y:S01]  /*3d160*/  IMAD.X R2, R29, 0x1, R90, P0 ;  /* 0x000000011d027824 */ /* 0x000fe200000e065a */
[-C--:B----4-:R-:W-:Y:S01]  /*3d170*/  IADD3 R3, P5, PT, R26, R91.reuse, RZ ;  /* 0x0000005b1a037210 */ /* 0x090fe20007fbe0ff */
[----:B------:R-:W-:Y:S04]  /*3d180*/  STL [R1+0x4328], R4 ;  /* 0x0043280401007387 */ /* 0x000fe80000100800 */
[----:B------:R0:W-:Y:S04]  /*3d190*/  STL [R1+0x2c10], R0 ;  /* 0x002c100001007387 */ /* 0x0001e80000100800 */
[----:B------:R-:W-:Y:S04]  /*3d1a0*/  STL [R1+0x2bb0], R3 ;  /* 0x002bb00301007387 */ /* 0x000fe80000100800 */
[----:B------:R1:W-:Y:S01]  /*3d1b0*/  STL [R1+0x432c], R2 ;  /* 0x00432c0201007387 */ /* 0x0003e20000100800 */
[----:B0-----:R-:W-:-:S05]  /*3d1c0*/  IADD3 R0, P6, PT, R20, R91, RZ ;  /* 0x0000005b14007210 */ /* 0x001fca0007fde0ff */
[----:B------:R0:W-:Y:S01]  /*3d1d0*/  STL [R1+0x2bb4], R0 ;  /* 0x002bb40001007387 */ /* 0x0001e20000100800 */
[----:B-1----:R-:W-:-:S03]  /*3d1e0*/  IMAD.X R2, R27, 0x1, R90, P5 ;  /* 0x000000011b027824 */ /* 0x002fc600028e065a */
[----:B------:R-:W3:Y:S04]  /*3d1f0*/  LDL.LU.64 R36, [R1+0xdb0] ;  /* 0x000db00001247983 */ /* 0x000ee80000300a00 */
[----:B------:R2:W-:Y:S01]  /*3d200*/  STL [R1+0x2ba0], R2 ;  /* 0x002ba00201007387 */ /* 0x0005e20000100800 */
[----:B0-----:R-:W-:-:S03]  /*3d210*/  IMAD.X R0, R21, 0x1, R90, P6 ;  /* 0x0000000115007824 */ /* 0x001fc600030e065a */
[----:B------:R-:W4:Y:S04]  /*3d220*/  LDL.LU.64 R28, [R1+0xdc0] ;  /* 0x000dc000011c7983 */ /* 0x000f280000300a00 */
[----:B------:R0:W-:Y:S04]  /*3d230*/  STL [R1+0x2ba4], R0 ;  /* 0x002ba40001007387 */ /* 0x0001e80000100800 */
[----:B------:R-:W4:Y:S01]  /*3d240*/  LDL.LU.64 R26, [R1+0xde0] ;  /* 0x000de000011a7983 */ /* 0x000f220000300a00 */
[----:B--2---:R-:W-:-:S05]  /*3d250*/  IADD3 R2, P0, PT, R16, R91, RZ ;  /* 0x0000005b10027210 */ /* 0x004fca0007f1e0ff */
[----:B------:R1:W-:Y:S01]  /*3d260*/  STL [R1+0x2b68], R2 ;  /* 0x002b680201007387 */ /* 0x0003e20000100800 */
[-C--:B0-----:R-:W-:Y:S01]  /*3d270*/  IADD3 R0, P5, PT, R12, R91.reuse, RZ ;  /* 0x0000005b0c007210 */ /* 0x081fe20007fbe0ff */
[----:B-1----:R-:W-:Y:S01]  /*3d280*/  IMAD.X R2, R17, 0x1, R90, P0 ;  /* 0x0000000111027824 */ /* 0x002fe200000e065a */
[----:B------:R-:W-:-:S05]  /*3d290*/  IADD3 R4, P6, PT, R46, R91, RZ ;  /* 0x0000005b2e047210 */ /* 0x000fca0007fde0ff */
[----:B------:R-:W-:Y:S04]  /*3d2a0*/  STL [R1+0x4330], R4 ;  /* 0x0043300401007387 */ /* 0x000fe80000100800 */
[----:B------:R0:W-:Y:S04]  /*3d2b0*/  STL [R1+0x2b6c], R0 ;  /* 0x002b6c0001007387 */ /* 0x0001e80000100800 */
[----:B------:R-:W2:Y:S04]  /*3d2c0*/  LDL.LU.64 R20, [R1+0xde8] ;  /* 0x000de80001147983 */ /* 0x000ea80000300a00 */
[----:B------:R1:W-:Y:S01]  /*3d2d0*/  STL [R1+0x2b58], R2 ;  /* 0x002b580201007387 */ /* 0x0003e20000100800 */
[----:B0-----:R-:W-:-:S03]  /*3d2e0*/  IMAD.X R0, R13, 0x1, R90, P5 ;  /* 0x000000010d007824 */ /* 0x001fc600028e065a */
[----:B------:R-:W2:Y:S04]  /*3d2f0*/  LDL.LU.64 R16, [R1+0xdf0] ;  /* 0x000df00001107983 */ /* 0x000ea80000300a00 */
[----:B------:R4:W-:Y:S04]  /*3d300*/  STL [R1+0x2b5c], R0 ;  /* 0x002b5c0001007387 */ /* 0x0009e80000100800 */
[----:B------:R-:W2:Y:S01]  /*3d310*/  LDL.LU.64 R12, [R1+0xe00] ;  /* 0x000e0000010c7983 */ /* 0x000ea20000300a00 */
[----:B-1----:R-:W-:-:S03]  /*3d320*/  IMAD.X R2, R47, 0x1, R90, P6 ;  /* 0x000000012f027824 */ /* 0x002fc600030e065a */
[----:B------:R-:W2:Y:S04]  /*3d330*/  LDL.LU.64 R54, [R1+0xe20] ;  /* 0x000e200001367983 */ /* 0x000ea80000300a00 */
[----:B------:R-:W2:Y:S04]  /*3d340*/  LDL.LU.64 R48, [R1+0xe28] ;  /* 0x000e280001307983 */ /* 0x000ea80000300a00 */
[----:B------:R-:W2:Y:S04]  /*3d350*/  LDL.LU.64 R46, [R1+0xe30] ;  /* 0x000e3000012e7983 */ /* 0x000ea80000300a00 */
[----:B------:R-:W-:Y:S01]  /*3d360*/  STL [R1+0x4334], R2 ;  /* 0x0043340201007387 */ /* 0x000fe20000100800 */
[----:B---3--:R-:W-:-:S05]  /*3d370*/  IADD3 R5, P0, PT, R36, R91, RZ ;  /* 0x0000005b24057210 */ /* 0x008fca0007f1e0ff */
[----:B------:R0:W-:Y:S01]  /*3d380*/  STL [R1+0x4338], R5 ;  /* 0x0043380501007387 */ /* 0x0001e20000100800 */
[-C--:B----4-:R-:W-:Y:S01]  /*3d390*/  IADD3 R0, P5, PT, R28, R91.reuse, RZ ;  /* 0x0000005b1c007210 */ /* 0x090fe20007fbe0ff */
[----:B------:R-:W-:Y:S01]  /*3d3a0*/  IMAD.X R88, R37, 0x1, R90, P0 ;  /* 0x0000000125587824 */ /* 0x000fe200000e065a */
[----:B------:R-:W-:Y:S02]  /*3d3b0*/  IADD3 R4, P6, PT, R26, R91, RZ ;  /* 0x0000005b1a047210 */ /* 0x000fe40007fde0ff */
[----:B0-----:R-:W-:-:S03]  /*3d3c0*/  IADD3.X R5, PT, PT, R29, R90, RZ, P5, !PT ;  /* 0x0000005a1d057210 */ /* 0x001fc60002ffe4ff */
[----:B------:R-:W-:Y:S01]  /*3d3d0*/  STL [R1+0x433c], R4 ;  /* 0x00433c0401007387 */ /* 0x000fe20000100800 */
[----:B------:R-:W-:-:S03]  /*3d3e0*/  IMAD.X R2, R27, 0x1, R90, P6 ;  /* 0x000000011b027824 */ /* 0x000fc600030e065a */
[----:B------:R2:W-:Y:S04]  /*3d3f0*/  STL [R1+0x2bf8], R0 ;  /* 0x002bf80001007387 */ /* 0x0005e80000100800 */
[----:B------:R-:W3:Y:S04]  /*3d400*/  LDL.LU.64 R36, [R1+0xe40] ;  /* 0x000e400001247983 */ /* 0x000ee80000300a00 */
[----:B------:R-:W-:Y:S04]  /*3d410*/  STL [R1+0x4340], R88 ;  /* 0x0043405801007387 */ /* 0x000fe80000100800 */
[----:B------:R0:W-:Y:S04]  /*3d420*/  STL [R1+0x4344], R5 ;  /* 0x0043440501007387 */ /* 0x0001e80000100800 */
[----:B------:R-:W-:Y:S01]  /*3d430*/  STL [R1+0x4348], R2 ;  /* 0x0043480201007387 */ /* 0x000fe20000100800 */
[----:B--2---:R-:W-:-:S02]  /*3d440*/  IADD3 R0, P0, PT, R20, R91, RZ ;  /* 0x0000005b14007210 */ /* 0x004fc40007f1e0ff */
[----:B------:R-:W-:-:S03]  /*3d450*/  IADD3 R4, P5, PT, R16, R91, RZ ;  /* 0x0000005b10047210 */ /* 0x000fc60007fbe0ff */
[--C-:B0-----:R-:W-:Y:S02]  /*3d460*/  IMAD.X R5, R21, 0x1, R90.reuse, P0 ;  /* 0x0000000115057824 */ /* 0x101fe400000e065a */
[----:B------:R-:W-:Y:S01]  /*3d470*/  STL [R1+0x434c], R4 ;  /* 0x00434c0401007387 */ /* 0x000fe20000100800 */
[----:B------:R-:W-:-:S03]  /*3d480*/  IMAD.X R88, R17, 0x1, R90, P5 ;  /* 0x0000000111587824 */ /* 0x000fc600028e065a */
[----:B------:R0:W-:Y:S04]  /*3d490*/  STL [R1+0x2be8], R0 ;  /* 0x002be80001007387 */ /* 0x0001e80000100800 */
[----:B------:R-:W-:Y:S01]  /*3d4a0*/  STL [R1+0x4350], R5 ;  /* 0x0043500501007387 */ /* 0x000fe20000100800 */
[----:B0-----:R-:W-:-:S05]  /*3d4b0*/  IADD3 R0, P6, PT, R12, R91, RZ ;  /* 0x0000005b0c007210 */ /* 0x001fca0007fde0ff */
[----:B------:R0:W-:Y:S04]  /*3d4c0*/  STL [R1+0x2be4], R0 ;  /* 0x002be40001007387 */ /* 0x0001e80000100800 */
[----:B------:R-:W-:Y:S04]  /*3d4d0*/  STL [R1+0x4354], R88 ;  /* 0x0043545801007387 */ /* 0x000fe80000100800 */
[----:B------:R-:W2:Y:S04]  /*3d4e0*/  LDL.LU.64 R28, [R1+0xe60] ;  /* 0x000e6000011c7983 */ /* 0x000ea80000300a00 */
[----:B------:R-:W4:Y:S01]  /*3d4f0*/  LDL.LU.64 R26, [R1+0xe68] ;  /* 0x000e6800011a7983 */ /* 0x000f220000300a00 */
[----:B0-----:R-:W-:-:S05]  /*3d500*/  IMAD.X R0, R13, 0x1, R90, P6 ;  /* 0x000000010d007824 */ /* 0x001fca00030e065a */
[----:B------:R0:W-:Y:S04]  /*3d510*/  STL [R1+0x2bd0], R0 ;  /* 0x002bd00001007387 */ /* 0x0001e80000100800 */
[----:B------:R-:W4:Y:S04]  /*3d520*/  LDL.LU.64 R20, [R1+0xfc8] ;  /* 0x000fc80001147983 */ /* 0x000f280000300a00 */
[----:B------:R-:W4:Y:S04]  /*3d530*/  LDL.LU.64 R16, [R1+0xfd0] ;  /* 0x000fd00001107983 */ /* 0x000f280000300a00 */
[----:B------:R-:W4:Y:S01]  /*3d540*/  LDL.LU.64 R12, [R1+0xfd8] ;  /* 0x000fd800010c7983 */ /* 0x000f220000300a00 */
[----:B------:R-:W-:-:S02]  /*3d550*/  IADD3 R2, P0, PT, R54, R91, RZ ;  /* 0x0000005b36027210 */ /* 0x000fc40007f1e0ff */
[-C--:B------:R-:W-:Y:S02]  /*3d560*/  IADD3 R5, P6, PT, R46, R91.reuse, RZ ;  /* 0x0000005b2e057210 */ /* 0x080fe40007fde0ff */
[----:B0-----:R-:W-:Y:S01]  /*3d570*/  IADD3 R0, P5, PT, R48, R91, RZ ;  /* 0x0000005b30007210 */ /* 0x001fe20007fbe0ff */
[----:B------:R0:W-:Y:S01]  /*3d580*/  STL [R1+0x4358], R2 ;  /* 0x0043580201007387 */ /* 0x0001e20000100800 */
[--C-:B------:R-:W-:Y:S02]  /*3d590*/  IMAD.X R4, R55, 0x1, R90.reuse, P0 ;  /* 0x0000000137047824 */ /* 0x100fe400000e065a */
[--C-:B------:R-:W-:Y:S01]  /*3d5a0*/  IMAD.X R88, R47, 0x1, R90.reuse, P6 ;  /* 0x000000012f587824 */ /* 0x100fe200030e065a */
[----:B------:R-:W-:Y:S04]  /*3d5b0*/  STL [R1+0x4360], R5 ;  /* 0x0043600501007387 */ /* 0x000fe80000100800 */
[----:B------:R3:W-:Y:S01]  /*3d5c0*/  STL [R1+0x2bc8], R0 ;  /* 0x002bc80001007387 */ /* 0x0007e20000100800 */
[----:B0-----:R-:W-:-:S03]  /*3d5d0*/  IMAD.X R2, R49, 0x1, R90, P5 ;  /* 0x0000000131027824 */ /* 0x001fc600028e065a */
[----:B------:R0:W-:Y:S01]  /*3d5e0*/  STL [R1+0x4364], R4 ;  /* 0x0043640401007387 */ /* 0x0001e20000100800 */
[----:B---3--:R-:W-:-:S03]  /*3d5f0*/  IADD3 R0, P0, PT, R36, R91, RZ ;  /* 0x0000005b24007210 */ /* 0x008fc60007f1e0ff */
[----:B------:R-:W-:Y:S04]  /*3d600*/  STL [R1+0x4370], R88 ;  /* 0x0043705801007387 */ /* 0x000fe80000100800 */
[----:B------:R-:W3:Y:S01]  /*3d610*/  LDL.LU.64 R54, [R1+0xfe0] ;  /* 0x000fe00001367983 */ /* 0x000ee20000300a00 */
[----:B0-----:R-:W-:-:S03]  /*3d620*/  IMAD.X R4, R37, 0x1, R90, P0 ;  /* 0x0000000125047824 */ /* 0x001fc600000e065a */
[----:B------:R4:W-:Y:S01]  /*3d630*/  STL [R1+0x2bb8], R0 ;  /* 0x002bb80001007387 */ /* 0x0009e20000100800 */
[-C--:B--2---:R-:W-:Y:S02]  /*3d640*/  IADD3 R3, P5, PT, R28, R91.reuse, RZ ;  /* 0x0000005b1c037210 */ /* 0x084fe40007fbe0ff */
[----:B----4-:R-:W-:-:S03]  /*3d650*/  IADD3 R0, P6, PT, R26, R91, RZ ;  /* 0x0000005b1a007210 */ /* 0x010fc60007fde0ff */
[----:B------:R-:W-:Y:S04]  /*3d660*/  STL.64 [R1+0x4368], R2 ;  /* 0x0043680201007387 */ /* 0x000fe80000100a00 */
[----:B------:R-:W-:Y:S04]  /*3d670*/  STL [R1+0x4374], R4 ;  /* 0x0043740401007387 */ /* 0x000fe80000100800 */
[----:B------:R0:W-:Y:S01]  /*3d680*/  STL [R1+0x2b48], R0 ;  /* 0x002b480001007387 */ /* 0x0001e20000100800 */
[----:B------:R-:W-:-:S03]  /*3d690*/  IMAD.X R5, R29, 0x1, R90, P5 ;  /* 0x000000011d057824 */ /* 0x000fc600028e065a */
[----:B------:R-:W2:Y:S01]  /*3d6a0*/  LDL.LU.64 R36, [R1+0xfe8] ;  /* 0x000fe80001247983 */ /* 0x000ea20000300a00 */
[----:B0-----:R-:W-:-:S03]  /*3d6b0*/  IMAD.X R0, R27, 0x1, R90, P6 ;  /* 0x000000011b007824 */ /* 0x001fc600030e065a */
[----:B------:R-:W4:Y:S01]  /*3d6c0*/  LDL.LU.64 R28, [R1+0xff0] ;  /* 0x000ff000011c7983 */ /* 0x000f220000300a00 */
[----:B------:R-:W-:-:S03]  /*3d6d0*/  IADD3 R2, P5, PT, R16, R91, RZ ;  /* 0x0000005b10027210 */ /* 0x000fc60007fbe0ff */
[----:B------:R0:W-:Y:S01]  /*3d6e0*/  STL [R1+0x2b28], R0 ;  /* 0x002b280001007387 */ /* 0x0001e20000100800 */
[-C--:B------:R-:W-:Y:S02]  /*3d6f0*/  IADD3 R3, P6, PT, R12, R91.reuse, RZ ;  /* 0x0000005b0c037210 */ /* 0x080fe40007fde0ff */
[----:B0-----:R-:W-:-:S05]  /*3d700*/  IADD3 R0, P0, PT, R20, R91, RZ ;  /* 0x0000005b14007210 */ /* 0x001fca0007f1e0ff */
[----:B------:R0:W-:Y:S04]  /*3d710*/  STL [R1+0x2b38], R0 ;  /* 0x002b380001007387 */ /* 0x0001e80000100800 */
[----:B------:R1:W-:Y:S01]  /*3d720*/  STL [R1+0x2af0], R2 ;  /* 0x002af00201007387 */ /* 0x0003e20000100800 */
[----:B0-----:R-:W-:-:S03]  /*3d730*/  IMAD.X R0, R21, 0x1, R90, P0 ;  /* 0x0000000115007824 */ /* 0x001fc600000e065a */
[----:B------:R-:W-:Y:S01]  /*3d740*/  STL [R1+0x2af4], R3 ;  /* 0x002af40301007387 */ /* 0x000fe20000100800 */
[----:B-1----:R-:W-:-:S03]  /*3d750*/  IMAD.X R2, R17, 0x1, R90, P5 ;  /* 0x0000000111027824 */ /* 0x002fc600028e065a */
[----:B------:R-:W4:Y:S04]  /*3d760*/  LDL.LU.64 R26, [R1+0xff8] ;  /* 0x000ff800011a7983 */ /* 0x000f280000300a00 */
[----:B------:R0:W-:Y:S04]  /*3d770*/  STL [R1+0x2b2c], R0 ;  /* 0x002b2c0001007387 */ /* 0x0001e80000100800 */
[----:B------:R2:W-:Y:S04]  /*3d780*/  STL [R1+0x2ad8], R2 ;  /* 0x002ad80201007387 */ /* 0x0005e80000100800 */
[----:B------:R-:W4:Y:S04]  /*3d790*/  LDL.LU.64 R20, [R1+0x1000] ;  /* 0x0010000001147983 */ /* 0x000f280000300a00 */
[----:B------:R-:W4:Y:S01]  /*3d7a0*/  LDL.LU.64 R16, [R1+0x1008] ;  /* 0x0010080001107983 */ /* 0x000f220000300a00 */
[----:B0-----:R-:W-:-:S05]  /*3d7b0*/  IMAD.X R0, R13, 0x1, R90, P6 ;  /* 0x000000010d007824 */ /* 0x001fca00030e065a */
[----:B------:R-:W-:Y:S04]  /*3d7c0*/  STL [R1+0x2adc], R0 ;  /* 0x002adc0001007387 */ /* 0x000fe80000100800 */
[----:B------:R-:W4:Y:S04]  /*3d7d0*/  LDL.LU.64 R12, [R1+0x1010] ;  /* 0x00101000010c7983 */ /* 0x000f280000300a00 */
[----:B------:R-:W4:Y:S04]  /*3d7e0*/  LDL.LU.64 R48, [R1+0x1018] ;  /* 0x0010180001307983 */ /* 0x000f280000300a00 */
[----:B------:R-:W4:Y:S01]  /*3d7f0*/  LDL.LU.64 R46, [R1+0x1020] ;  /* 0x00102000012e7983 */ /* 0x000f220000300a00 */
[----:B---3--:R-:W-:-:S05]  /*3d800*/  IADD3 R88, P0, PT, R54, R91, RZ ;  /* 0x0000005b36587210 */ /* 0x008fca0007f1e0ff */
[----:B------:R4:W-:Y:S01]  /*3d810*/  STL [R1+0x4380], R88 ;  /* 0x0043805801007387 */ /* 0x0009e20000100800 */
[----:B------:R-:W-:Y:S01]  /*3d820*/  IMAD.X R4, R55, 0x1, R90, P0 ;  /* 0x0000000137047824 */ /* 0x000fe200000e065a */
[-C--:B--2---:R-:W-:Y:S02]  /*3d830*/  IADD3 R2, P5, PT, R36, R91.reuse, RZ ;  /* 0x0000005b24027210 */ /* 0x084fe40007fbe0ff */
[----:B----4-:R-:W-:-:S03]  /*3d840*/  IADD3 R88, P6, PT, R28, R91, RZ ;  /* 0x0000005b1c587210 */ /* 0x010fc60007fde0ff */
[----:B------:R0:W-:Y:S01]  /*3d850*/  STL [R1+0x4384], R2 ;  /* 0x0043840201007387 */ /* 0x0001e20000100800 */
[----:B------:R-:W-:-:S03]  /*3d860*/  IMAD.X R3, R37, 0x1, R90, P5 ;  /* 0x0000000125037824 */ /* 0x000fc600028e065a */
[----:B------:R-:W-:Y:S04]  /*3d870*/  STL [R1+0x4390], R88 ;  /* 0x0043905801007387 */ /* 0x000fe80000100800 */
[----:B------:R1:W-:Y:S01]  /*3d880*/  STL.64 [R1+0x4378], R4 ;  /* 0x0043780401007387 */ /* 0x0003e20000100a00 */
[----:B0-----:R-:W-:-:S03]  /*3d890*/  IMAD.X R2, R29, 0x1, R90, P6 ;  /* 0x000000011d027824 */ /* 0x001fc600030e065a */
[----:B------:R-:W2:Y:S04]  /*3d8a0*/  LDL.LU.64 R54, [R1+0x1028] ;  /* 0x0010280001367983 */ /* 0x000ea80000300a00 */
[----:B------:R-:W3:Y:S04]  /*3d8b0*/  LDL.LU.64 R36, [R1+0x1030] ;  /* 0x0010300001247983 */ /* 0x000ee80000300a00 */
[----:B------:R-:W4:Y:S04]  /*3d8c0*/  LDL.LU.64 R28, [R1+0x1038] ;  /* 0x00103800011c7983 */ /* 0x000f280000300a00 */
[----:B------:R0:W-:Y:S01]  /*3d8d0*/  STL.64 [R1+0x4388], R2 ;  /* 0x0043880201007387 */ /* 0x0001e20000100a00 */
[----:B-1----:R-:W-:-:S05]  /*3d8e0*/  IADD3 R4, P0, PT, R26, R91, RZ ;  /* 0x0000005b1a047210 */ /* 0x002fca0007f1e0ff */
[----:B------:R-:W-:Y:S01]  /*3d8f0*/  IMAD.X R5, R27, 0x1, R90, P0 ;  /* 0x000000011b057824 */ /* 0x000fe200000e065a */
[-C--:B------:R-:W-:Y:S02]  /*3d900*/  IADD3 R88, P5, PT, R20, R91.reuse, RZ ;  /* 0x0000005b14587210 */ /* 0x080fe40007fbe0ff */
[----:B0-----:R-:W-:-:S03]  /*3d910*/  IADD3 R3, P6, PT, R16, R91, RZ ;  /* 0x0000005b10037210 */ /* 0x001fc60007fde0ff */
[--C-:B------:R-:W-:Y:S01]  /*3d920*/  IMAD.X R0, R21, 0x1, R90.reuse, P5 ;  /* 0x0000000115007824 */ /* 0x100fe200028e065a */
[----:B------:R0:W-:Y:S04]  /*3d930*/  STL [R1+0x43a0], R88 ;  /* 0x0043a05801007387 */ /* 0x0001e80000100800 */
[----:B------:R-:W-:Y:S04]  /*3d940*/  STL [R1+0x43a4], R3 ;  /* 0x0043a40301007387 */ /* 0x000fe80000100800 */
[----:B------:R1:W-:Y:S04]  /*3d950*/  STL.64 [R1+0x4398], R4 ;  /* 0x0043980401007387 */ /* 0x0003e80000100a00 */
[----:B------:R1:W-:Y:S01]  /*3d960*/  STL [R1+0x43b0], R0 ;  /* 0x0043b00001007387 */ /* 0x0003e20000100800 */
[----:B------:R-:W-:-:S03]  /*3d970*/  IMAD.X R2, R17, 0x1, R90, P6 ;  /* 0x0000000111027824 */ /* 0x000fc600030e065a */
[----:B------:R-:W4:Y:S01]  /*3d980*/  LDL.LU.64 R26, [R1+0x1040] ;  /* 0x00104000011a7983 */ /* 0x000f220000300a00 */
[----:B0-----:R-:W-:-:S03]  /*3d990*/  IADD3 R88, P0, PT, R12, R91, RZ ;  /* 0x0000005b0c587210 */ /* 0x001fc60007f1e0ff */
[----:B------:R-:W4:Y:S01]  /*3d9a0*/  LDL.LU.64 R20, [R1+0x1048] ;  /* 0x0010480001147983 */ /* 0x000f220000300a00 */
[----:B-1----:R-:W-:-:S03]  /*3d9b0*/  IADD3 R4, P5, PT, R48, R91, RZ ;  /* 0x0000005b30047210 */ /* 0x002fc60007fbe0ff */
[----:B------:R-:W4:Y:S01]  /*3d9c0*/  LDL.LU.64 R16, [R1+0x1050] ;  /* 0x0010500001107983 */ /* 0x000f220000300a00 */
[----:B------:R-:W-:Y:S01]  /*3d9d0*/  IADD3 R0, P6, PT, R46, R91, RZ ;  /* 0x0000005b2e007210 */ /* 0x000fe20007fde0ff */
[--C-:B------:R-:W-:Y:S02]  /*3d9e0*/  IMAD.X R3, R13, 0x1, R90.reuse, P0 ;  /* 0x000000010d037824 */ /* 0x100fe400000e065a */
[--C-:B------:R-:W-:Y:S01]  /*3d9f0*/  IMAD.X R5, R49, 0x1, R90.reuse, P5 ;  /* 0x0000000131057824 */ /* 0x100fe200028e065a */
[----:B------:R0:W-:Y:S04]  /*3da00*/  STL [R1+0x43b4], R88 ;  /* 0x0043b45801007387 */ /* 0x0001e80000100800 */
[----:B------:R-:W-:Y:S04]  /*3da10*/  STL [R1+0x43c8], R0 ;  /* 0x0043c80001007387 */ /* 0x000fe80000100800 */
[----:B------:R-:W4:Y:S01]  /*3da20*/  LDL.LU.64 R12, [R1+0x1058] ;  /* 0x00105800010c7983 */ /* 0x000f220000300a00 */
[----:B0-----:R-:W-:-:S03]  /*3da30*/  IMAD.X R88, R47, 0x1, R90, P6 ;  /* 0x000000012f587824 */ /* 0x001fc600030e065a */
[----:B------:R2:W-:Y:S04]  /*3da40*/  STL.64 [R1+0x43a8], R2 ;  /* 0x0043a80201007387 */ /* 0x0005e80000100a00 */
[----:B------:R3:W-:Y:S04]  /*3da50*/  STL.64 [R1+0x43b8], R4 ;  /* 0x0043b80401007387 */ /* 0x0007e80000100a00 */
[----:B------:R-:W4:Y:S04]  /*3da60*/  LDL.LU.64 R48, [R1+0x1060] ;  /* 0x0010600001307983 */ /* 0x000f280000300a00 */
[----:B------:R-:W4:Y:S04]  /*3da70*/  LDL.LU.64 R46, [R1+0x1068] ;  /* 0x00106800012e7983 */ /* 0x000f280000300a00 */
[----:B------:R-:W-:Y:S04]  /*3da80*/  STL [R1+0x43d8], R88 ;  /* 0x0043d85801007387 */ /* 0x000fe80000100800 */
[----:B------:R-:W-:Y:S04]  /*3da90*/  STL [R1+0x4400], R88 ;  /* 0x0044005801007387 */ /* 0x000fe80000100800 */
[----:B------:R-:W-:Y:S04]  /*3daa0*/  STL [R1+0x4428], R88 ;  /* 0x0044285801007387 */ /* 0x000fe80000100800 */
[----:B------:R-:W-:Y:S01]  /*3dab0*/  STL [R1+0x4928], R88 ;  /* 0x0049285801007387 */ /* 0x000fe20000100800 */
[----:B--2---:R-:W-:-:S02]  /*3dac0*/  IADD3 R2, P0, PT, R54, R91, RZ ;  /* 0x0000005b36027210 */ /* 0x004fc40007f1e0ff */
[----:B---3--:R-:W-:-:S03]  /*3dad0*/  IADD3 R4, P5, PT, R36, R91, RZ ;  /* 0x0000005b24047210 */ /* 0x008fc60007fbe0ff */
[--C-:B------:R-:W-:Y:S01]  /*3dae0*/  IMAD.X R3, R55, 0x1, R90.reuse, P0 ;  /* 0x0000000137037824 */ /* 0x100fe200000e065a */
[----:B----4-:R-:W-:Y:S01]  /*3daf0*/  IADD3 R0, P6, PT, R28, R91, RZ ;  /* 0x0000005b1c007210 */ /* 0x010fe20007fde0ff */
[----:B------:R-:W-:-:S04]  /*3db00*/  IMAD.X R5, R37, 0x1, R90, P5 ;  /* 0x0000000125057824 */ /* 0x000fc800028e065a */
[----:B------:R-:W-:Y:S04]  /*3db10*/  STL [R1+0x43e8], R0 ;  /* 0x0043e80001007387 */ /* 0x000fe80000100800 */
[----:B------:R0:W-:Y:S04]  /*3db20*/  STL.64 [R1+0x43c0], R2 ;  /* 0x0043c00201007387 */ /* 0x0001e80000100a00 */
[----:B------:R1:W-:Y:S01]  /*3db30*/  STL.64 [R1+0x43d0], R4 ;  /* 0x0043d00401007387 */ /* 0x0003e20000100a00 */
[----:B0-----:R-:W-:-:S05]  /*3db40*/  IMAD.X R2, R29, 0x1, R90, P6 ;  /* 0x000000011d027824 */ /* 0x001fca00030e065a */
[----:B------:R0:W-:Y:S01]  /*3db50*/  STL [R1+0x43ec], R2 ;  /* 0x0043ec0201007387 */ /* 0x0001e20000100800 */
[-C--:B-1----:R-:W-:Y:S02]  /*3db60*/  IADD3 R4, P0, PT, R26, R91.reuse, RZ ;  /* 0x0000005b1a047210 */ /* 0x082fe40007f1e0ff */
[----:B0-----:R-:W-:-:S03]  /*3db70*/  IADD3 R2, P5, PT, R20, R91, RZ ;  /* 0x0000005b14027210 */ /* 0x001fc60007fbe0ff */
[----:B------:R0:W-:Y:S01]  /*3db80*/  STL [R1+0x2ac8], R4 ;  /* 0x002ac80401007387 */ /* 0x0001e20000100800 */
[----:B------:R-:W-:-:S03]  /*3db90*/  IADD3 R0, P6, PT, R16, R91, RZ ;  /* 0x0000005b10007210 */ /* 0x000fc60007fde0ff */
[----:B------:R1:W-:Y:S01]  /*3dba0*/  STL [R1+0x2acc], R2 ;  /* 0x002acc0201007387 */ /* 0x0003e20000100800 */
[----:B0-----:R-:W-:-:S03]  /*3dbb0*/  IMAD.X R4, R27, 0x1, R90, P0 ;  /* 0x000000011b047824 */ /* 0x001fc600000e065a */
[----:B------:R0:W-:Y:S01]  /*3dbc0*/  STL [R1+0x2aa8], R0 ;  /* 0x002aa80001007387 */ /* 0x0001e20000100800 */
[----:B-1----:R-:W-:-:S03]  /*3dbd0*/  IMAD.X R2, R21, 0x1, R90, P5 ;  /* 0x0000000115027824 */ /* 0x002fc600028e065a */
[----:B------:R-:W-:Y:S04]  /*3dbe0*/  STL [R1+0x2ac0], R4 ;  /* 0x002ac00401007387 */ /* 0x000fe80000100800 */
[----:B------:R-:W2:Y:S01]  /*3dbf0*/  LDL.LU.64 R36, [R1+0x1070] ;  /* 0x0010700001247983 */ /* 0x000ea20000300a00 */
[----:B0-----:R-:W-:-:S03]  /*3dc00*/  IMAD.X R0, R17, 0x1, R90, P6 ;  /* 0x0000000111007824 */ /* 0x001fc600030e065a */
[----:B------:R0:W-:Y:S04]  /*3dc10*/  STL [R1+0x2ac4], R2 ;  /* 0x002ac40201007387 */ /* 0x0001e80000100800 */
[----:B------:R-:W3:Y:S04]  /*3dc20*/  LDL.LU.64 R28, [R1+0x1078] ;  /* 0x00107800011c7983 */ /* 0x000ee80000300a00 */
[----:B------:R1:W-:Y:S01]  /*3dc30*/  STL [R1+0x2a90], R0 ;  /* 0x002a900001007387 */ /* 0x0003e20000100800 */
[----:B0-----:R-:W-:-:S03]  /*3dc40*/  IADD3 R2, P0, PT, R12, R91, RZ ;  /* 0x0000005b0c027210 */ /* 0x001fc60007f1e0ff */
[----:B------:R-:W4:Y:S01]  /*3dc50*/  LDL.LU.64 R26, [R1+0x1080] ;  /* 0x00108000011a7983 */ /* 0x000f220000300a00 */
[----:B-1----:R-:W-:-:S03]  /*3dc60*/  IADD3 R0, P6, PT, R46, R91, RZ ;  /* 0x0000005b2e007210 */ /* 0x002fc60007fde0ff */
[----:B------:R-:W-:Y:S04]  /*3dc70*/  STL [R1+0x2aa0], R2 ;  /* 0x002aa00201007387 */ /* 0x000fe80000100800 */
[----:B------:R-:W-:Y:S04]  /*3dc80*/  STL [R1+0x4410], R0 ;  /* 0x0044100001007387 */ /* 0x000fe80000100800 */
[----:B------:R0:W-:Y:S04]  /*3dc90*/  STL [R1+0x4438], R0 ;  /* 0x0044380001007387 */ /* 0x0001e80000100800 */
[----:B------:R-:W4:Y:S04]  /*3dca0*/  LDL.LU.64 R20, [R1+0x1088] ;  /* 0x0010880001147983 */ /* 0x000f280000300a00 */
[----:B------:R-:W4:Y:S01]  /*3dcb0*/  LDL.LU.64 R16, [R1+0x1090] ;  /* 0x0010900001107983 */ /* 0x000f220000300a00 */
[----:B0-----:R-:W-:-:S05]  /*3dcc0*/  IMAD.X R0, R13, 0x1, R90, P0 ;  /* 0x000000010d007824 */ /* 0x001fca00000e065a */
[----:B------:R-:W-:Y:S04]  /*3dcd0*/  STL [R1+0x2a94], R0 ;  /* 0x002a940001007387 */ /* 0x000fe80000100800 */
[----:B------:R-:W4:Y:S01]  /*3dce0*/  LDL.LU.64 R12, [R1+0x1098] ;  /* 0x00109800010c7983 */ /* 0x000f220000300a00 */
[----:B------:R-:W-:-:S05]  /*3dcf0*/  IADD3 R4, P5, PT, R48, R91, RZ ;  /* 0x0000005b30047210 */ /* 0x000fca0007fbe0ff */
[--C-:B------:R-:W-:Y:S02]  /*3dd00*/  IMAD.X R5, R49, 0x1, R90.reuse, P5 ;  /* 0x0000000131057824 */ /* 0x100fe400028e065a */
[----:B------:R-:W-:-:S03]  /*3dd10*/  IMAD.X R2, R47, 0x1, R90, P6 ;  /* 0x000000012f027824 */ /* 0x000fc600030e065a */
[----:B------:R2:W-:Y:S04]  /*3dd20*/  STL.64 [R1+0x43f0], R4 ;  /* 0x0043f00401007387 */ /* 0x0005e80000100a00 */
[----:B------:R-:W4:Y:S04]  /*3dd30*/  LDL.LU.64 R54, [R1+0x10a0] ;  /* 0x0010a00001367983 */ /* 0x000f280000300a00 */
[----:B------:R-:W4:Y:S04]  /*3dd40*/  LDL.LU.64 R48, [R1+0x10a8] ;  /* 0x0010a80001307983 */ /* 0x000f280000300a00 */
[----:B------:R3:W-:Y:S04]  /*3dd50*/  STL.64 [R1+0x43f8], R2 ;  /* 0x0043f80201007387 */ /* 0x0007e80000100a00 */
[----:B------:R-:W4:Y:S01]  /*3dd60*/  LDL.LU.64 R46, [R1+0x10b0] ;  /* 0x0010b000012e7983 */ /* 0x000f220000300a00 */
[----:B--2---:R-:W-:-:S05]  /*3dd70*/  IADD3 R4, P0, PT, R36, R91, RZ ;  /* 0x0000005b24047210 */ /* 0x004fca0007f1e0ff */
[----:B------:R-:W-:Y:S01]  /*3dd80*/  IMAD.X R5, R37, 0x1, R90, P0 ;  /* 0x0000000125057824 */ /* 0x000fe200000e065a */
[-C--:B---3--:R-:W-:Y:S02]  /*3dd90*/  IADD3 R3, P5, PT, R28, R91.reuse, RZ ;  /* 0x0000005b1c037210 */ /* 0x088fe40007fbe0ff */
[----:B----4-:R-:W-:-:S03]  /*3dda0*/  IADD3 R0, P6, PT, R26, R91, RZ ;  /* 0x0000005b1a007210 */ /* 0x010fc60007fde0ff */
[--C-:B------:R-:W-:Y:S02]  /*3ddb0*/  IMAD.X R2, R29, 0x1, R90.reuse, P5 ;  /* 0x000000011d027824 */ /* 0x100fe400028e065a */
[----:B------:R-:W-:Y:S04]  /*3ddc0*/  STL [R1+0x2b04], R0 ;  /* 0x002b040001007387 */ /* 0x000fe80000100800 */
[----:B------:R0:W-:Y:S04]  /*3ddd0*/  STL.64 [R1+0x4408], R4 ;  /* 0x0044080401007387 */ /* 0x0001e80000100a00 */
[----:B------:R-:W-:Y:S04]  /*3dde0*/  STL [R1+0x4488], R5 ;  /* 0x0044880501007387 */ /* 0x000fe80000100800 */
[----:B------:R-:W-:Y:S01]  /*3ddf0*/  STL [R1+0x44a0], R5 ;  /* 0x0044a00501007387 */ /* 0x000fe20000100800 */
[----:B0-----:R-:W-:-:S03]  /*3de00*/  IMAD.X R4, R27, 0x1, R90, P6 ;  /* 0x000000011b047824 */ /* 0x001fc600030e065a */
[----:B------:R0:W-:Y:S01]  /*3de10*/  STL.64 [R1+0x4418], R2 ;  /* 0x0044180201007387 */ /* 0x0001e20000100a00 */
[----:B------:R-:W-:-:S03]  /*3de20*/  IADD3 R0, P5, PT, R16, R91, RZ ;  /* 0x0000005b10007210 */ /* 0x000fc60007fbe0ff */
[----:B------:R-:W-:Y:S04]  /*3de30*/  STL [R1+0x443c], R4 ;  /* 0x00443c0401007387 */ /* 0x000fe80000100800 */
[----:B------:R-:W2:Y:S01]  /*3de40*/  LDL.LU.64 R56, [R1+0x10b8] ;  /* 0x0010b80001387983 */ /* 0x000ea20000300a00 */
[----:B0-----:R-:W-:-:S03]  /*3de50*/  IADD3 R2, P0, PT, R20, R91, RZ ;  /* 0x0000005b14027210 */ /* 0x001fc60007f1e0ff */
[----:B------:R-:W3:Y:S04]  /*3de60*/  LDL.LU.64 R36, [R1+0x10c0] ;  /* 0x0010c00001247983 */ /* 0x000ee80000300a00 */
[----:B------:R0:W-:Y:S01]  /*3de70*/  STL [R1+0x2ae0], R0 ;  /* 0x002ae00001007387 */ /* 0x0001e20000100800 */
[----:B------:R-:W-:-:S03]  /*3de80*/  IMAD.X R3, R21, 0x1, R90, P0 ;  /* 0x0000000115037824 */ /* 0x000fc600000e065a */
[----:B------:R-:W4:Y:S01]  /*3de90*/  LDL.LU.64 R28, [R1+0x10c8] ;  /* 0x0010c800011c7983 */ /* 0x000f220000300a00 */
[----:B0-----:R-:W-:-:S05]  /*3dea0*/  IADD3 R0, P6, PT, R12, R91, RZ ;  /* 0x0000005b0c007210 */ /* 0x001fca0007fde0ff */
[----:B------:R-:W-:Y:S04]  /*3deb0*/  STL [R1+0x4470], R0 ;  /* 0x0044700001007387 */ /* 0x000fe80000100800 */
[----:B------:R-:W-:Y:S04]  /*3dec0*/  STL [R1+0x4498], R0 ;  /* 0x0044980001007387 */ /* 0x000fe80000100800 */
[----:B------:R0:W-:Y:S04]  /*3ded0*/  STL.64 [R1+0x4420], R2 ;  /* 0x0044200201007387 */ /* 0x0001e80000100a00 */
[----:B------:R-:W-:Y:S04]  /*3dee0*/  STL [R1+0x44a4], R3 ;  /* 0x0044a40301007387 */ /* 0x000fe80000100800 */
[----:B------:R-:W4:Y:S01]  /*3def0*/  LDL.LU.64 R26, [R1+0x10d0] ;  /* 0x0010d000011a7983 */ /* 0x000f220000300a00 */
[----:B0-----:R-:W-:-:S03]  /*3df00*/  IMAD.X R2, R17, 0x1, R90, P5 ;  /* 0x0000000111027824 */ /* 0x001fc600028e065a */
[----:B------:R-:W4:Y:S04]  /*3df10*/  LDL.LU.64 R20, [R1+0x10d8] ;  /* 0x0010d80001147983 */ /* 0x000f280000300a00 */
[----:B------:R-:W4:Y:S01]  /*3df20*/  LDL.LU.64 R16, [R1+0x10e0] ;  /* 0x0010e00001107983 */ /* 0x000f220000300a00 */
[-C--:B------:R-:W-:Y:S01]  /*3df30*/  IADD3 R12, P0, PT, R54, R91.reuse, RZ ;  /* 0x0000005b360c7210 */ /* 0x080fe20007f1e0ff */
[--C-:B------:R-:W-:Y:S02]  /*3df40*/  IMAD.X R4, R13, 0x1, R90.reuse, P6 ;  /* 0x000000010d047824 */ /* 0x100fe400030e065a */
[----:B------:R0:W-:Y:S01]  /*3df50*/  STL [R1+0x4480], R2 ;  /* 0x0044800201007387 */ /* 0x0001e20000100800 */
[----:B------:R-:W-:Y:S01]  /*3df60*/  IADD3 R0, P6, PT, R46, R91, RZ ;  /* 0x0000005b2e007210 */ /* 0x000fe20007fde0ff */
[----:B------:R-:W-:-:S02]  /*3df70*/  IMAD.X R13, R55, 0x1, R90, P0 ;  /* 0x00000001370d7824 */ /* 0x000fc400000e065a */
[----:B------:R1:W-:Y:S01]  /*3df80*/  STL [R1+0x4484], R4 ;  /* 0x0044840401007387 */ /* 0x0003e20000100800 */
[----:B0-----:R-:W-:-:S05]  /*3df90*/  IADD3 R2, P5, PT, R48, R91, RZ ;  /* 0x0000005b30027210 */ /* 0x001fca0007fbe0ff */
[----:B------:R0:W-:Y:S01]  /*3dfa0*/  STL [R1+0x449c], R2 ;  /* 0x00449c0201007387 */ /* 0x0001e20000100800 */
[----:B-1----:R-:W-:-:S03]  /*3dfb0*/  IMAD.X R4, R49, 0x1, R90, P5 ;  /* 0x0000000131047824 */ /* 0x002fc600028e065a */
[----:B------:R-:W-:Y:S04]  /*3dfc0*/  STL [R1+0x44a8], R0 ;  /* 0x0044a80001007387 */ /* 0x000fe80000100800 */
[----:B------:R2:W-:Y:S01]  /*3dfd0*/  STL.64 [R1+0x4490], R12 ;  /* 0x0044900c01007387 */ /* 0x0005e20000100a00 */
[----:B0-----:R-:W-:-:S03]  /*3dfe0*/  IADD3.X R2, PT, PT, R47, R90, RZ, P6, !PT ;  /* 0x0000005a2f027210 */ /* 0x001fc600037fe4ff */
[----:B------:R-:W4:Y:S04]  /*3dff0*/  LDL.LU.64 R54, [R1+0x10e8] ;  /* 0x0010e80001367983 */ /* 0x000f280000300a00 */
[----:B------:R0:W-:Y:S04]  /*3e000*/  STL [R1+0x44ac], R4 ;  /* 0x0044ac0401007387 */ /* 0x0001e80000100800 */
[----:B------:R-:W4:Y:S04]  /*3e010*/  LDL.LU.64 R48, [R1+0x10f0] ;  /* 0x0010f00001307983 */ /* 0x000f280000300a00 */
[----:B------:R-:W4:Y:S04]  /*3e020*/  LDL.LU.64 R46, [R1+0x10f8] ;  /* 0x0010f800012e7983 */ /* 0x000f280000300a00 */
[----:B------:R-:W-:Y:S01]  /*3e030*/  STL [R1+0x44b0], R2 ;  /* 0x0044b00201007387 */ /* 0x000fe20000100800 */
[----:B--2---:R-:W-:-:S02]  /*3e040*/  IADD3 R12, P0, PT, R56, R91, RZ ;  /* 0x0000005b380c7210 */ /* 0x004fc40007f1e0ff */
[----:B---3--:R-:W-:-:S03]  /*3e050*/  IADD3 R0, P5, PT, R36, R91, RZ ;  /* 0x0000005b24007210 */ /* 0x008fc60007fbe0ff */
[--C-:B------:R-:W-:Y:S01]  /*3e060*/  IMAD.X R13, R57, 0x1, R90.reuse, P0 ;  /* 0x00000001390d7824 */ /* 0x100fe200000e065a */
[----:B------:R-:W-:Y:S01]  /*3e070*/  STL [R1+0x44b4], R12 ;  /* 0x0044b40c01007387 */ /* 0x000fe20000100800 */
[--C-:B0-----:R-:W-:Y:S01]  /*3e080*/  IMAD.X R4, R37, 0x1, R90.reuse, P5 ;  /* 0x0000000125047824 */ /* 0x101fe200028e065a */
[----:B----4-:R-:W-:Y:S02]  /*3e090*/  IADD3 R5, P6, PT, R28, R91, RZ ;  /* 0x0000005b1c057210 */ /* 0x010fe40007fde0ff */
[----:B------:R-:W-:Y:S04]  /*3e0a0*/  STL [R1+0x44b8], R0 ;  /* 0x0044b80001007387 */ /* 0x000fe80000100800 */
[----:B------:R-:W-:Y:S01]  /*3e0b0*/  STL [R1+0x44c4], R5 ;  /* 0x0044c40501007387 */ /* 0x000fe20000100800 */
[----:B------:R-:W-:-:S03]  /*3e0c0*/  IMAD.X R3, R29, 0x1, R90, P6 ;  /* 0x000000011d037824 */ /* 0x000fc600030e065a */
[----:B------:R-:W-:Y:S04]  /*3e0d0*/  STL [R1+0x44c8], R13 ;  /* 0x0044c80d01007387 */ /* 0x000fe80000100800 */
[----:B------:R0:W-:Y:S02]  /*3e0e0*/  STL [R1+0x44cc], R4 ;  /* 0x0044cc0401007387 */ /* 0x0001e40000100800 */
[-C--:B0-----:R-:W-:Y:S02]  /*3e0f0*/  IADD3 R4, P0, PT, R26, R91.reuse, RZ ;  /* 0x0000005b1a047210 */ /* 0x081fe40007f1e0ff */
[-C--:B------:R-:W-:Y:S02]  /*3e100*/  IADD3 R2, P5, PT, R20, R91.reuse, RZ ;  /* 0x0000005b14027210 */ /* 0x080fe40007fbe0ff */
[----:B------:R-:W-:Y:S01]  /*3e110*/  IADD3 R0, P6, PT, R16, R91, RZ ;  /* 0x0000005b10007210 */ /* 0x000fe20007fde0ff */
[----:B------:R-:W-:Y:S04]  /*3e120*/  STL [R1+0x2a54], R4 ;  /* 0x002a540401007387 */ /* 0x000fe80000100800 */
[----:B------:R0:W-:Y:S04]  /*3e130*/  STL [R1+0x44e8], R0 ;  /* 0x0044e80001007387 */ /* 0x0001e80000100800 */
[----:B------:R-:W-:Y:S04]  /*3e140*/  STL [R1+0x2a58], R2 ;  /* 0x002a580201007387 */ /* 0x000fe80000100800 */
[----:B------:R-:W2:Y:S01]  /*3e150*/  LDL.LU.64 R36, [R1+0x1100] ;  /* 0x0011000001247983 */ /* 0x000ea20000300a00 */
[----:B0-----:R-:W-:-:S03]  /*3e160*/  IMAD.X R0, R27, 0x1, R90, P0 ;  /* 0x000000011b007824 */ /* 0x001fc600000e065a */
[----:B------:R-:W3:Y:S04]  /*3e170*/  LDL.LU.64 R28, [R1+0x1108] ;  /* 0x00110800011c7983 */ /* 0x000ee80000300a00 */
[----:B------:R0:W-:Y:S04]  /*3e180*/  STL [R1+0x2a4c], R0 ;  /* 0x002a4c0001007387 */ /* 0x0001e80000100800 */
[----:B------:R-:W4:Y:S01]  /*3e190*/  LDL.LU.64 R26, [R1+0x1110] ;  /* 0x00111000011a7983 */ /* 0x000f220000300a00 */
[--C-:B------:R-:W-:Y:S02]  /*3e1a0*/  IMAD.X R75, R17, 0x1, R90.reuse, P6 ;  /* 0x00000001114b7824 */ /* 0x100fe400030e065a */
[----:B0-----:R-:W-:Y:S01]  /*3e1b0*/  IMAD.X R0, R21, 0x1, R90, P5 ;  /* 0x0000000115007824 */ /* 0x001fe200028e065a */
[----:B------:R-:W-:-:S04]  /*3e1c0*/  IADD3 R2, P0, PT, R54, R91, RZ ;  /* 0x0000005b36027210 */ /* 0x000fc80007f1e0ff */
[----:B------:R-:W-:Y:S01]  /*3e1d0*/  STL [R1+0x4508], R0 ;  /* 0x0045080001007387 */ /* 0x000fe20000100800 */
[----:B------:R-:W-:-:S03]  /*3e1e0*/  IADD3 R13, P5, PT, R48, R91, RZ ;  /* 0x0000005b300d7210 */ /* 0x000fc60007fbe0ff */
[----:B------:R-:W4:Y:S01]  /*3e1f0*/  LDL.LU.64 R20, [R1+0x1118] ;  /* 0x0011180001147983 */ /* 0x000f220000300a00 */
[----:B------:R-:W-:-:S03]  /*3e200*/  IADD3 R74, P6, PT, R46, R91, RZ ;  /* 0x0000005b2e4a7210 */ /* 0x000fc60007fde0ff */
[----:B------:R-:W4:Y:S01]  /*3e210*/  LDL.LU.64 R16, [R1+0x1120] ;  /* 0x0011200001107983 */ /* 0x000f220000300a00 */
[--C-:B------:R-:W-:Y:S02]  /*3e220*/  IMAD.X R12, R55, 0x1, R90.reuse, P0 ;  /* 0x00000001370c7824 */ /* 0x100fe400000e065a */
[--C-:B------:R-:W-:Y:S01]  /*3e230*/  IMAD.X R4, R49, 0x1, R90.reuse, P5 ;  /* 0x0000000131047824 */ /* 0x100fe200028e065a */
[----:B------:R-:W-:Y:S01]  /*3e240*/  STL.64 [R1+0x44d0], R2 ;  /* 0x0044d00201007387 */ /* 0x000fe20000100a00 */
[----:B------:R-:W-:-:S03]  /*3e250*/  IMAD.X R5, R47, 0x1, R90, P6 ;  /* 0x000000012f057824 */ /* 0x000fc600030e065a */
[----:B------:R0:W-:Y:S04]  /*3e260*/  STL.64 [R1+0x4520], R2 ;  /* 0x0045200201007387 */ /* 0x0001e80000100a00 */
[----:B------:R-:W-:Y:S04]  /*3e270*/  STL.64 [R1+0x44d8], R74 ;  /* 0x0044d84a01007387 */ /* 0x000fe80000100a00 */
[----:B0-----:R-:W4:Y:S04]  /*3e280*/  LDL.LU.64 R2, [R1+0x1128] ;  /* 0x0011280001027983 */ /* 0x001f280000300a00 */
[----:B------:R-:W-:Y:S04]  /*3e290*/  STL.64 [R1+0x44e0], R12 ;  /* 0x0044e00c01007387 */ /* 0x000fe80000100a00 */
[----:B------:R-:W-:Y:S04]  /*3e2a0*/  STL [R1+0x4510], R12 ;  /* 0x0045100c01007387 */ /* 0x000fe80000100800 */
[----:B------:R2:W-:Y:S02]  /*3e2b0*/  STL.64 [R1+0x44f0], R4 ;  /* 0x0044f00401007387 */ /* 0x0005e40000100a00 */
[----:B--2---:R-:W-:-:S02]  /*3e2c0*/  IADD3 R5, P0, PT, R36, R91, RZ ;  /* 0x0000005b24057210 */ /* 0x004fc40007f1e0ff */
[----:B---3--:R-:W-:-:S03]  /*3e2d0*/  IADD3 R0, P5, PT, R28, R91, RZ ;  /* 0x0000005b1c007210 */ /* 0x008fc60007fbe0ff */
[----:B------:R4:W-:Y:S01]  /*3e2e0*/  STL [R1+0x4514], R5 ;  /* 0x0045140501007387 */ /* 0x0009e20000100800 */
[----:B------:R-:W-:-:S03]  /*3e2f0*/  IMAD.X R4, R37, 0x1, R90, P0 ;  /* 0x0000000125047824 */ /* 0x000fc600000e065a */
[----:B------:R0:W-:Y:S01]  /*3e300*/  STL [R1+0x4518], R0 ;  /* 0x0045180001007387 */ /* 0x0001e20000100800 */
[----:B----4-:R-:W-:-:S05]  /*3e310*/  IADD3 R5, P6, PT, R26, R91, RZ ;  /* 0x0000005b1a057210 */ /* 0x010fca0007fde0ff */
[----:B------:R-:W-:Y:S04]  /*3e320*/  STL [R1+0x451c], R5 ;  /* 0x00451c0501007387 */ /* 0x000fe80000100800 */
[----:B------:R-:W-:Y:S04]  /*3e330*/  STL [R1+0x4530], R4 ;  /* 0x0045300401007387 */ /* 0x000fe80000100800 */
[----:B------:R-:W2:Y:S04]  /*3e340*/  LDL.LU.64 R46, [R1+0x1130] ;  /* 0x00113000012e7983 */ /* 0x000ea80000300a00 */
[----:B------:R-:W3:Y:S01]  /*3e350*/  LDL.LU.64 R36, [R1+0x1138] ;  /* 0x0011380001247983 */ /* 0x000ee20000300a00 */
[----:B0-----:R-:W-:-:S05]  /*3e360*/  IMAD.X R0, R29, 0x1, R90, P5 ;  /* 0x000000011d007824 */ /* 0x001fca00028e065a */
[----:B------:R0:W-:Y:S04]  /*3e370*/  STL [R1+0x2a3c], R0 ;  /* 0x002a3c0001007387 */ /* 0x0001e80000100800 */
[----:B------:R-:W4:Y:S01]  /*3e380*/  LDL.LU.64 R56, [R1+0x1140] ;  /* 0x0011400001387983 */ /* 0x000f220000300a00 */
[----:B0-----:R-:W-:-:S03]  /*3e390*/  IMAD.X R0, R27, 0x1, R90, P6 ;  /* 0x000000011b007824 */ /* 0x001fc600030e065a */
[----:B------:R-:W4:Y:S01]  /*3e3a0*/  LDL.LU.64 R26, [R1+0x1148] ;  /* 0x00114800011a7983 */ /* 0x000f220000300a00 */
[----:B------:R-:W-:-:S03]  /*3e3b0*/  IADD3 R7, P0, PT, R20, R91, RZ ;  /* 0x0000005b14077210 */ /* 0x000fc60007f1e0ff */
[----:B------:R-:W4:Y:S01]  /*3e3c0*/  LDL.LU.64 R54, [R1+0x1150] ;  /* 0x0011500001367983 */ /* 0x000f220000300a00 */
[----:B------:R-:W-:-:S03]  /*3e3d0*/  IADD3 R13, P6, PT, R2, R91, RZ ;  /* 0x0000005b020d7210 */ /* 0x000fc60007fde0ff */
[----:B------:R-:W4:Y:S01]  /*3e3e0*/  LDL.LU.64 R48, [R1+0x1158] ;  /* 0x0011580001307983 */ /* 0x000f220000300a00 */
[--C-:B------:R-:W-:Y:S01]  /*3e3f0*/  IMAD.X R12, R21, 0x1, R90.reuse, P0 ;  /* 0x00000001150c7824 */ /* 0x100fe200000e065a */
[----:B------:R-:W-:Y:S02]  /*3e400*/  IADD3 R75, P5, PT, R16, R91, RZ ;  /* 0x0000005b104b7210 */ /* 0x000fe40007fbe0ff */
[----:B------:R3:W-:Y:S04]  /*3e410*/  STL [R1+0x4534], R0 ;  /* 0x0045340001007387 */ /* 0x0007e80000100800 */
[----:B------:R-:W-:Y:S01]  /*3e420*/  STL [R1+0x4568], R7 ;  /* 0x0045680701007387 */ /* 0x000fe20000100800 */
[----:B------:R-:W-:-:S03]  /*3e430*/  IMAD.X R5, R17, 0x1, R90, P5 ;  /* 0x0000000111057824 */ /* 0x000fc600028e065a */
[----:B------:R-:W-:Y:S04]  /*3e440*/  STL.64 [R1+0x4528], R12 ;  /* 0x0045280c01007387 */ /* 0x000fe80000100a00 */
[----:B------:R-:W4:Y:S04]  /*3e450*/  LDL.LU.64 R28, [R1+0x1160] ;  /* 0x00116000011c7983 */ /* 0x000f280000300a00 */
[----:B------:R-:W4:Y:S04]  /*3e460*/  LDL.LU.64 R20, [R1+0x1168] ;  /* 0x0011680001147983 */ /* 0x000f280000300a00 */
[----:B------:R-:W4:Y:S01]  /*3e470*/  LDL.LU.64 R16, [R1+0x1170] ;  /* 0x0011700001107983 */ /* 0x000f220000300a00 */
[----:B------:R-:W-:-:S05]  /*3e480*/  IMAD.X R74, R3, 0x1, R90, P6 ;  /* 0x00000001034a7824 */ /* 0x000fca00030e065a */
[----:B------:R-:W-:Y:S01]  /*3e490*/  STL.64 [R1+0x4538], R74 ;  /* 0x0045384a01007387 */ /* 0x000fe20000100a00 */
[-C--:B--2---:R-:W-:Y:S02]  /*3e4a0*/  IADD3 R3, P0, PT, R46, R91.reuse, RZ ;  /* 0x0000005b2e037210 */ /* 0x084fe40007f1e0ff */
[----:B---3--:R-:W-:-:S03]  /*3e4b0*/  IADD3 R0, P5, PT, R36, R91, RZ ;  /* 0x0000005b24007210 */ /* 0x008fc60007fbe0ff */
[----:B------:R-:W-:Y:S04]  /*3e4c0*/  STL [R1+0x29ac], R3 ;  /* 0x0029ac0301007387 */ /* 0x000fe80000100800 */
[----:B------:R0:W-:Y:S02]  /*3e4d0*/  STL [R1+0x29b0], R0 ;  /* 0x0029b00001007387 */ /* 0x0001e40000100800 */
[--C-:B0-----:R-:W-:Y:S02]  /*3e4e0*/  IMAD.X R0, R37, 0x1, R90.reuse, P5 ;  /* 0x0000000125007824 */ /* 0x101fe400028e065a */
[----:B------:R-:W2:Y:S01]  /*3e4f0*/  LDL.LU.64 R36, [R1+0x1178] ;  /* 0x0011780001247983 */ /* 0x000ea20000300a00 */
[----:B------:R-:W-:Y:S01]  /*3e500*/  IMAD.X R3, R47, 0x1, R90, P0 ;  /* 0x000000012f037824 */ /* 0x000fe200000e065a */
[----:B----4-:R-:W-:-:S04]  /*3e510*/  IADD3 R12, P0, PT, R26, R91, RZ ;  /* 0x0000005b1a0c7210 */ /* 0x010fc80007f1e0ff */
[----:B------:R0:W-:Y:S01]  /*3e520*/  STL [R1+0x1130], R3 ;  /* 0x0011300301007387 */ /* 0x0001e20000100800 */
[----:B------:R-:W-:-:S03]  /*3e530*/  IMAD.X R13, R27, 0x1, R90, P0 ;  /* 0x000000011b0d7824 */ /* 0x000fc600000e065a */
[----:B------:R-:W3:Y:S04]  /*3e540*/  LDL.LU.64 R46, [R1+0x1180] ;  /* 0x00118000012e7983 */ /* 0x000ee80000300a00 */
[----:B------:R1:W-:Y:S04]  /*3e550*/  STL [R1+0x1138], R0 ;  /* 0x0011380001007387 */ /* 0x0003e80000100800 */
[----:B------:R-:W4:Y:S01]  /*3e560*/  LDL.LU.64 R26, [R1+0x1188] ;  /* 0x00118800011a7983 */ /* 0x000f220000300a00 */
[----:B------:R-:W-:-:S05]  /*3e570*/  IADD3 R2, P6, PT, R56, R91, RZ ;  /* 0x0000005b38027210 */ /* 0x000fca0007fde0ff */
[----:B0-----:R-:W-:Y:S01]  /*3e580*/  IMAD.X R3, R57, 0x1, R90, P6 ;  /* 0x0000000139037824 */ /* 0x001fe200030e065a */
[----:B-1----:R-:W-:-:S05]  /*3e590*/  IADD3 R0, P6, PT, R48, R91, RZ ;  /* 0x0000005b30007210 */ /* 0x002fca0007fde0ff */
[----:B------:R-:W-:Y:S01]  /*3e5a0*/  IMAD.X R4, R49, 0x1, R90, P6 ;  /* 0x0000000131047824 */ /* 0x000fe200030e065a */
[----:B------:R0:W-:Y:S01]  /*3e5b0*/  STL [R1+0x29c0], R0 ;  /* 0x0029c00001007387 */ /* 0x0001e20000100800 */
[----:B------:R-:W-:-:S03]  /*3e5c0*/  IADD3 R74, P5, PT, R54, R91, RZ ;  /* 0x0000005b364a7210 */ /* 0x000fc60007fbe0ff */
[----:B------:R1:W-:Y:S01]  /*3e5d0*/  STL [R1+0x1158], R4 ;  /* 0x0011580401007387 */ /* 0x0003e20000100800 */
[-C--:B0-----:R-:W-:Y:S02]  /*3e5e0*/  IADD3 R0, P0, PT, R28, R91.reuse, RZ ;  /* 0x0000005b1c007210 */ /* 0x081fe40007f1e0ff */
[----:B-1----:R-:W-:-:S03]  /*3e5f0*/  IADD3 R4, P6, PT, R16, R91, RZ ;  /* 0x0000005b10047210 */ /* 0x002fc60007fde0ff */
[----:B------:R0:W-:Y:S01]  /*3e600*/  STL [R1+0x29c4], R0 ;  /* 0x0029c40001007387 */ /* 0x0001e20000100800 */
[--C-:B------:R-:W-:Y:S01]  /*3e610*/  IMAD.X R75, R55, 0x1, R90.reuse, P5 ;  /* 0x00000001374b7824 */ /* 0x100fe200028e065a */
[----:B------:R-:W-:Y:S01]  /*3e620*/  IADD3 R72, P5, PT, R20, R91, RZ ;  /* 0x0000005b14487210 */ /* 0x000fe20007fbe0ff */
[--C-:B------:R-:W-:Y:S01]  /*3e630*/  IMAD.X R7, R17, 0x1, R90.reuse, P6 ;  /* 0x0000000111077824 */ /* 0x100fe200030e065a */
[----:B------:R2:W-:Y:S01]  /*3e640*/  STL [R1+0x29cc], R4 ;  /* 0x0029cc0401007387 */ /* 0x0005e20000100800 */
[--C-:B0-----:R-:W-:Y:S02]  /*3e650*/  IMAD.X R0, R29, 0x1, R90.reuse, P0 ;  /* 0x000000011d007824 */ /* 0x101fe400000e065a */
[----:B------:R-:W-:-:S03]  /*3e660*/  IMAD.X R73, R21, 0x1, R90, P5 ;  /* 0x0000000115497824 */ /* 0x000fc600028e065a */
[----:B------:R3:W-:Y:S04]  /*3e670*/  STL [R1+0x1160], R0 ;  /* 0x0011600001007387 */ /* 0x0007e80000100800 */
[----:B------:R4:W-:Y:S04]  /*3e680*/  STL [R1+0x1170], R7 ;  /* 0x0011700701007387 */ /* 0x0009e80000100800 */
[----:B------:R-:W4:Y:S01]  /*3e690*/  LDL.LU.64 R20, [R1+0x1190] ;  /* 0x0011900001147983 */ /* 0x000f220000300a00 */
[----:B--2---:R-:W-:-:S05]  /*3e6a0*/  IADD3 R4, P0, PT, R36, R91, RZ ;  /* 0x0000005b24047210 */ /* 0x004fca0007f1e0ff */
[----:B------:R0:W-:Y:S04]  /*3e6b0*/  STL [R1+0x29d0], R4 ;  /* 0x0029d00401007387 */ /* 0x0001e80000100800 */
[----:B------:R-:W2:Y:S01]  /*3e6c0*/  LDL.LU.64 R54, [R1+0x1198] ;  /* 0x0011980001367983 */ /* 0x000ea20000300a00 */
[----:B---3--:R-:W-:-:S05]  /*3e6d0*/  IADD3 R0, P5, PT, R46, R91, RZ ;  /* 0x0000005b2e007210 */ /* 0x008fca0007fbe0ff */
[----:B------:R1:W-:Y:S01]  /*3e6e0*/  STL [R1+0x29d4], R0 ;  /* 0x0029d40001007387 */ /* 0x0003e20000100800 */
[----:B----4-:R-:W-:-:S03]  /*3e6f0*/  IADD3 R7, P6, PT, R26, R91, RZ ;  /* 0x0000005b1a077210 */ /* 0x010fc60007fde0ff */
[----:B------:R-:W3:Y:S04]  /*3e700*/  LDL.LU.64 R28, [R1+0x11a0] ;  /* 0x0011a000011c7983 */ /* 0x000ee80000300a00 */
[----:B------:R-:W4:Y:S04]  /*3e710*/  LDL.LU.64 R16, [R1+0x11a8] ;  /* 0x0011a80001107983 */ /* 0x000f280000300a00 */
[----:B------:R-:W4:Y:S04]  /*3e720*/  LDL.LU.64 R48, [R1+0x11b0] ;  /* 0x0011b00001307983 */ /* 0x000f280000300a00 */
        /* <DEDUP_REMOVED lines=17> */
[----:B0-----:R-:W-:-:S03]  /*3e840*/  IMAD.X R4, R37, 0x1, R90, P0 ;  /* 0x0000000125047824 */ /* 0x001fc600000e065a */
[----:B------:R-:W-:Y:S04]  /*3e850*/  STL [R1+0x4828], R7 ;  /* 0x0048280701007387 */ /* 0x000fe80000100800 */
[----:B------:R-:W-:Y:S04]  /*3e860*/  STL [R1+0x4838], R7 ;  /* 0x0048380701007387 */ /* 0x000fe80000100800 */
[----:B------:R-:W-:Y:S01]  /*3e870*/  STL [R1+0x4858], R7 ;  /* 0x0048580701007387 */ /* 0x000fe20000100800 */
[----:B-1----:R-:W-:-:S03]  /*3e880*/  IMAD.X R0, R47, 0x1, R90, P5 ;  /* 0x000000012f007824 */ /* 0x002fc600028e065a */
[----:B------:R-:W-:Y:S01]  /*3e890*/  STL [R1+0x4898], R7 ;  /* 0x0048980701007387 */ /* 0x000fe20000100800 */
[----:B------:R-:W-:-:S03]  /*3e8a0*/  IMAD.X R26, R27, 0x1, R90, P6 ;  /* 0x000000011b1a7824 */ /* 0x000fc600030e065a */
[----:B------:R-:W4:Y:S04]  /*3e8b0*/  LDL.LU.64 R36, [R1+0x11b8] ;  /* 0x0011b80001247983 */ /* 0x000f280000300a00 */
[----:B------:R0:W-:Y:S04]  /*3e8c0*/  STL [R1+0x1178], R4 ;  /* 0x0011780401007387 */ /* 0x0001e80000100800 */
[----:B------:R-:W-:Y:S04]  /*3e8d0*/  STL [R1+0x1180], R0 ;  /* 0x0011800001007387 */ /* 0x000fe80000100800 */
[----:B------:R1:W-:Y:S01]  /*3e8e0*/  STL [R1+0x2a0c], R26 ;  /* 0x002a0c1a01007387 */ /* 0x0003e20000100800 */
[----:B0-----:R-:W-:-:S03]  /*3e8f0*/  IADD3 R4, P0, PT, R20, R91, RZ ;  /* 0x0000005b14047210 */ /* 0x001fc60007f1e0ff */
[----:B-1----:R-:W4:Y:S04]  /*3e900*/  LDL.LU.64 R26, [R1+0x11c0] ;  /* 0x0011c000011a7983 */ /* 0x002f280000300a00 */
[----:B------:R0:W-:Y:S04]  /*3e910*/  STL [R1+0x2988], R4 ;  /* 0x0029880401007387 */ /* 0x0001e80000100800 */
[----:B------:R-:W4:Y:S01]  /*3e920*/  LDL.LU.64 R46, [R1+0x11c8] ;  /* 0x0011c800012e7983 */ /* 0x000f220000300a00 */
[----:B0-----:R-:W-:Y:S01]  /*3e930*/  IMAD.X R4, R21, 0x1, R90, P0 ;  /* 0x0000000115047824 */ /* 0x001fe200000e065a */
[----:B--2---:R-:W-:-:S05]  /*3e940*/  IADD3 R0, P5, PT, R54, R91, RZ ;  /* 0x0000005b36007210 */ /* 0x004fca0007fbe0ff */
[----:B------:R3:W-:Y:S04]  /*3e950*/  STL [R1+0x298c], R0 ;  /* 0x00298c0001007387 */ /* 0x0007e80000100800 */
[----:B------:R-:W2:Y:S01]  /*3e960*/  LDL.LU.64 R20, [R1+0x11d0] ;  /* 0x0011d00001147983 */ /* 0x000ea20000300a00 */
[----:B---3--:R-:W-:-:S05]  /*3e970*/  IADD3 R0, P6, PT, R28, R91, RZ ;  /* 0x0000005b1c007210 */ /* 0x008fca0007fde0ff */
[----:B------:R0:W-:Y:S01]  /*3e980*/  STL [R1+0x2990], R0 ;  /* 0x0029900001007387 */ /* 0x0001e20000100800 */
[----:B------:R-:W-:-:S03]  /*3e990*/  IMAD.X R28, R29, 0x1, R90, P6 ;  /* 0x000000011d1c7824 */ /* 0x000fc600030e065a */
[----:B------:R4:W-:Y:S01]  /*3e9a0*/  STL [R1+0x1190], R4 ;  /* 0x0011900401007387 */ /* 0x0009e20000100800 */
[----:B0-----:R-:W-:Y:S01]  /*3e9b0*/  IMAD.X R0, R55, 0x1, R90, P5 ;  /* 0x0000000137007824 */ /* 0x001fe200028e065a */
[----:B----4-:R-:W-:-:S04]  /*3e9c0*/  IADD3 R4, P0, PT, R16, R91, RZ ;  /* 0x0000005b10047210 */ /* 0x010fc80007f1e0ff */
[----:B------:R0:W-:Y:S04]  /*3e9d0*/  STL [R1+0x1198], R0 ;  /* 0x0011980001007387 */ /* 0x0001e80000100800 */
[----:B------:R1:W-:Y:S01]  /*3e9e0*/  STL [R1+0x11a0], R28 ;  /* 0x0011a01c01007387 */ /* 0x0003e20000100800 */
[----:B0-----:R-:W-:-:S03]  /*3e9f0*/  IADD3 R0, P5, PT, R48, R91, RZ ;  /* 0x0000005b30007210 */ /* 0x001fc60007fbe0ff */
[----:B-1----:R-:W3:Y:S04]  /*3ea00*/  LDL.LU.64 R28, [R1+0x11d8] ;  /* 0x0011d800011c7983 */ /* 0x002ee80000300a00 */
[----:B------:R0:W-:Y:S04]  /*3ea10*/  STL [R1+0x2994], R4 ;  /* 0x0029940401007387 */ /* 0x0001e80000100800 */
[----:B------:R-:W4:Y:S04]  /*3ea20*/  LDL.LU.64 R54, [R1+0x11e0] ;  /* 0x0011e00001367983 */ /* 0x000f280000300a00 */
[----:B------:R1:W-:Y:S01]  /*3ea30*/  STL [R1+0x2998], R0 ;  /* 0x0029980001007387 */ /* 0x0003e20000100800 */
[----:B0-----:R-:W-:-:S03]  /*3ea40*/  IMAD.X R4, R17, 0x1, R90, P0 ;  /* 0x0000000111047824 */ /* 0x001fc600000e065a */
[----:B------:R-:W4:Y:S01]  /*3ea50*/  LDL.LU.64 R16, [R1+0x11e8] ;  /* 0x0011e80001107983 */ /* 0x000f220000300a00 */
[----:B-1----:R-:W-:-:S05]  /*3ea60*/  IADD3 R0, P6, PT, R36, R91, RZ ;  /* 0x0000005b24007210 */ /* 0x002fca0007fde0ff */
[----:B------:R0:W-:Y:S01]  /*3ea70*/  STL [R1+0x299c], R0 ;  /* 0x00299c0001007387 */ /* 0x0001e20000100800 */
[----:B------:R-:W-:-:S03]  /*3ea80*/  IMAD.X R36, R37, 0x1, R90, P6 ;  /* 0x0000000125247824 */ /* 0x000fc600030e065a */
[----:B------:R1:W-:Y:S01]  /*3ea90*/  STL [R1+0x11a8], R4 ;  /* 0x0011a80401007387 */ /* 0x0003e20000100800 */
[----:B0-----:R-:W-:-:S05]  /*3eaa0*/  IMAD.X R0, R49, 0x1, R90, P5 ;  /* 0x0000000131007824 */ /* 0x001fca00028e065a */
[----:B------:R0:W-:Y:S01]  /*3eab0*/  STL [R1+0x11b0], R0 ;  /* 0x0011b00001007387 */ /* 0x0001e20000100800 */
[----:B-1----:R-:W-:-:S03]  /*3eac0*/  IADD3 R4, P0, PT, R26, R91, RZ ;  /* 0x0000005b1a047210 */ /* 0x002fc60007f1e0ff */
[----:B------:R1:W-:Y:S01]  /*3ead0*/  STL [R1+0x11b8], R36 ;  /* 0x0011b82401007387 */ /* 0x0003e20000100800 */
[----:B0-----:R-:W-:-:S03]  /*3eae0*/  IADD3 R0, P5, PT, R46, R91, RZ ;  /* 0x0000005b2e007210 */ /* 0x001fc60007fbe0ff */
[----:B-1----:R-:W4:Y:S04]  /*3eaf0*/  LDL.LU.64 R36, [R1+0x11f0] ;  /* 0x0011f00001247983 */ /* 0x002f280000300a00 */
[----:B------:R0:W-:Y:S04]  /*3eb00*/  STL [R1+0x29a0], R4 ;  /* 0x0029a00401007387 */ /* 0x0001e80000100800 */
[----:B------:R-:W4:Y:S04]  /*3eb10*/  LDL.LU.64 R48, [R1+0x11f8] ;  /* 0x0011f80001307983 */ /* 0x000f280000300a00 */
[----:B------:R2:W-:Y:S01]  /*3eb20*/  STL [R1+0x2a08], R0 ;  /* 0x002a080001007387 */ /* 0x0005e20000100800 */
[----:B0-----:R-:W-:-:S03]  /*3eb30*/  IMAD.X R4, R27, 0x1, R90, P0 ;  /* 0x000000011b047824 */ /* 0x001fc600000e065a */
[----:B------:R-:W4:Y:S01]  /*3eb40*/  LDL.LU.64 R26, [R1+0x1200] ;  /* 0x00120000011a7983 */ /* 0x000f220000300a00 */
[----:B--2---:R-:W-:-:S05]  /*3eb50*/  IADD3 R0, P6, PT, R20, R91, RZ ;  /* 0x0000005b14007210 */ /* 0x004fca0007fde0ff */
[----:B------:R0:W-:Y:S04]  /*3eb60*/  STL [R1+0x29a4], R0 ;  /* 0x0029a40001007387 */ /* 0x0001e80000100800 */
[----:B------:R1:W-:Y:S01]  /*3eb70*/  STL [R1+0x11c0], R4 ;  /* 0x0011c00401007387 */ /* 0x0003e20000100800 */
[--C-:B0-----:R-:W-:Y:S02]  /*3eb80*/  IMAD.X R0, R47, 0x1, R90.reuse, P5 ;  /* 0x000000012f007824 */ /* 0x101fe400028e065a */
[----:B-1----:R-:W-:-:S03]  /*3eb90*/  IMAD.X R4, R21, 0x1, R90, P6 ;  /* 0x0000000115047824 */ /* 0x002fc600030e065a */
[----:B------:R4:W-:Y:S04]  /*3eba0*/  STL [R1+0x2a04], R0 ;  /* 0x002a040001007387 */ /* 0x0009e80000100800 */
[----:B------:R-:W-:Y:S04]  /*3ebb0*/  STL [R1+0x11d0], R4 ;  /* 0x0011d00401007387 */ /* 0x000fe80000100800 */
[----:B------:R-:W2:Y:S04]  /*3ebc0*/  LDL.LU.64 R20, [R1+0x1208] ;  /* 0x0012080001147983 */ /* 0x000ea80000300a00 */
[----:B------:R-:W2:Y:S01]  /*3ebd0*/  LDL.LU.64 R46, [R1+0x1210] ;  /* 0x00121000012e7983 */ /* 0x000ea20000300a00 */
[----:B---3--:R-:W-:-:S02]  /*3ebe0*/  IADD3 R56, P0, PT, R28, R91, RZ ;  /* 0x0000005b1c387210 */ /* 0x008fc40007f1e0ff */
[----:B----4-:R-:W-:-:S03]  /*3ebf0*/  IADD3 R0, P5, PT, R54, R91, RZ ;  /* 0x0000005b36007210 */ /* 0x010fc60007fbe0ff */
[----:B------:R-:W-:Y:S02]  /*3ec00*/  IMAD.X R57, R29, 0x1, R90, P0 ;  /* 0x000000011d397824 */ /* 0x000fe400000e065a */
[----:B------:R0:W-:Y:S04]  /*3ec10*/  STL [R1+0x296c], R0 ;  /* 0x00296c0001007387 */ /* 0x0001e80000100800 */
[----:B------:R-:W3:Y:S01]  /*3ec20*/  LDL.LU.64 R28, [R1+0x1218] ;  /* 0x00121800011c7983 */ /* 0x000ee20000300a00 */
[----:B0-----:R-:W-:-:S05]  /*3ec30*/  IADD3 R0, P6, PT, R16, R91, RZ ;  /* 0x0000005b10007210 */ /* 0x001fca0007fde0ff */
[----:B------:R0:W-:Y:S01]  /*3ec40*/  STL [R1+0x2970], R0 ;  /* 0x0029700001007387 */ /* 0x0001e20000100800 */
[--C-:B------:R-:W-:Y:S02]  /*3ec50*/  IMAD.X R16, R17, 0x1, R90.reuse, P6 ;  /* 0x0000000111107824 */ /* 0x100fe400030e065a */
[----:B0-----:R-:W-:-:S05]  /*3ec60*/  IMAD.X R0, R55, 0x1, R90, P5 ;  /* 0x0000000137007824 */ /* 0x001fca00028e065a */
[----:B------:R-:W-:Y:S04]  /*3ec70*/  STL [R1+0x11e0], R0 ;  /* 0x0011e00001007387 */ /* 0x000fe80000100800 */
[----:B------:R0:W-:Y:S04]  /*3ec80*/  STL [R1+0x11e8], R16 ;  /* 0x0011e81001007387 */ /* 0x0001e80000100800 */
[----:B0-----:R-:W4:Y:S01]  /*3ec90*/  LDL.LU.64 R16, [R1+0x1220] ;  /* 0x0012200001107983 */ /* 0x001f220000300a00 */
[----:B------:R-:W-:-:S05]  /*3eca0*/  IADD3 R4, P0, PT, R36, R91, RZ ;  /* 0x0000005b24047210 */ /* 0x000fca0007f1e0ff */
[----:B------:R0:W-:Y:S01]  /*3ecb0*/  STL [R1+0x2974], R4 ;  /* 0x0029740401007387 */ /* 0x0001e20000100800 */
[----:B------:R-:W-:-:S03]  /*3ecc0*/  IADD3 R0, P5, PT, R48, R91, RZ ;  /* 0x0000005b30007210 */ /* 0x000fc60007fbe0ff */
[----:B------:R-:W4:Y:S04]  /*3ecd0*/  LDL.LU.64 R54, [R1+0x1228] ;  /* 0x0012280001367983 */ /* 0x000f280000300a00 */
[----:B------:R1:W-:Y:S01]  /*3ece0*/  STL [R1+0x2978], R0 ;  /* 0x0029780001007387 */ /* 0x0003e20000100800 */
[----:B0-----:R-:W-:-:S03]  /*3ecf0*/  IADD3.X R4, PT, PT, R37, R90, RZ, P0, !PT ;  /* 0x0000005a25047210 */ /* 0x001fc600007fe4ff */
[----:B------:R-:W4:Y:S01]  /*3ed00*/  LDL.LU.64 R36, [R1+0x1230] ;  /* 0x0012300001247983 */ /* 0x000f220000300a00 */
[----:B-1----:R-:W-:-:S05]  /*3ed10*/  IADD3 R0, P6, PT, R26, R91, RZ ;  /* 0x0000005b1a007210 */ /* 0x002fca0007fde0ff */
[----:B------:R0:W-:Y:S01]  /*3ed20*/  STL [R1+0x297c], R0 ;  /* 0x00297c0001007387 */ /* 0x0001e20000100800 */
[----:B------:R-:W-:-:S03]  /*3ed30*/  IMAD.X R26, R27, 0x1, R90, P6 ;  /* 0x000000011b1a7824 */ /* 0x000fc600030e065a */
[----:B------:R-:W-:Y:S01]  /*3ed40*/  STL [R1+0x11f0], R4 ;  /* 0x0011f00401007387 */ /* 0x000fe20000100800 */
[----:B0-----:R-:W-:-:S05]  /*3ed50*/  IMAD.X R0, R49, 0x1, R90, P5 ;  /* 0x0000000131007824 */ /* 0x001fca00028e065a */
[----:B------:R-:W-:Y:S04]  /*3ed60*/  STL [R1+0x11f8], R0 ;  /* 0x0011f80001007387 */ /* 0x000fe80000100800 */
[----:B------:R0:W-:Y:S04]  /*3ed70*/  STL [R1+0x1200], R26 ;  /* 0x0012001a01007387 */ /* 0x0001e80000100800 */
[----:B0-----:R-:W4:Y:S01]  /*3ed80*/  LDL.LU.64 R26, [R1+0x1238] ;  /* 0x00123800011a7983 */ /* 0x001f220000300a00 */
[----:B--2---:R-:W-:-:S05]  /*3ed90*/  IADD3 R4, P0, PT, R20, R91, RZ ;  /* 0x0000005b14047210 */ /* 0x004fca0007f1e0ff */
[----:B------:R0:W-:Y:S04]  /*3eda0*/  STL [R1+0x2a00], R4 ;  /* 0x002a000401007387 */ /* 0x0001e80000100800 */
[----:B------:R-:W2:Y:S01]  /*3edb0*/  LDL.LU.64 R48, [R1+0x1240] ;  /* 0x0012400001307983 */ /* 0x000ea20000300a00 */
[----:B------:R-:W-:-:S05]  /*3edc0*/  IADD3 R0, P5, PT, R46, R91, RZ ;  /* 0x0000005b2e007210 */ /* 0x000fca0007fbe0ff */
[----:B------:R3:W-:Y:S01]  /*3edd0*/  STL [R1+0x2980], R0 ;  /* 0x0029800001007387 */ /* 0x0007e20000100800 */
[----:B0-----:R-:W-:-:S03]  /*3ede0*/  IMAD.X R4, R21, 0x1, R90, P0 ;  /* 0x0000000115047824 */ /* 0x001fc600000e065a */
[----:B------:R-:W2:Y:S01]  /*3edf0*/  LDL.LU.64 R20, [R1+0x1248] ;  /* 0x0012480001147983 */ /* 0x000ea20000300a00 */
[----:B---3--:R-:W-:-:S05]  /*3ee00*/  IADD3 R0, P6, PT, R28, R91, RZ ;  /* 0x0000005b1c007210 */ /* 0x008fca0007fde0ff */
[----:B------:R0:W-:Y:S01]  /*3ee10*/  STL [R1+0x2984], R0 ;  /* 0x0029840001007387 */ /* 0x0001e20000100800 */
[----:B------:R-:W-:-:S03]  /*3ee20*/  IMAD.X R28, R29, 0x1, R90, P6 ;  /* 0x000000011d1c7824 */ /* 0x000fc600030e065a */
[----:B------:R-:W-:Y:S01]  /*3ee30*/  STL [R1+0x29fc], R4 ;  /* 0x0029fc0401007387 */ /* 0x000fe20000100800 */
[----:B0-----:R-:W-:-:S05]  /*3ee40*/  IMAD.X R0, R47, 0x1, R90, P5 ;  /* 0x000000012f007824 */ /* 0x001fca00028e065a */
[----:B------:R-:W-:Y:S04]  /*3ee50*/  STL [R1+0x1210], R0 ;  /* 0x0012100001007387 */ /* 0x000fe80000100800 */
[----:B------:R0:W-:Y:S04]  /*3ee60*/  STL [R1+0x1218], R28 ;  /* 0x0012181c01007387 */ /* 0x0001e80000100800 */
[----:B0-----:R-:W3:Y:S01]  /*3ee70*/  LDL.LU.64 R28, [R1+0x1250] ;  /* 0x00125000011c7983 */ /* 0x001ee20000300a00 */
[----:B----4-:R-:W-:-:S05]  /*3ee80*/  IADD3 R4, P0, PT, R16, R91, RZ ;  /* 0x0000005b10047210 */ /* 0x010fca0007f1e0ff */
[----:B------:R0:W-:Y:S04]  /*3ee90*/  STL [R1+0x2954], R4 ;  /* 0x0029540401007387 */ /* 0x0001e80000100800 */
[----:B------:R-:W4:Y:S01]  /*3eea0*/  LDL.LU.64 R46, [R1+0x1258] ;  /* 0x00125800012e7983 */ /* 0x000f220000300a00 */
[----:B0-----:R-:W-:Y:S01]  /*3eeb0*/  IMAD.X R4, R17, 0x1, R90, P0 ;  /* 0x0000000111047824 */ /* 0x001fe200000e065a */
[----:B------:R-:W-:-:S05]  /*3eec0*/  IADD3 R0, P5, PT, R54, R91, RZ ;  /* 0x0000005b36007210 */ /* 0x000fca0007fbe0ff */
[----:B------:R0:W-:Y:S04]  /*3eed0*/  STL [R1+0x2958], R0 ;  /* 0x0029580001007387 */ /* 0x0001e80000100800 */
[----:B------:R-:W4:Y:S01]  /*3eee0*/  LDL.LU.64 R16, [R1+0x1260] ;  /* 0x0012600001107983 */ /* 0x000f220000300a00 */
[----:B0-----:R-:W-:-:S05]  /*3eef0*/  IADD3 R0, P6, PT, R36, R91, RZ ;  /* 0x0000005b24007210 */ /* 0x001fca0007fde0ff */
[----:B------:R0:W-:Y:S01]  /*3ef00*/  STL [R1+0x295c], R0 ;  /* 0x00295c0001007387 */ /* 0x0001e20000100800 */
[----:B------:R-:W-:-:S03]  /*3ef10*/  IMAD.X R36, R37, 0x1, R90, P6 ;  /* 0x0000000125247824 */ /* 0x000fc600030e065a */
[----:B------:R1:W-:Y:S01]  /*3ef20*/  STL [R1+0x1220], R4 ;  /* 0x0012200401007387 */ /* 0x0003e20000100800 */
[----:B0-----:R-:W-:-:S05]  /*3ef30*/  IMAD.X R0, R55, 0x1, R90, P5 ;  /* 0x0000000137007824 */ /* 0x001fca00028e065a */
[----:B------:R-:W-:Y:S04]  /*3ef40*/  STL [R1+0x1228], R0 ;  /* 0x0012280001007387 */ /* 0x000fe80000100800 */
[----:B------:R0:W-:Y:S04]  /*3ef50*/  STL [R1+0x1230], R36 ;  /* 0x0012302401007387 */ /* 0x0001e80000100800 */
[----:B------:R-:W4:Y:S01]  /*3ef60*/  LDL.LU.64 R80, [R1+0x1268] ;  /* 0x0012680001507983 */ /* 0x000f220000300a00 */
[----:B-1----:R-:W-:-:S05]  /*3ef70*/  IADD3 R4, P0, PT, R26, R91, RZ ;  /* 0x0000005b1a047210 */ /* 0x002fca0007f1e0ff */
[----:B------:R1:W-:Y:S04]  /*3ef80*/  STL [R1+0x2960], R4 ;  /* 0x0029600401007387 */ /* 0x0003e80000100800 */
[----:B0-----:R-:W4:Y:S01]  /*3ef90*/  LDL.LU.64 R36, [R1+0x1270] ;  /* 0x0012700001247983 */ /* 0x001f220000300a00 */
[----:B-1----:R-:W-:Y:S01]  /*3efa0*/  IMAD.X R4, R27, 0x1, R90, P0 ;  /* 0x000000011b047824 */ /* 0x002fe200000e065a */
[----:B--2---:R-:W-:-:S05]  /*3efb0*/  IADD3 R0, P5, PT, R48, R91, RZ ;  /* 0x0000005b30007210 */ /* 0x004fca0007fbe0ff */
[----:B------:R0:W-:Y:S04]  /*3efc0*/  STL [R1+0x2964], R0 ;  /* 0x0029640001007387 */ /* 0x0001e80000100800 */
[----:B------:R-:W2:Y:S01]  /*3efd0*/  LDL.LU.64 R26, [R1+0x1278] ;  /* 0x00127800011a7983 */ /* 0x000ea20000300a00 */
[----:B0-----:R-:W-:-:S05]  /*3efe0*/  IADD3 R0, P6, PT, R20, R91, RZ ;  /* 0x0000005b14007210 */ /* 0x001fca0007fde0ff */
        /* <DEDUP_REMOVED lines=8> */
[----:B---3--:R-:W-:-:S05]  /*3f070*/  IADD3 R54, P0, PT, R28, R91, RZ ;  /* 0x0000005b1c367210 */ /* 0x008fca0007f1e0ff */
[----:B------:R-:W-:Y:S01]  /*3f080*/  IMAD.X R55, R29, 0x1, R90, P0 ;  /* 0x000000011d377824 */ /* 0x000fe200000e065a */
[----:B----4-:R-:W-:-:S05]  /*3f090*/  IADD3 R0, P5, PT, R46, R91, RZ ;  /* 0x0000005b2e007210 */ /* 0x010fca0007fbe0ff */
[----:B------:R0:W-:Y:S04]  /*3f0a0*/  STL [R1+0x2938], R0 ;  /* 0x0029380001007387 */ /* 0x0001e80000100800 */
[----:B------:R-:W3:Y:S01]  /*3f0b0*/  LDL.LU.64 R28, [R1+0x1290] ;  /* 0x00129000011c7983 */ /* 0x000ee20000300a00 */
[----:B0-----:R-:W-:-:S05]  /*3f0c0*/  IADD3 R0, P6, PT, R16, R91, RZ ;  /* 0x0000005b10007210 */ /* 0x001fca0007fde0ff */
[----:B------:R0:W-:Y:S01]  /*3f0d0*/  STL [R1+0x293c], R0 ;  /* 0x00293c0001007387 */ /* 0x0001e20000100800 */
[--C-:B------:R-:W-:Y:S02]  /*3f0e0*/  IMAD.X R16, R17, 0x1, R90.reuse, P6 ;  /* 0x0000000111107824 */ /* 0x100fe400030e065a */
[----:B0-----:R-:W-:-:S05]  /*3f0f0*/  IMAD.X R0, R47, 0x1, R90, P5 ;  /* 0x000000012f007824 */ /* 0x001fca00028e065a */
[----:B------:R-:W-:Y:S04]  /*3f100*/  STL [R1+0x1258], R0 ;  /* 0x0012580001007387 */ /* 0x000fe80000100800 */
[----:B------:R0:W-:Y:S01]  /*3f110*/  STL [R1+0x1260], R16 ;  /* 0x0012601001007387 */ /* 0x0001e20000100800 */
[----:B------:R-:W-:-:S03]  /*3f120*/  IADD3 R4, P0, PT, R80, R91, RZ ;  /* 0x0000005b50047210 */ /* 0x000fc60007f1e0ff */
[----:B0-----:R-:W4:Y:S04]  /*3f130*/  LDL.LU.64 R16, [R1+0x1298] ;  /* 0x0012980001107983 */ /* 0x001f280000300a00 */
[----:B------:R0:W-:Y:S04]  /*3f140*/  STL [R1+0x2940], R4 ;  /* 0x0029400401007387 */ /* 0x0001e80000100800 */
[----:B------:R-:W4:Y:S01]  /*3f150*/  LDL.LU.64 R48, [R1+0x12a0] ;  /* 0x0012a00001307983 */ /* 0x000f220000300a00 */
[----:B------:R-:W-:-:S05]  /*3f160*/  IADD3 R0, P5, PT, R36, R91, RZ ;  /* 0x0000005b24007210 */ /* 0x000fca0007fbe0ff */
[----:B------:R2:W-:Y:S04]  /*3f170*/  STL [R1+0x2944], R0 ;  /* 0x0029440001007387 */ /* 0x0005e80000100800 */
[----:B------:R-:W4:Y:S01]  /*3f180*/  LDL.LU.64 R46, [R1+0x12a8] ;  /* 0x0012a800012e7983 */ /* 0x000f220000300a00 */
[----:B0-----:R-:W-:Y:S01]  /*3f190*/  IMAD.X R4, R81, 0x1, R90, P0 ;  /* 0x0000000151047824 */ /* 0x001fe200000e065a */
[----:B--2---:R-:W-:-:S05]  /*3f1a0*/  IADD3 R0, P6, PT, R26, R91, RZ ;  /* 0x0000005b1a007210 */ /* 0x004fca0007fde0ff */
[----:B------:R0:W-:Y:S01]  /*3f1b0*/  STL [R1+0x2948], R0 ;  /* 0x0029480001007387 */ /* 0x0001e20000100800 */
[----:B------:R-:W-:-:S03]  /*3f1c0*/  IMAD.X R26, R27, 0x1, R90, P6 ;  /* 0x000000011b1a7824 */ /* 0x000fc600030e065a */
[----:B------:R-:W-:Y:S01]  /*3f1d0*/  STL [R1+0x1268], R4 ;  /* 0x0012680401007387 */ /* 0x000fe20000100800 */
[----:B0-----:R-:W-:-:S05]  /*3f1e0*/  IMAD.X R0, R37, 0x1, R90, P5 ;  /* 0x0000000125007824 */ /* 0x001fca00028e065a */
[----:B------:R-:W-:Y:S04]  /*3f1f0*/  STL [R1+0x1270], R0 ;  /* 0x0012700001007387 */ /* 0x000fe80000100800 */
[----:B------:R0:W-:Y:S04]  /*3f200*/  STL [R1+0x1278], R26 ;  /* 0x0012781a01007387 */ /* 0x0001e80000100800 */
[----:B0-----:R-:W2:Y:S01]  /*3f210*/  LDL.LU.64 R26, [R1+0x12b0] ;  /* 0x0012b000011a7983 */ /* 0x001ea20000300a00 */
[----:B------:R-:W-:-:S05]  /*3f220*/  IADD3 R4, P0, PT, R20, R91, RZ ;  /* 0x0000005b14047210 */ /* 0x000fca0007f1e0ff */
        /* <DEDUP_REMOVED lines=15> */
[----:B------:R0:W-:Y:S01]  /*3f320*/  STL [R1+0x2910], R4 ;  /* 0x0029100401007387 */ /* 0x0001e20000100800 */
[----:B------:R-:W-:-:S05]  /*3f330*/  IADD3 R0, P5, PT, R48, R91, RZ ;  /* 0x0000005b30007210 */ /* 0x000fca0007fbe0ff */
[----:B------:R1:W-:Y:S04]  /*3f340*/  STL [R1+0x2914], R0 ;  /* 0x0029140001007387 */ /* 0x0003e80000100800 */
[----:B------:R-:W4:Y:S01]  /*3f350*/  LDL.LU.64 R64, [R1+0x12d0] ;  /* 0x0012d00001407983 */ /* 0x000f220000300a00 */
[----:B0-----:R-:W-:Y:S01]  /*3f360*/  IADD3 R4, P6, PT, R46, R91, RZ ;  /* 0x0000005b2e047210 */ /* 0x001fe20007fde0ff */
[----:B-1----:R-:W-:-:S04]  /*3f370*/  IMAD.X R0, R17, 0x1, R90, P0 ;  /* 0x0000000111007824 */ /* 0x002fc800000e065a */
[----:B------:R-:W-:Y:S04]  /*3f380*/  STL [R1+0x2918], R4 ;  /* 0x0029180401007387 */ /* 0x000fe80000100800 */
[----:B------:R-:W4:Y:S01]  /*3f390*/  LDL.LU.64 R16, [R1+0x12d8] ;  /* 0x0012d80001107983 */ /* 0x000f220000300a00 */
[----:B------:R-:W-:-:S03]  /*3f3a0*/  IMAD.X R46, R47, 0x1, R90, P6 ;  /* 0x000000012f2e7824 */ /* 0x000fc600030e065a */
[----:B------:R0:W-:Y:S02]  /*3f3b0*/  STL [R1+0x1298], R0 ;  /* 0x0012980001007387 */ /* 0x0001e40000100800 */
[----:B0-----:R-:W-:-:S05]  /*3f3c0*/  IMAD.X R0, R49, 0x1, R90, P5 ;  /* 0x0000000131007824 */ /* 0x001fca00028e065a */
[----:B------:R-:W-:Y:S04]  /*3f3d0*/  STL [R1+0x12a0], R0 ;  /* 0x0012a00001007387 */ /* 0x000fe80000100800 */
[----:B------:R0:W-:Y:S04]  /*3f3e0*/  STL [R1+0x12a8], R46 ;  /* 0x0012a82e01007387 */ /* 0x0001e80000100800 */
[----:B------:R-:W4:Y:S01]  /*3f3f0*/  LDL.LU.64 R48, [R1+0x12e0] ;  /* 0x0012e00001307983 */ /* 0x000f220000300a00 */
[----:B--2---:R-:W-:-:S05]  /*3f400*/  IADD3 R4, P0, PT, R26, R91, RZ ;  /* 0x0000005b1a047210 */ /* 0x004fca0007f1e0ff */
[----:B------:R-:W-:Y:S04]  /*3f410*/  STL [R1+0x291c], R4 ;  /* 0x00291c0401007387 */ /* 0x000fe80000100800 */
[----:B0-----:R-:W2:Y:S01]  /*3f420*/  LDL.LU.64 R46, [R1+0x12e8] ;  /* 0x0012e800012e7983 */ /* 0x001ea20000300a00 */
[----:B------:R-:W-:-:S05]  /*3f430*/  IADD3 R0, P5, PT, R36, R91, RZ ;  /* 0x0000005b24007210 */ /* 0x000fca0007fbe0ff */
[----:B------:R0:W-:Y:S01]  /*3f440*/  STL [R1+0x2920], R0 ;  /* 0x0029200001007387 */ /* 0x0001e20000100800 */
[--C-:B------:R-:W-:Y:S02]  /*3f450*/  IMAD.X R36, R37, 0x1, R90.reuse, P5 ;  /* 0x0000000125247824 */ /* 0x100fe400028e065a */
[----:B0-----:R-:W-:Y:S02]  /*3f460*/  IMAD.X R0, R27, 0x1, R90, P0 ;  /* 0x000000011b007824 */ /* 0x001fe400000e065a */
[----:B------:R-:W2:Y:S01]  /*3f470*/  LDL.LU.64 R26, [R1+0x12f0] ;  /* 0x0012f000011a7983 */ /* 0x000ea20000300a00 */
[----:B------:R-:W-:-:S05]  /*3f480*/  IADD3 R4, P6, PT, R20, R91, RZ ;  /* 0x0000005b14047210 */ /* 0x000fca0007fde0ff */
[----:B------:R0:W-:Y:S04]  /*3f490*/  STL [R1+0x2924], R4 ;  /* 0x0029240401007387 */ /* 0x0001e80000100800 */
[----:B------:R3:W-:Y:S04]  /*3f4a0*/  STL [R1+0x12b0], R0 ;  /* 0x0012b00001007387 */ /* 0x0007e80000100800 */
[----:B------:R-:W-:Y:S01]  /*3f4b0*/  STL [R1+0x12b8], R36 ;  /* 0x0012b82401007387 */ /* 0x000fe20000100800 */
[----:B0-----:R-:W-:-:S03]  /*3f4c0*/  IMAD.X R4, R21, 0x1, R90, P6 ;  /* 0x0000000115047824 */ /* 0x001fc600030e065a */
[----:B------:R-:W2:Y:S04]  /*3f4d0*/  LDL.LU.64 R20, [R1+0x12f8] ;  /* 0x0012f80001147983 */ /* 0x000ea80000300a00 */
[----:B------:R-:W-:Y:S04]  /*3f4e0*/  STL [R1+0x12c0], R4 ;  /* 0x0012c00401007387 */ /* 0x000fe80000100800 */
[----:B------:R-:W2:Y:S01]  /*3f4f0*/  LDL.LU.64 R80, [R1+0x1300] ;  /* 0x0013000001507983 */ /* 0x000ea20000300a00 */
[----:B---3--:R-:W-:-:S05]  /*3f500*/  IADD3 R0, P0, PT, R28, R91, RZ ;  /* 0x0000005b1c007210 */ /* 0x008fca0007f1e0ff */
[----:B------:R0:W-:Y:S02]  /*3f510*/  STL [R1+0x29e8], R0 ;  /* 0x0029e80001007387 */ /* 0x0001e40000100800 */
[----:B0-----:R-:W-:Y:S02]  /*3f520*/  IMAD.X R0, R29, 0x1, R90, P0 ;  /* 0x000000011d007824 */ /* 0x001fe400000e065a */
[----:B------:R-:W3:Y:S01]  /*3f530*/  LDL.LU.64 R28, [R1+0x1308] ;  /* 0x00130800011c7983 */ /* 0x000ee20000300a00 */
[-C--:B----4-:R-:W-:Y:S02]  /*3f540*/  IADD3 R36, P5, PT, R64, R91.reuse, RZ ;  /* 0x0000005b40247210 */ /* 0x090fe40007fbe0ff */
[----:B------:R-:W-:-:S05]  /*3f550*/  IADD3 R4, P6, PT, R16, R91, RZ ;  /* 0x0000005b10047210 */ /* 0x000fca0007fde0ff */
[--C-:B------:R-:W-:Y:S01]  /*3f560*/  IMAD.X R16, R17, 0x1, R90.reuse, P6 ;  /* 0x0000000111107824 */ /* 0x100fe200030e065a */
[----:B------:R-:W-:Y:S04]  /*3f570*/  STL [R1+0x292c], R4 ;  /* 0x00292c0401007387 */ /* 0x000fe80000100800 */
[----:B------:R-:W-:Y:S04]  /*3f580*/  STL [R1+0x29e4], R0 ;  /* 0x0029e40001007387 */ /* 0x000fe80000100800 */
[----:B------:R0:W-:Y:S01]  /*3f590*/  STL [R1+0x12d8], R16 ;  /* 0x0012d81001007387 */ /* 0x0001e20000100800 */
[----:B------:R-:W-:-:S03]  /*3f5a0*/  IMAD.X R37, R65, 0x1, R90, P5 ;  /* 0x0000000141257824 */ /* 0x000fc600028e065a */
[----:B0-----:R-:W4:Y:S01]  /*3f5b0*/  LDL.LU.64 R16, [R1+0x1310] ;  /* 0x0013100001107983 */ /* 0x001f220000300a00 */
[----:B------:R-:W-:-:S05]  /*3f5c0*/  IADD3 R4, P0, PT, R48, R91, RZ ;  /* 0x0000005b30047210 */ /* 0x000fca0007f1e0ff */
[----:B------:R0:W-:Y:S04]  /*3f5d0*/  STL [R1+0x28f8], R4 ;  /* 0x0028f80401007387 */ /* 0x0001e80000100800 */
[----:B------:R-:W4:Y:S01]  /*3f5e0*/  LDL.LU.64 R64, [R1+0x1318] ;  /* 0x0013180001407983 */ /* 0x000f220000300a00 */
[----:B0-----:R-:W-:Y:S01]  /*3f5f0*/  IMAD.X R4, R49, 0x1, R90, P0 ;  /* 0x0000000131047824 */ /* 0x001fe200000e065a */
[----:B--2---:R-:W-:-:S05]  /*3f600*/  IADD3 R0, P5, PT, R46, R91, RZ ;  /* 0x0000005b2e007210 */ /* 0x004fca0007fbe0ff */
[----:B------:R0:W-:Y:S04]  /*3f610*/  STL [R1+0x28fc], R0 ;  /* 0x0028fc0001007387 */ /* 0x0001e80000100800 */
[----:B------:R-:W2:Y:S01]  /*3f620*/  LDL.LU.64 R48, [R1+0x1320] ;  /* 0x0013200001307983 */ /* 0x000ea20000300a00 */
[----:B0-----:R-:W-:-:S05]  /*3f630*/  IADD3 R0, P6, PT, R26, R91, RZ ;  /* 0x0000005b1a007210 */ /* 0x001fca0007fde0ff */
[----:B------:R0:W-:Y:S01]  /*3f640*/  STL [R1+0x2900], R0 ;  /* 0x0029000001007387 */ /* 0x0001e20000100800 */
[----:B------:R-:W-:-:S03]  /*3f650*/  IMAD.X R26, R27, 0x1, R90, P6 ;  /* 0x000000011b1a7824 */ /* 0x000fc600030e065a */
[----:B------:R1:W-:Y:S01]  /*3f660*/  STL [R1+0x12e0], R4 ;  /* 0x0012e00401007387 */ /* 0x0003e20000100800 */
[----:B0-----:R-:W-:-:S05]  /*3f670*/  IMAD.X R0, R47, 0x1, R90, P5 ;  /* 0x000000012f007824 */ /* 0x001fca00028e065a */
[----:B------:R-:W-:Y:S01]  /*3f680*/  STL [R1+0x12e8], R0 ;  /* 0x0012e80001007387 */ /* 0x000fe20000100800 */
[----:B-1----:R-:W-:-:S03]  /*3f690*/  IADD3 R4, P0, PT, R20, R91, RZ ;  /* 0x0000005b14047210 */ /* 0x002fc60007f1e0ff */
[----:B------:R0:W-:Y:S04]  /*3f6a0*/  STL [R1+0x12f0], R26 ;  /* 0x0012f01a01007387 */ /* 0x0001e80000100800 */
[----:B0-----:R-:W2:Y:S01]  /*3f6b0*/  LDL.LU.64 R26, [R1+0x1328] ;  /* 0x00132800011a7983 */ /* 0x001ea20000300a00 */
[----:B------:R-:W-:-:S03]  /*3f6c0*/  IADD3 R0, P5, PT, R80, R91, RZ ;  /* 0x0000005b50007210 */ /* 0x000fc60007fbe0ff */
[----:B------:R0:W-:Y:S04]  /*3f6d0*/  STL [R1+0x2904], R4 ;  /* 0x0029040401007387 */ /* 0x0001e80000100800 */
[----:B------:R-:W2:Y:S04]  /*3f6e0*/  LDL.LU.64 R46, [R1+0x1330] ;  /* 0x00133000012e7983 */ /* 0x000ea80000300a00 */
        /* <DEDUP_REMOVED lines=14> */
[----:B------:R-:W-:-:S05]  /*3f7d0*/  IADD3 R0, P5, PT, R64, R91, RZ ;  /* 0x0000005b40007210 */ /* 0x000fca0007fbe0ff */
[----:B------:R2:W-:Y:S01]  /*3f7e0*/  STL [R1+0x28dc], R0 ;  /* 0x0028dc0001007387 */ /* 0x0005e20000100800 */
[----:B0-----:R-:W-:-:S03]  /*3f7f0*/  IMAD.X R4, R17, 0x1, R90, P0 ;  /* 0x0000000111047824 */ /* 0x001fc600000e065a */
[----:B------:R-:W4:Y:S01]  /*3f800*/  LDL.LU.64 R16, [R1+0x1350] ;  /* 0x0013500001107983 */ /* 0x000f220000300a00 */
        /* <DEDUP_REMOVED lines=9> */
[----:B------:R0:W-:Y:S01]  /*3f8a0*/  STL [R1+0x28e4], R4 ;  /* 0x0028e40401007387 */ /* 0x0001e20000100800 */
[----:B------:R-:W-:-:S03]  /*3f8b0*/  IADD3 R0, P5, PT, R46, R91, RZ ;  /* 0x0000005b2e007210 */ /* 0x000fc60007fbe0ff */
[----:B------:R-:W2:Y:S04]  /*3f8c0*/  LDL.LU.64 R64, [R1+0x1360] ;  /* 0x0013600001407983 */ /* 0x000ea80000300a00 */
[----:B------:R1:W-:Y:S01]  /*3f8d0*/  STL [R1+0x28e8], R0 ;  /* 0x0028e80001007387 */ /* 0x0003e20000100800 */
[----:B0-----:R-:W-:-:S03]  /*3f8e0*/  IMAD.X R4, R27, 0x1, R90, P0 ;  /* 0x000000011b047824 */ /* 0x001fc600000e065a */
[----:B------:R-:W2:Y:S01]  /*3f8f0*/  LDL.LU.64 R26, [R1+0x1368] ;  /* 0x00136800011a7983 */ /* 0x000ea20000300a00 */
[----:B-1----:R-:W-:-:S05]  /*3f900*/  IADD3 R0, P6, PT, R20, R91, RZ ;  /* 0x0000005b14007210 */ /* 0x002fca0007fde0ff */
[----:B------:R0:W-:Y:S01]  /*3f910*/  STL [R1+0x28ec], R0 ;  /* 0x0028ec0001007387 */ /* 0x0001e20000100800 */
[----:B------:R-:W-:-:S03]  /*3f920*/  IMAD.X R20, R21, 0x1, R90, P6 ;  /* 0x0000000115147824 */ /* 0x000fc600030e065a */
[----:B------:R3:W-:Y:S01]  /*3f930*/  STL [R1+0x1328], R4 ;  /* 0x0013280401007387 */ /* 0x0007e20000100800 */
[----:B0-----:R-:W-:-:S05]  /*3f940*/  IADD3.X R0, PT, PT, R47, R90, RZ, P5, !PT ;  /* 0x0000005a2f007210 */ /* 0x001fca0002ffe4ff */
[----:B------:R-:W-:Y:S04]  /*3f950*/  STL [R1+0x1330], R0 ;  /* 0x0013300001007387 */ /* 0x000fe80000100800 */
[----:B------:R-:W-:Y:S04]  /*3f960*/  STL [R1+0x1338], R20 ;  /* 0x0013381401007387 */ /* 0x000fe80000100800 */
[----:B------:R-:W2:Y:S01]  /*3f970*/  LDL.LU.64 R46, [R1+0x1370] ;  /* 0x00137000012e7983 */ /* 0x000ea20000300a00 */
[----:B---3--:R-:W-:-:S05]  /*3f980*/  IADD3 R4, P0, PT, R28, R91, RZ ;  /* 0x0000005b1c047210 */ /* 0x008fca0007f1e0ff */
[----:B------:R0:W-:Y:S04]  /*3f990*/  STL [R1+0x28f0], R4 ;  /* 0x0028f00401007387 */ /* 0x0001e80000100800 */
[----:B------:R-:W3:Y:S01]  /*3f9a0*/  LDL.LU.64 R82, [R1+0x1378] ;  /* 0x0013780001527983 */ /* 0x000ee20000300a00 */
[----:B0-----:R-:W-:Y:S01]  /*3f9b0*/  IMAD.X R4, R29, 0x1, R90, P0 ;  /* 0x000000011d047824 */ /* 0x001fe200000e065a */
[----:B----4-:R-:W-:-:S05]  /*3f9c0*/  IADD3 R0, P5, PT, R80, R91, RZ ;  /* 0x0000005b50007210 */ /* 0x010fca0007fbe0ff */
[----:B------:R0:W-:Y:S04]  /*3f9d0*/  STL [R1+0x29d8], R0 ;  /* 0x0029d80001007387 */ /* 0x0001e80000100800 */
[----:B------:R-:W4:Y:S01]  /*3f9e0*/  LDL.LU.64 R28, [R1+0x1380] ;  /* 0x00138000011c7983 */ /* 0x000f220000300a00 */
[----:B------:R-:W-:Y:S01]  /*3f9f0*/  IADD3 R20, P6, PT, R16, R91, RZ ;  /* 0x0000005b10147210 */ /* 0x000fe20007fde0ff */
[--C-:B0-----:R-:W-:Y:S02]  /*3fa00*/  IMAD.X R0, R81, 0x1, R90.reuse, P5 ;  /* 0x0000000151007824 */ /* 0x101fe400028e065a */
[----:B------:R2:W-:Y:S02]  /*3fa10*/  STL [R1+0x1340], R4 ;  /* 0x0013400401007387 */ /* 0x0005e40000100800 */
[----:B------:R-:W-:-:S02]  /*3fa20*/  IMAD.X R21, R17, 0x1, R90, P6 ;  /* 0x0000000111157824 */ /* 0x000fc400030e065a */
[----:B------:R0:W-:Y:S04]  /*3fa30*/  STL [R1+0x29a8], R0 ;  /* 0x0029a80001007387 */ /* 0x0001e80000100800 */
[----:B------:R-:W4:Y:S01]  /*3fa40*/  LDL.LU.64 R16, [R1+0x1388] ;  /* 0x0013880001107983 */ /* 0x000f220000300a00 */
[----:B--2---:R-:W-:-:S05]  /*3fa50*/  IADD3 R4, P0, PT, R48, R91, RZ ;  /* 0x0000005b30047210 */ /* 0x004fca0007f1e0ff */
[----:B------:R1:W-:Y:S04]  /*3fa60*/  STL [R1+0x28b8], R4 ;  /* 0x0028b80401007387 */ /* 0x0003e80000100800 */
[----:B------:R-:W2:Y:S01]  /*3fa70*/  LDL.LU.64 R80, [R1+0x1390] ;  /* 0x0013900001507983 */ /* 0x000ea20000300a00 */
[----:B0-----:R-:W-:Y:S01]  /*3fa80*/  IADD3 R0, P5, PT, R64, R91, RZ ;  /* 0x0000005b40007210 */ /* 0x001fe20007fbe0ff */
[----:B-1----:R-:W-:-:S04]  /*3fa90*/  IMAD.X R4, R49, 0x1, R90, P0 ;  /* 0x0000000131047824 */ /* 0x002fc800000e065a */
[----:B------:R0:W-:Y:S04]  /*3faa0*/  STL [R1+0x28bc], R0 ;  /* 0x0028bc0001007387 */ /* 0x0001e80000100800 */
[----:B------:R-:W2:Y:S01]  /*3fab0*/  LDL.LU.64 R48, [R1+0x1398] ;  /* 0x0013980001307983 */ /* 0x000ea20000300a00 */
[----:B0-----:R-:W-:-:S05]  /*3fac0*/  IADD3 R0, P6, PT, R26, R91, RZ ;  /* 0x0000005b1a007210 */ /* 0x001fca0007fde0ff */
[----:B------:R0:W-:Y:S01]  /*3fad0*/  STL [R1+0x28c0], R0 ;  /* 0x0028c00001007387 */ /* 0x0001e20000100800 */
[----:B------:R-:W-:-:S03]  /*3fae0*/  IMAD.X R26, R27, 0x1, R90, P6 ;  /* 0x000000011b1a7824 */ /* 0x000fc600030e065a */
[----:B------:R1:W-:Y:S01]  /*3faf0*/  STL [R1+0x1358], R4 ;  /* 0x0013580401007387 */ /* 0x0003e20000100800 */
[----:B0-----:R-:W-:-:S05]  /*3fb00*/  IMAD.X R0, R65, 0x1, R90, P5 ;  /* 0x0000000141007824 */ /* 0x001fca00028e065a */
[----:B------:R-:W-:Y:S04]  /*3fb10*/  STL [R1+0x1360], R0 ;  /* 0x0013600001007387 */ /* 0x000fe80000100800 */
[----:B------:R0:W-:Y:S01]  /*3fb20*/  STL [R1+0x1368], R26 ;  /* 0x0013681a01007387 */ /* 0x0001e20000100800 */
[----:B-1----:R-:W-:-:S03]  /*3fb30*/  IADD3 R4, P0, PT, R46, R91, RZ ;  /* 0x0000005b2e047210 */ /* 0x002fc60007f1e0ff */
[----:B0-----:R-:W2:Y:S04]  /*3fb40*/  LDL.LU.64 R26, [R1+0x13a0] ;  /* 0x0013a000011a7983 */ /* 0x001ea80000300a00 */
[----:B------:R0:W-:Y:S04]  /*3fb50*/  STL [R1+0x28c4], R4 ;  /* 0x0028c40401007387 */ /* 0x0001e80000100800 */
[----:B------:R-:W2:Y:S01]  /*3fb60*/  LDL.LU.64 R64, [R1+0x13a8] ;  /* 0x0013a80001407983 */ /* 0x000ea20000300a00 */
[----:B---3--:R-:W-:Y:S01]  /*3fb70*/  IADD3 R0, P5, PT, R82, R91, RZ ;  /* 0x0000005b52007210 */ /* 0x008fe20007fbe0ff */
[----:B0-----:R-:W-:-:S04]  /*3fb80*/  IMAD.X R4, R47, 0x1, R90, P0 ;  /* 0x000000012f047824 */ /* 0x001fc800000e065a */
[----:B------:R4:W-:Y:S04]  /*3fb90*/  STL [R1+0x28c8], R0 ;  /* 0x0028c80001007387 */ /* 0x0009e80000100800 */
[----:B------:R-:W3:Y:S01]  /*3fba0*/  LDL.LU.64 R46, [R1+0x13b0] ;  /* 0x0013b000012e7983 */ /* 0x000ee20000300a00 */
[----:B----4-:R-:W-:-:S05]  /*3fbb0*/  IADD3 R0, P6, PT, R28, R91, RZ ;  /* 0x0000005b1c007210 */ /* 0x010fca0007fde0ff */
[----:B------:R0:W-:Y:S01]  /*3fbc0*/  STL [R1+0x28cc], R0 ;  /* 0x0028cc0001007387 */ /* 0x0001e20000100800 */
[----:B------:R-:W-:-:S03]  /*3fbd0*/  IMAD.X R28, R29, 0x1, R90, P6 ;  /* 0x000000011d1c7824 */ /* 0x000fc600030e065a */
[----:B------:R1:W-:Y:S01]  /*3fbe0*/  STL [R1+0x1370], R4 ;  /* 0x0013700401007387 */ /* 0x0003e20000100800 */
[----:B0-----:R-:W-:-:S05]  /*3fbf0*/  IMAD.X R0, R83, 0x1, R90, P5 ;  /* 0x0000000153007824 */ /* 0x001fca00028e065a */
[----:B------:R-:W-:Y:S01]  /*3fc00*/  STL [R1+0x1378], R0 ;  /* 0x0013780001007387 */ /* 0x000fe20000100800 */
[----:B-1----:R-:W-:-:S03]  /*3fc10*/  IADD3 R4, P0, PT, R16, R91, RZ ;  /* 0x0000005b10047210 */ /* 0x002fc60007f1e0ff */
[----:B------:R0:W-:Y:S04]  /*3fc20*/  STL [R1+0x1380], R28 ;  /* 0x0013801c01007387 */ /* 0x0001e80000100800 */
[----:B0-----:R-:W4:Y:S04]  /*3fc30*/  LDL.LU.64 R28, [R1+0x13b8] ;  /* 0x0013b800011c7983 */ /* 0x001f280000300a00 */
        /* <DEDUP_REMOVED lines=47> */
[----:B------:R-:W-:Y:S01]  /*3ff30*/  IADD3 R0, P5, PT, R80, R91, RZ ;  /* 0x0000005b50007210 */ /* 0x000fe20007fbe0ff */
[----:B0-----:R-:W-:-:S04]  /*3ff40*/  IMAD.X R4, R49, 0x1, R90, P0 ;  /* 0x0000000131047824 */ /* 0x001fc800000e065a */
        /* <DEDUP_REMOVED lines=9> */
[----:B---3--:R-:W-:-:S03]  /*3ffe0*/  IADD3 R4, P0, PT, R46, R91, RZ ;  /* 0x0000005b2e047210 */ /* 0x008fc60007f1e0ff */
[----:B0-----:R-:W3:Y:S04]  /*3fff0*/  LDL.LU.64 R26, [R1+0x1418] ;  /* 0x00141800011a7983 */ /* 0x001ee80000300a00 */
[----:B------:R0:W-:Y:S04]  /*40000*/  STL [R1+0x2888], R4 ;  /* 0x0028880401007387 */ /* 0x0001e80000100800 */
[----:B------:R-:W3:Y:S01]  /*40010*/  LDL.LU.64 R80, [R1+0x1420] ;  /* 0x0014200001507983 */ /* 0x000ee20000300a00 */
[----:B0-----:R-:W-:Y:S01]  /*40020*/  IMAD.X R4, R47, 0x1, R90, P0 ;  /* 0x000000012f047824 */ /* 0x001fe200000e065a */
[----:B----4-:R-:W-:-:S05]  /*40030*/  IADD3 R0, P5, PT, R64, R91, RZ ;  /* 0x0000005b40007210 */ /* 0x010fca0007fbe0ff */
[----:B------:R0:W-:Y:S04]  /*40040*/  STL [R1+0x2874], R0 ;  /* 0x0028740001007387 */ /* 0x0001e80000100800 */
[----:B------:R-:W4:Y:S01]  /*40050*/  LDL.LU.64 R46, [R1+0x1428] ;  /* 0x00142800012e7983 */ /* 0x000f220000300a00 */
[----:B0-----:R-:W-:-:S05]  /*40060*/  IADD3 R0, P6, PT, R28, R91, RZ ;  /* 0x0000005b1c007210 */ /* 0x001fca0007fde0ff */
        /* <DEDUP_REMOVED lines=22> */
[----:B---3--:R-:W-:-:S05]  /*401d0*/  IADD3 R4, P0, PT, R26, R91, RZ ;  /* 0x0000005b1a047210 */ /* 0x008fca0007f1e0ff */
[----:B------:R0:W-:Y:S01]  /*401e0*/  STL [R1+0x2858], R4 ;  /* 0x0028580401007387 */ /* 0x0001e20000100800 */
[----:B------:R-:W-:-:S03]  /*401f0*/  IADD3 R0, P5, PT, R80, R91, RZ ;  /* 0x0000005b50007210 */ /* 0x000fc60007fbe0ff */
[----:B------:R-:W3:Y:S04]  /*40200*/  LDL.LU.64 R82, [R1+0x1450] ;  /* 0x0014500001527983 */ /* 0x000ee80000300a00 */
[----:B------:R4:W-:Y:S01]  /*40210*/  STL [R1+0x2844], R0 ;  /* 0x0028440001007387 */ /* 0x0009e20000100800 */
[----:B0-----:R-:W-:-:S03]  /*40220*/  IMAD.X R4, R27, 0x1, R90, P0 ;  /* 0x000000011b047824 */ /* 0x001fc600000e065a */
[----:B------:R-:W3:Y:S01]  /*40230*/  LDL.LU.64 R26, [R1+0x1458] ;  /* 0x00145800011a7983 */ /* 0x000ee20000300a00 */
[----:B----4-:R-:W-:-:S05]  /*40240*/  IADD3 R0, P6, PT, R46, R91, RZ ;  /* 0x0000005b2e007210 */ /* 0x010fca0007fde0ff */
[----:B------:R0:W-:Y:S01]  /*40250*/  STL [R1+0x2848], R0 ;  /* 0x0028480001007387 */ /* 0x0001e20000100800 */
[----:B------:R-:W-:-:S03]  /*40260*/  IMAD.X R46, R47, 0x1, R90, P6 ;  /* 0x000000012f2e7824 */ /* 0x000fc600030e065a */
[----:B------:R-:W-:Y:S01]  /*40270*/  STL [R1+0x2840], R4 ;  /* 0x0028400401007387 */ /* 0x000fe20000100800 */
[----:B0-----:R-:W-:-:S05]  /*40280*/  IMAD.X R0, R81, 0x1, R90, P5 ;  /* 0x0000000151007824 */ /* 0x001fca00028e065a */
[----:B------:R-:W-:Y:S04]  /*40290*/  STL [R1+0x282c], R0 ;  /* 0x00282c0001007387 */ /* 0x000fe80000100800 */
[----:B------:R0:W-:Y:S04]  /*402a0*/  STL [R1+0x2830], R46 ;  /* 0x0028302e01007387 */ /* 0x0001e80000100800 */
        /* <DEDUP_REMOVED lines=19> */
[----:B---3--:R-:W-:Y:S01]  /*403e0*/  IADD3 R0, P5, PT, R82, R91, RZ ;  /* 0x0000005b52007210 */ /* 0x008fe20007fbe0ff */
[----:B0-----:R-:W-:-:S04]  /*403f0*/  IMAD.X R4, R49, 0x1, R90, P0 ;  /* 0x0000000131047824 */ /* 0x001fc800000e065a */
[----:B------:R0:W-:Y:S04]  /*40400*/  STL [R1+0x2814], R0 ;  /* 0x0028140001007387 */ /* 0x0001e80000100800 */
[----:B------:R-:W3:Y:S01]  /*40410*/  LDL.LU.64 R48, [R1+0x1488] ;  /* 0x0014880001307983 */ /* 0x000ee20000300a00 */
[----:B0-----:R-:W-:-:S05]  /*40420*/  IADD3 R0, P6, PT, R26, R91, RZ ;  /* 0x0000005b1a007210 */ /* 0x001fca0007fde0ff */
        /* <DEDUP_REMOVED lines=10> */
[----:B------:R-:W-:Y:S01]  /*404d0*/  IADD3 R0, P5, PT, R80, R91, RZ ;  /* 0x0000005b50007210 */ /* 0x000fe20007fbe0ff */
[----:B0-----:R-:W-:-:S04]  /*404e0*/  IMAD.X R4, R47, 0x1, R90, P0 ;  /* 0x000000012f047824 */ /* 0x001fc800000e065a */
[----:B------:R2:W-:Y:S04]  /*404f0*/  STL [R1+0x27f0], R0 ;  /* 0x0027f00001007387 */ /* 0x0005e80000100800 */
[----:B------:R-:W4:Y:S01]  /*40500*/  LDL.LU.64 R46, [R1+0x14a0] ;  /* 0x0014a000012e7983 */ /* 0x000f220000300a00 */
[----:B--2---:R-:W-:-:S05]  /*40510*/  IADD3 R0, P6, PT, R28, R91, RZ ;  /* 0x0000005b1c007210 */ /* 0x004fca0007fde0ff */
[----:B------:R0:W-:Y:S01]  /*40520*/  STL [R1+0x27f4], R0 ;  /* 0x0027f40001007387 */ /* 0x0001e20000100800 */
[----:B------:R-:W-:-:S03]  /*40530*/  IADD3.X R28, PT, PT, R29, R90, RZ, P6, !PT ;  /* 0x0000005a1d1c7210 */ /* 0x000fc600037fe4ff */
        /* <DEDUP_REMOVED lines=20> */
[----:B------:R-:W-:-:S05]  /*40680*/  IADD3 R4, P0, PT, R26, R91, RZ ;  /* 0x0000005b1a047210 */ /* 0x000fca0007f1e0ff */
        /* <DEDUP_REMOVED lines=30> */
[----:B------:R0:W-:Y:S04]  /*40870*/  STL [R1+0x278c], R4 ;  /* 0x00278c0401007387 */ /* 0x0001e80000100800 */
[----:B------:R-:W3:Y:S01]  /*40880*/  LDL.LU.64 R80, [R1+0x14f8] ;  /* 0x0014f80001507983 */ /* 0x000ee20000300a00 */
[----:B------:R-:W-:Y:S01]  /*40890*/  IADD3 R0, P5, PT, R64, R91, RZ ;  /* 0x0000005b40007210 */ /* 0x000fe20007fbe0ff */
[----:B0-----:R-:W-:-:S04]  /*408a0*/  IMAD.X R4, R49, 0x1, R90, P0 ;  /* 0x0000000131047824 */ /* 0x001fc800000e065a */
[----:B------:R4:W-:Y:S04]  /*408b0*/  STL [R1+0x2790], R0 ;  /* 0x0027900001007387 */ /* 0x0009e80000100800 */
        /* <DEDUP_REMOVED lines=147> */
[----:B------:R-:W-:Y:S02]  /*411f0*/  IADD3 R0, P5, PT, R82, R91, RZ ;  /* 0x0000005b52007210 */ /* 0x000fe40007fbe0ff */
[----:B0-----:R-:W-:-:S03]  /*41200*/  IADD3.X R4, PT, PT, R49, R90, RZ, P0, !PT ;  /* 0x0000005a31047210 */ /* 0x001fc600007fe4ff */
        /* <DEDUP_REMOVED lines=201> */
[----:B0-----:R-:W-:-:S05]  /*41ea0*/  IADD3.X R0, PT, PT, R81, R90, RZ, P5, !PT ;  /* 0x0000005a51007210 */ /* 0x001fca0002ffe4ff */
        /* <DEDUP_REMOVED lines=61> */
[----:B------:R0:W-:Y:S04]  /*42280*/  STL [R1+0x1f68], R48 ;  /* 0x001f683001007387 */ /* 0x0001e80000100800 */
[----:B------:R-:W2:Y:S01]  /*42290*/  LDL.LU.64 R64, [R1+0x1790] ;  /* 0x0017900001407983 */ /* 0x000ea20000300a00 */
[----:B---3--:R-:W-:-:S05]  /*422a0*/  IADD3 R4, P0, PT, R26, R91, RZ ;  /* 0x0000005b1a047210 */ /* 0x008fca0007f1e0ff */
[----:B------:R1:W-:Y:S04]  /*422b0*/  STL [R1+0x1f54], R4 ;  /* 0x001f540401007387 */ /* 0x0003e80000100800 */
[----:B0-----:R-:W3:Y:S01]  /*422c0*/  LDL.LU.64 R48, [R1+0x1798] ;  /* 0x0017980001307983 */ /* 0x001ee20000300a00 */
[----:B------:R-:W-:Y:S01]  /*422d0*/  IADD3 R0, P5, PT, R82, R91, RZ ;  /* 0x0000005b52007210 */ /* 0x000fe20007fbe0ff */
[----:B-1----:R-:W-:-:S04]  /*422e0*/  IMAD.X R4, R27, 0x1, R90, P0 ;  /* 0x000000011b047824 */ /* 0x002fc800000e065a */
        /* <DEDUP_REMOVED lines=28> */
[----:B0-----:R-:W-:Y:S01]  /*424b0*/  IMAD.X R4, R65, 0x1, R90, P0 ;  /* 0x0000000141047824 */ /* 0x001fe200000e065a */
[----:B---3--:R-:W-:-:S05]  /*424c0*/  IADD3 R0, P5, PT, R48, R91, RZ ;  /* 0x0000005b30007210 */ /* 0x008fca0007fbe0ff */
        /* <DEDUP_REMOVED lines=35> */
[----:B------:R1:W-:Y:S01]  /*42700*/  STL [R1+0x1edc], R4 ;  /* 0x001edc0401007387 */ /* 0x0003e20000100800 */
[----:B0-----:R-:W-:-:S05]  /*42710*/  IMAD.X R0, R81, 0x1, R90, P5 ;  /* 0x0000000151007824 */ /* 0x001fca00028e065a */
[----:B------:R-:W-:Y:S04]  /*42720*/  STL [R1+0x1ee0], R0 ;  /* 0x001ee00001007387 */ /* 0x000fe80000100800 */
[----:B------:R0:W-:Y:S04]  /*42730*/  STL [R1+0x1ee4], R64 ;  /* 0x001ee44001007387 */ /* 0x0001e80000100800 */
[----:B------:R-:W3:Y:S01]  /*42740*/  LDL.LU.64 R80, [R1+0x1808] ;  /* 0x0018080001507983 */ /* 0x000ee20000300a00 */
[----:B-1----:R-:W-:-:S05]  /*42750*/  IADD3 R4, P0, PT, R26, R91, RZ ;  /* 0x0000005b1a047210 */ /* 0x002fca0007f1e0ff */
[----:B------:R1:W-:Y:S04]  /*42760*/  STL [R1+0x1f00], R4 ;  /* 0x001f000401007387 */ /* 0x0003e80000100800 */
[----:B0-----:R-:W3:Y:S01]  /*42770*/  LDL.LU.64 R64, [R1+0x1810] ;  /* 0x0018100001407983 */ /* 0x001ee20000300a00 */
[----:B-1----:R-:W-:Y:S01]  /*42780*/  IMAD.X R4, R27, 0x1, R90, P0 ;  /* 0x000000011b047824 */ /* 0x002fe200000e065a */
        /* <DEDUP_REMOVED lines=30> */
[----:B------:R-:W-:-:S05]  /*42970*/  IADD3 R0, P5, PT, R64, R91, RZ ;  /* 0x0000005b40007210 */ /* 0x000fca0007fbe0ff */
[----:B------:R4:W-:Y:S04]  /*42980*/  STL [R1+0x17dc], R0 ;  /* 0x0017dc0001007387 */ /* 0x0009e80000100800 */
[----:B------:R-:W3:Y:S01]  /*42990*/  LDL.LU.64 R80, [R1+0x1848] ;  /* 0x0018480001507983 */ /* 0x000ee20000300a00 */
[----:B----4-:R-:W-:-:S05]  /*429a0*/  IADD3 R0, P6, PT, R26, R91, RZ ;  /* 0x0000005b1a007210 */ /* 0x010fca0007fde0ff */
        /* <DEDUP_REMOVED lines=15> */
[----:B------:R0:W-:Y:S01]  /*42aa0*/  STL [R1+0x17bc], R0 ;  /* 0x0017bc0001007387 */ /* 0x0001e20000100800 */
[----:B------:R-:W-:-:S03]  /*42ab0*/  IADD3.X R28, PT, PT, R29, R90, RZ, P6, !PT ;  /* 0x0000005a1d1c7210 */ /* 0x000fc600037fe4ff */
[----:B------:R3:W-:Y:S01]  /*42ac0*/  STL [R1+0x179c], R4 ;  /* 0x00179c0401007387 */ /* 0x0007e20000100800 */
[----:B0-----:R-:W-:-:S05]  /*42ad0*/  IMAD.X R0, R49, 0x1, R90, P5 ;  /* 0x0000000131007824 */ /* 0x001fca00028e065a */
[----:B------:R0:W-:Y:S04]  /*42ae0*/  STL [R1+0x17a0], R0 ;  /* 0x0017a00001007387 */ /* 0x0001e80000100800 */
[----:B------:R1:W-:Y:S04]  /*42af0*/  STL [R1+0x17a4], R28 ;  /* 0x0017a41c01007387 */ /* 0x0003e80000100800 */
[----:B------:R-:W2:Y:S01]  /*42b00*/  LDL.LU.64 R48, [R1+0x1868] ;  /* 0x0018680001307983 */ /* 0x000ea20000300a00 */
[----:B---3--:R-:W-:-:S05]  /*42b10*/  IADD3 R4, P0, PT, R16, R91, RZ ;  /* 0x0000005b10047210 */ /* 0x008fca0007f1e0ff */
[----:B------:R3:W-:Y:S01]  /*42b20*/  STL [R1+0x17c0], R4 ;  /* 0x0017c00401007387 */ /* 0x0007e20000100800 */
[----:B0-----:R-:W-:-:S03]  /*42b30*/  IADD3 R0, P5, PT, R82, R91, RZ ;  /* 0x0000005b52007210 */ /* 0x001fc60007fbe0ff */
[----:B-1----:R-:W2:Y:S04]  /*42b40*/  LDL.LU.64 R28, [R1+0x1870] ;  /* 0x00187000011c7983 */ /* 0x002ea80000300a00 */
[----:B------:R0:W-:Y:S01]  /*42b50*/  STL [R1+0x17ac], R0 ;  /* 0x0017ac0001007387 */ /* 0x0001e20000100800 */
[----:B---3--:R-:W-:-:S03]  /*42b60*/  IMAD.X R4, R17, 0x1, R90, P0 ;  /* 0x0000000111047824 */ /* 0x008fc600000e065a */
[----:B------:R-:W3:Y:S01]  /*42b70*/  LDL.LU.64 R16, [R1+0x1878] ;  /* 0x0018780001107983 */ /* 0x000ee20000300a00 */
[----:B0-----:R-:W-:-:S05]  /*42b80*/  IADD3 R0, P6, PT, R80, R91, RZ ;  /* 0x0000005b50007210 */ /* 0x001fca0007fde0ff */
[----:B------:R0:W-:Y:S01]  /*42b90*/  STL [R1+0x17b0], R0 ;  /* 0x0017b00001007387 */ /* 0x0001e20000100800 */
[----:B------:R-:W-:-:S03]  /*42ba0*/  IMAD.X R80, R81, 0x1, R90, P6 ;  /* 0x0000000151507824 */ /* 0x000fc600030e065a */
[----:B------:R4:W-:Y:S01]  /*42bb0*/  STL [R1+0x17a8], R4 ;  /* 0x0017a80401007387 */ /* 0x0009e20000100800 */
[----:B0-----:R-:W-:-:S05]  /*42bc0*/  IMAD.X R0, R83, 0x1, R90, P5 ;  /* 0x0000000153007824 */ /* 0x001fca00028e065a */
[----:B------:R0:W-:Y:S04]  /*42bd0*/  STL [R1+0x1794], R0 ;  /* 0x0017940001007387 */ /* 0x0001e80000100800 */
[----:B------:R-:W-:Y:S04]  /*42be0*/  STL [R1+0x1798], R80 ;  /* 0x0017985001007387 */ /* 0x000fe80000100800 */
[----:B------:R-:W3:Y:S01]  /*42bf0*/  LDL.LU.64 R84, [R1+0x1880] ;  /* 0x0018800001547983 */ /* 0x000ee20000300a00 */
[----:B----4-:R-:W-:-:S05]  /*42c00*/  IADD3 R4, P0, PT, R64, R91, RZ ;  /* 0x0000005b40047210 */ /* 0x010fca0007f1e0ff */
[----:B------:R-:W-:Y:S04]  /*42c10*/  STL [R1+0x1784], R4 ;  /* 0x0017840401007387 */ /* 0x000fe80000100800 */
[----:B------:R-:W4:Y:S01]  /*42c20*/  LDL.LU.64 R82, [R1+0x1888] ;  /* 0x0018880001527983 */ /* 0x000f220000300a00 */
[----:B0-----:R-:W-:-:S05]  /*42c30*/  IADD3 R0, P5, PT, R26, R91, RZ ;  /* 0x0000005b1a007210 */ /* 0x001fca0007fbe0ff */
[----:B------:R0:W-:Y:S02]  /*42c40*/  STL [R1+0x1788], R0 ;  /* 0x0017880001007387 */ /* 0x0001e40000100800 */
[----:B0-----:R-:W-:Y:S01]  /*42c50*/  IMAD.X R0, R27, 0x1, R90, P5 ;  /* 0x000000011b007824 */ /* 0x001fe200028e065a */
[----:B--2---:R-:W-:-:S05]  /*42c60*/  IADD3 R80, P6, PT, R46, R91, RZ ;  /* 0x0000005b2e507210 */ /* 0x004fca0007fde0ff */
[----:B------:R0:W-:Y:S04]  /*42c70*/  STL [R1+0x178c], R80 ;  /* 0x00178c5001007387 */ /* 0x0001e80000100800 */
[----:B------:R-:W2:Y:S01]  /*42c80*/  LDL.LU.64 R26, [R1+0x1890] ;  /* 0x00189000011a7983 */ /* 0x000ea20000300a00 */
[--C-:B------:R-:W-:Y:S02]  /*42c90*/  IMAD.X R4, R65, 0x1, R90.reuse, P0 ;  /* 0x0000000141047824 */ /* 0x100fe400000e065a */
[----:B------:R-:W-:-:S03]  /*42ca0*/  IMAD.X R46, R47, 0x1, R90, P6 ;  /* 0x000000012f2e7824 */ /* 0x000fc600030e065a */
[----:B------:R1:W-:Y:S04]  /*42cb0*/  STL [R1+0x176c], R4 ;  /* 0x00176c0401007387 */ /* 0x0003e80000100800 */
[----:B------:R-:W-:Y:S04]  /*42cc0*/  STL [R1+0x1770], R0 ;  /* 0x0017700001007387 */ /* 0x000fe80000100800 */
[----:B------:R1:W-:Y:S04]  /*42cd0*/  STL [R1+0x1774], R46 ;  /* 0x0017742e01007387 */ /* 0x0003e80000100800 */
[----:B0-----:R-:W2:Y:S01]  /*42ce0*/  LDL.LU.64 R80, [R1+0x1898] ;  /* 0x0018980001507983 */ /* 0x001ea20000300a00 */
[----:B-1----:R-:W-:-:S05]  /*42cf0*/  IADD3 R4, P0, PT, R48, R91, RZ ;  /* 0x0000005b30047210 */ /* 0x002fca0007f1e0ff */
[----:B------:R0:W-:Y:S04]  /*42d00*/  STL [R1+0x1790], R4 ;  /* 0x0017900401007387 */ /* 0x0001e80000100800 */
[----:B------:R-:W2:Y:S01]  /*42d10*/  LDL.LU.64 R46, [R1+0x18a0] ;  /* 0x0018a000012e7983 */ /* 0x000ea20000300a00 */
[----:B------:R-:W-:-:S05]  /*42d20*/  IADD3 R0, P5, PT, R28, R91, RZ ;  /* 0x0000005b1c007210 */ /* 0x000fca0007fbe0ff */
[----:B------:R3:W-:Y:S04]  /*42d30*/  STL [R1+0x177c], R0 ;  /* 0x00177c0001007387 */ /* 0x0007e80000100800 */
[----:B------:R-:W2:Y:S01]  /*42d40*/  LDL.LU.64 R64, [R1+0x18a8] ;  /* 0x0018a80001407983 */ /* 0x000ea20000300a00 */
[----:B0-----:R-:W-:Y:S01]  /*42d50*/  IMAD.X R4, R49, 0x1, R90, P0 ;  /* 0x0000000131047824 */ /* 0x001fe200000e065a */
[----:B---3--:R-:W-:-:S05]  /*42d60*/  IADD3 R0, P6, PT, R16, R91, RZ ;  /* 0x0000005b10007210 */ /* 0x008fca0007fde0ff */
[----:B------:R0:W-:Y:S01]  /*42d70*/  STL [R1+0x1780], R0 ;  /* 0x0017800001007387 */ /* 0x0001e20000100800 */
[----:B------:R-:W-:-:S03]  /*42d80*/  IMAD.X R16, R17, 0x1, R90, P6 ;  /* 0x0000000111107824 */ /* 0x000fc600030e065a */
[----:B------:R1:W-:Y:S01]  /*42d90*/  STL [R1+0x1778], R4 ;  /* 0x0017780401007387 */ /* 0x0003e20000100800 */
[----:B0-----:R-:W-:-:S05]  /*42da0*/  IMAD.X R0, R29, 0x1, R90, P5 ;  /* 0x000000011d007824 */ /* 0x001fca00028e065a */
[----:B------:R4:W-:Y:S04]  /*42db0*/  STL [R1+0x1764], R0 ;  /* 0x0017640001007387 */ /* 0x0009e80000100800 */
[----:B------:R0:W-:Y:S04]  /*42dc0*/  STL [R1+0x1768], R16 ;  /* 0x0017681001007387 */ /* 0x0001e80000100800 */
[----:B------:R-:W3:Y:S01]  /*42dd0*/  LDL.LU.64 R28, [R1+0x18b0] ;  /* 0x0018b000011c7983 */ /* 0x000ee20000300a00 */
[----:B-1----:R-:W-:-:S05]  /*42de0*/  IADD3 R4, P0, PT, R84, R91, RZ ;  /* 0x0000005b54047210 */ /* 0x002fca0007f1e0ff */
[----:B------:R1:W-:Y:S04]  /*42df0*/  STL [R1+0x1754], R4 ;  /* 0x0017540401007387 */ /* 0x0003e80000100800 */
[----:B------:R-:W3:Y:S01]  /*42e00*/  LDL.LU.64 R48, [R1+0x18b8] ;  /* 0x0018b80001307983 */ /* 0x000ee20000300a00 */
[----:B----4-:R-:W-:-:S05]  /*42e10*/  IADD3 R0, P5, PT, R82, R91, RZ ;  /* 0x0000005b52007210 */ /* 0x010fca0007fbe0ff */
[----:B------:R4:W-:Y:S04]  /*42e20*/  STL [R1+0x1758], R0 ;  /* 0x0017580001007387 */ /* 0x0009e80000100800 */
[----:B0-----:R-:W3:Y:S01]  /*42e30*/  LDL.LU.64 R16, [R1+0x18c0] ;  /* 0x0018c00001107983 */ /* 0x001ee20000300a00 */
[--C-:B-1----:R-:W-:Y:S02]  /*42e40*/  IMAD.X R4, R83, 0x1, R90.reuse, P5 ;  /* 0x0000000153047824 */ /* 0x102fe400028e065a */
[----:B----4-:R-:W-:Y:S01]  /*42e50*/  IMAD.X R0, R85, 0x1, R90, P0 ;  /* 0x0000000155007824 */ /* 0x010fe200000e065a */
[----:B--2---:R-:W-:-:S05]  /*42e60*/  IADD3 R86, P6, PT, R26, R91, RZ ;  /* 0x0000005b1a567210 */ /* 0x004fca0007fde0ff */
[----:B------:R-:W-:Y:S01]  /*42e70*/  IMAD.X R26, R27, 0x1, R90, P6 ;  /* 0x000000011b1a7824 */ /* 0x000fe200030e065a */
[----:B------:R-:W-:Y:S04]  /*42e80*/  STL [R1+0x175c], R86 ;  /* 0x00175c5601007387 */ /* 0x000fe80000100800 */
[----:B------:R-:W-:Y:S04]  /*42e90*/  STL [R1+0x173c], R0 ;  /* 0x00173c0001007387 */ /* 0x000fe80000100800 */
[----:B------:R-:W-:Y:S04]  /*42ea0*/  STL [R1+0x1740], R4 ;  /* 0x0017400401007387 */ /* 0x000fe80000100800 */
[----:B------:R0:W-:Y:S04]  /*42eb0*/  STL [R1+0x1744], R26 ;  /* 0x0017441a01007387 */ /* 0x0001e80000100800 */
[----:B0-----:R-:W2:Y:S01]  /*42ec0*/  LDL.LU.64 R26, [R1+0x18c8] ;  /* 0x0018c800011a7983 */ /* 0x001ea20000300a00 */
[----:B------:R-:W-:-:S05]  /*42ed0*/  IADD3 R0, P0, PT, R80, R91, RZ ;  /* 0x0000005b50007210 */ /* 0x000fca0007f1e0ff */
[----:B------:R0:W-:Y:S01]  /*42ee0*/  STL [R1+0x1760], R0 ;  /* 0x0017600001007387 */ /* 0x0001e20000100800 */
[----:B------:R-:W-:-:S05]  /*42ef0*/  IADD3 R4, P5, PT, R46, R91, RZ ;  /* 0x0000005b2e047210 */ /* 0x000fca0007fbe0ff */
[----:B------:R1:W-:Y:S04]  /*42f00*/  STL [R1+0x174c], R4 ;  /* 0x00174c0401007387 */ /* 0x0003e80000100800 */
[----:B------:R-:W4:Y:S01]  /*42f10*/  LDL.LU.64 R82, [R1+0x18d0] ;  /* 0x0018d00001527983 */ /* 0x000f220000300a00 */
[----:B0-----:R-:W-:-:S05]  /*42f20*/  IADD3 R0, P6, PT, R64, R91, RZ ;  /* 0x0000005b40007210 */ /* 0x001fca0007fde0ff */
[----:B------:R0:W-:Y:S01]  /*42f30*/  STL [R1+0x1750], R0 ;  /* 0x0017500001007387 */ /* 0x0001e20000100800 */
[--C-:B-1----:R-:W-:Y:S02]  /*42f40*/  IMAD.X R4, R81, 0x1, R90.reuse, P0 ;  /* 0x0000000151047824 */ /* 0x102fe400000e065a */
[--C-:B0-----:R-:W-:Y:S02]  /*42f50*/  IMAD.X R0, R47, 0x1, R90.reuse, P5 ;  /* 0x000000012f007824 */ /* 0x101fe400028e065a */
[----:B------:R-:W4:Y:S04]  /*42f60*/  LDL.LU.64 R46, [R1+0x18d8] ;  /* 0x0018d800012e7983 */ /* 0x000f280000300a00 */
[----:B------:R0:W-:Y:S04]  /*42f70*/  STL [R1+0x1748], R4 ;  /* 0x0017480401007387 */ /* 0x0001e80000100800 */
[----:B------:R3:W-:Y:S01]  /*42f80*/  STL [R1+0x1734], R0 ;  /* 0x0017340001007387 */ /* 0x0007e20000100800 */
[----:B0-----:R-:W-:Y:S01]  /*42f90*/  IMAD.X R4, R65, 0x1, R90, P6 ;  /* 0x0000000141047824 */ /* 0x001fe200030e065a */
[----:B---3--:R-:W-:-:S04]  /*42fa0*/  IADD3 R0, P0, PT, R28, R91, RZ ;  /* 0x0000005b1c007210 */ /* 0x008fc80007f1e0ff */
[----:B------:R-:W-:Y:S04]  /*42fb0*/  STL [R1+0x1738], R4 ;  /* 0x0017380401007387 */ /* 0x000fe80000100800 */
[----:B------:R0:W-:Y:S01]  /*42fc0*/  STL [R1+0x1724], R0 ;  /* 0x0017240001007387 */ /* 0x0001e20000100800 */
[----:B------:R-:W-:Y:S01]  /*42fd0*/  IADD3 R64, P5, PT, R48, R91, RZ ;  /* 0x0000005b30407210 */ /* 0x000fe20007fbe0ff */
[----:B0-----:R-:W-:-:S04]  /*42fe0*/  IMAD.X R0, R29, 0x1, R90, P0 ;  /* 0x000000011d007824 */ /* 0x001fc800000e065a */
[----:B------:R-:W-:Y:S04]  /*42ff0*/  STL [R1+0x1728], R64 ;  /* 0x0017284001007387 */ /* 0x000fe80000100800 */
[----:B------:R-:W3:Y:S01]  /*43000*/  LDL.LU.64 R28, [R1+0x18e0] ;  /* 0x0018e000011c7983 */ /* 0x000ee20000300a00 */
[----:B------:R-:W-:-:S05]  /*43010*/  IADD3 R4, P6, PT, R16, R91, RZ ;  /* 0x0000005b10047210 */ /* 0x000fca0007fde0ff */
[----:B------:R0:W-:Y:S04]  /*43020*/  STL [R1+0x172c], R4 ;  /* 0x00172c0401007387 */ /* 0x0001e80000100800 */
[----:B------:R-:W3:Y:S04]  /*43030*/  LDL.LU.64 R80, [R1+0x18e8] ;  /* 0x0018e80001507983 */ /* 0x000ee80000300a00 */
[----:B------:R1:W-:Y:S01]  /*43040*/  STL [R1+0x170c], R0 ;  /* 0x00170c0001007387 */ /* 0x0003e20000100800 */
[--C-:B0-----:R-:W-:Y:S02]  /*43050*/  IMAD.X R4, R49, 0x1, R90.reuse, P5 ;  /* 0x0000000131047824 */ /* 0x101fe400028e065a */
[----:B-1----:R-:W-:-:S02]  /*43060*/  IMAD.X R0, R17, 0x1, R90, P6 ;  /* 0x0000000111007824 */ /* 0x002fc400030e065a */
[----:B------:R-:W3:Y:S04]  /*43070*/  LDL.LU.64 R16, [R1+0x18f0] ;  /* 0x0018f00001107983 */ /* 0x000ee80000300a00 */
[----:B------:R-:W-:Y:S04]  /*43080*/  STL [R1+0x1710], R4 ;  /* 0x0017100401007387 */ /* 0x000fe80000100800 */
[----:B------:R4:W-:Y:S01]  /*43090*/  STL [R1+0x1714], R0 ;  /* 0x0017140001007387 */ /* 0x0009e20000100800 */
[----:B--2---:R-:W-:-:S05]  /*430a0*/  IADD3 R88, P0, PT, R26, R91, RZ ;  /* 0x0000005b1a587210 */ /* 0x004fca0007f1e0ff */
[----:B------:R-:W-:Y:S04]  /*430b0*/  STL [R1+0x492c], R88 ;  /* 0x00492c5801007387 */ /* 0x000fe80000100800 */
[----:B------:R-:W2:Y:S04]  /*430c0*/  LDL.LU.64 R48, [R1+0x18f8] ;  /* 0x0018f80001307983 */ /* 0x000ea80000300a00 */
[----:B------:R-:W2:Y:S01]  /*430d0*/  LDL.LU.64 R64, [R1+0x1900] ;  /* 0x0019000001407983 */ /* 0x000ea20000300a00 */
[----:B----4-:R-:W-:Y:S01]  /*430e0*/  IADD3 R0, P5, PT, R82, R91, RZ ;  /* 0x0000005b52007210 */ /* 0x010fe20007fbe0ff */
[----:B------:R-:W-:-:S04]  /*430f0*/  IMAD.X R4, R27, 0x1, R90, P0 ;  /* 0x000000011b047824 */ /* 0x000fc800000e065a */
[----:B------:R0:W-:Y:S02]  /*43100*/  STL [R1+0x171c], R0 ;  /* 0x00171c0001007387 */ /* 0x0001e40000100800 */
[----:B0-----:R-:W-:Y:S01]  /*43110*/  IMAD.X R0, R83, 0x1, R90, P5 ;  /* 0x0000000153007824 */ /* 0x001fe200028e065a */
[----:B------:R-:W-:-:S05]  /*43120*/  IADD3 R88, P6, PT, R46, R91, RZ ;  /* 0x0000005b2e587210 */ /* 0x000fca0007fde0ff */
[----:B------:R-:W-:Y:S04]  /*43130*/  STL [R1+0x4930], R88 ;  /* 0x0049305801007387 */ /* 0x000fe80000100800 */
[----:B------:R-:W4:Y:S01]  /*43140*/  LDL.LU.64 R26, [R1+0x1908] ;  /* 0x00190800011a7983 */ /* 0x000f220000300a00 */
[----:B------:R-:W-:-:S03]  /*43150*/  IMAD.X R46, R47, 0x1, R90, P6 ;  /* 0x000000012f2e7824 */ /* 0x000fc600030e065a */
[----:B------:R-:W-:Y:S04]  /*43160*/  STL [R1+0x1718], R4 ;  /* 0x0017180401007387 */ /* 0x000fe80000100800 */
[----:B------:R-:W-:Y:S04]  /*43170*/  STL [R1+0x1704], R0 ;  /* 0x0017040001007387 */ /* 0x000fe80000100800 */
[----:B------:R0:W-:Y:S04]  /*43180*/  STL [R1+0x1708], R46 ;  /* 0x0017082e01007387 */ /* 0x0001e80000100800 */
[----:B0-----:R-:W4:Y:S01]  /*43190*/  LDL.LU.64 R46, [R1+0x1910] ;  /* 0x00191000012e7983 */ /* 0x001f220000300a00 */
[----:B---3--:R-:W-:-:S05]  /*431a0*/  IADD3 R4, P0, PT, R28, R91, RZ ;  /* 0x0000005b1c047210 */ /* 0x008fca0007f1e0ff */
[----:B------:R0:W-:Y:S04]  /*431b0*/  STL [R1+0x16f4], R4 ;  /* 0x0016f40401007387 */ /* 0x0001e80000100800 */
[----:B------:R-:W3:Y:S01]  /*431c0*/  LDL.LU.64 R82, [R1+0x1918] ;  /* 0x0019180001527983 */ /* 0x000ee20000300a00 */
[----:B0-----:R-:W-:Y:S01]  /*431d0*/  IMAD.X R4, R29, 0x1, R90, P0 ;  /* 0x000000011d047824 */ /* 0x001fe200000e065a */
[----:B------:R-:W-:-:S05]  /*431e0*/  IADD3 R0, P5, PT, R80, R91, RZ ;  /* 0x0000005b50007210 */ /* 0x000fca0007fbe0ff */
        /* <DEDUP_REMOVED lines=10> */
[-C--:B--2---:R-:W-:Y:S02]  /*43290*/  IADD3 R4, P0, PT, R48, R91.reuse, RZ ;  /* 0x0000005b30047210 */ /* 0x084fe40007f1e0ff */
[----:B------:R-:W-:-:S03]  /*432a0*/  IADD3 R0, P5, PT, R64, R91, RZ ;  /* 0x0000005b40007210 */ /* 0x000fc60007fbe0ff */
[----:B------:R0:W-:Y:S04]  /*432b0*/  STL [R1+0x1700], R4 ;  /* 0x0017000401007387 */ /* 0x0001e80000100800 */
[----:B------:R-:W2:Y:S04]  /*432c0*/  LDL.LU.64 R80, [R1+0x1930] ;  /* 0x0019300001507983 */ /* 0x000ea80000300a00 */
[----:B------:R4:W-:Y:S01]  /*432d0*/  STL [R1+0x16ec], R0 ;  /* 0x0016ec0001007387 */ /* 0x0009e20000100800 */
[----:B0-----:R-:W-:-:S03]  /*432e0*/  IMAD.X R4, R49, 0x1, R90, P0 ;  /* 0x0000000131047824 */ /* 0x001fc600000e065a */
[----:B------:R-:W2:Y:S01]  /*432f0*/  LDL.LU.64 R48, [R1+0x1938] ;  /* 0x0019380001307983 */ /* 0x000ea20000300a00 */
        /* <DEDUP_REMOVED lines=9> */
[----:B------:R0:W-:Y:S01]  /*43390*/  STL [R1+0x16c4], R4 ;  /* 0x0016c40401007387 */ /* 0x0001e20000100800 */
[----:B---3--:R-:W-:-:S03]  /*433a0*/  IADD3 R0, P5, PT, R82, R91, RZ ;  /* 0x0000005b52007210 */ /* 0x008fc60007fbe0ff */
[----:B------:R-:W3:Y:S04]  /*433b0*/  LDL.LU.64 R64, [R1+0x1948] ;  /* 0x0019480001407983 */ /* 0x000ee80000300a00 */
[----:B------:R1:W-:Y:S01]  /*433c0*/  STL [R1+0x16c8], R0 ;  /* 0x0016c80001007387 */ /* 0x0003e20000100800 */
[----:B0-----:R-:W-:-:S03]  /*433d0*/  IMAD.X R4, R47, 0x1, R90, P0 ;  /* 0x000000012f047824 */ /* 0x001fc600000e065a */
[----:B------:R-:W3:Y:S01]  /*433e0*/  LDL.LU.64 R46, [R1+0x1950] ;  /* 0x00195000012e7983 */ /* 0x000ee20000300a00 */
[----:B-1----:R-:W-:-:S05]  /*433f0*/  IADD3 R0, P6, PT, R28, R91, RZ ;  /* 0x0000005b1c007210 */ /* 0x002fca0007fde0ff */
        /* <DEDUP_REMOVED lines=22> */
[----:B----4-:R-:W-:-:S05]  /*43560*/  IADD3 R4, P0, PT, R26, R91, RZ ;  /* 0x0000005b1a047210 */ /* 0x010fca0007f1e0ff */
[----:B------:R0:W-:Y:S01]  /*43570*/  STL [R1+0x1694], R4 ;  /* 0x0016940401007387 */ /* 0x0001e20000100800 */
[----:B---3--:R-:W-:-:S03]  /*43580*/  IADD3 R0, P5, PT, R64, R91, RZ ;  /* 0x0000005b40007210 */ /* 0x008fc60007fbe0ff */
[----:B------:R-:W3:Y:S04]  /*43590*/  LDL.LU.64 R80, [R1+0x1978] ;  /* 0x0019780001507983 */ /* 0x000ee80000300a00 */
[----:B------:R1:W-:Y:S01]  /*435a0*/  STL [R1+0x1698], R0 ;  /* 0x0016980001007387 */ /* 0x0003e20000100800 */
[----:B0-----:R-:W-:-:S03]  /*435b0*/  IMAD.X R4, R27, 0x1, R90, P0 ;  /* 0x000000011b047824 */ /* 0x001fc600000e065a */
        /* <DEDUP_REMOVED lines=27> */
[----:B0-----:R-:W-:Y:S02]  /*43770*/  IADD3.X R4, PT, PT, R49, R90, RZ, P0, !PT ;  /* 0x0000005a31047210 */ /* 0x001fe400007fe4ff */
[----:B---3--:R-:W-:-:S05]  /*43780*/  IADD3 R0, P5, PT, R80, R91, RZ ;  /* 0x0000005b50007210 */ /* 0x008fca0007fbe0ff */
        /* <DEDUP_REMOVED lines=8> */
[----:B------:R0:W-:Y:S01]  /*43810*/  STL [R1+0x1654], R26 ;  /* 0x0016541a01007387 */ /* 0x0001e20000100800 */
[----:B-1----:R-:W-:-:S03]  /*43820*/  IADD3 R4, P0, PT, R46, R91, RZ ;  /* 0x0000005b2e047210 */ /* 0x002fc60007f1e0ff */
[----:B0-----:R-:W4:Y:S04]  /*43830*/  LDL.LU.64 R26, [R1+0x19b8] ;  /* 0x0019b800011a7983 */ /* 0x001f280000300a00 */
        /* <DEDUP_REMOVED lines=31> */
[----:B------:R-:W-:-:S03]  /*43a30*/  IADD3 R0, P5, PT, R80, R91, RZ ;  /* 0x0000005b50007210 */ /* 0x000fc60007fbe0ff */
[----:B------:R-:W4:Y:S04]  /*43a40*/  LDL.LU.64 R82, [R1+0x19f0] ;  /* 0x0019f00001527983 */ /* 0x000f280000300a00 */
        /* <DEDUP_REMOVED lines=29> */
[----:B----4-:R-:W-:Y:S01]  /*43c20*/  IADD3 R0, P5, PT, R82, R91, RZ ;  /* 0x0000005b52007210 */ /* 0x010fe20007fbe0ff */
[----:B0-----:R-:W-:-:S04]  /*43c30*/  IMAD.X R4, R49, 0x1, R90, P0 ;  /* 0x0000000131047824 */ /* 0x001fc800000e065a */
        /* <DEDUP_REMOVED lines=28> */
[----:B0-----:R-:W-:Y:S01]  /*43e00*/  IMAD.X R4, R17, 0x1, R90, P0 ;  /* 0x0000000111047824 */ /* 0x001fe200000e065a */
[----:B---3--:R-:W-:-:S05]  /*43e10*/  IADD3 R0, P5, PT, R64, R91, RZ ;  /* 0x0000005b40007210 */ /* 0x008fca0007fbe0ff */
        /* <DEDUP_REMOVED lines=96> */
[----:B0-----:R-:W-:-:S05]  /*44420*/  IADD3.X R0, PT, PT, R65, R90, RZ, P5, !PT ;  /* 0x0000005a41007210 */ /* 0x001fca0002ffe4ff */
        /* <DEDUP_REMOVED lines=192> */
[----:B------:R-:W-:-:S03]  /*45030*/  IADD3.X R28, PT, PT, R29, R90, RZ, P6, !PT ;  /* 0x0000005a1d1c7210 */ /* 0x000fc600037fe4ff */
        /* <DEDUP_REMOVED lines=170> */
[----:B----4-:R-:W-:-:S05]  /*45ae0*/  IADD3 R4, P0, PT, R26, R91, RZ ;  /* 0x0000005b1a047210 */ /* 0x010fca0007f1e0ff */
[----:B------:R1:W-:Y:S04]  /*45af0*/  STL [R1+0x10a4], R4 ;  /* 0x0010a40401007387 */ /* 0x0003e80000100800 */
[----:B0-----:R-:W4:Y:S01]  /*45b00*/  LDL.LU.64 R48, [R1+0x1d38] ;  /* 0x001d380001307983 */ /* 0x001f220000300a00 */
[----:B------:R-:W-:Y:S01]  /*45b10*/  IADD3 R0, P5, PT, R82, R91, RZ ;  /* 0x0000005b52007210 */ /* 0x000fe20007fbe0ff */
[----:B-1----:R-:W-:-:S04]  /*45b20*/  IMAD.X R4, R27, 0x1, R90, P0 ;  /* 0x000000011b047824 */ /* 0x002fc800000e065a */
        /* <DEDUP_REMOVED lines=28> */
[----:B----4-:R-:W-:-:S05]  /*45cf0*/  IADD3 R0, P5, PT, R48, R91, RZ ;  /* 0x0000005b30007210 */ /* 0x010fca0007fbe0ff */
        /* <DEDUP_REMOVED lines=56> */
[----:B--2---:R-:W-:-:S05]  /*46080*/  IADD3 R4, P0, PT, R28, R91, RZ ;  /* 0x0000005b1c047210 */ /* 0x004fca0007f1e0ff */
[----:B------:R1:W-:Y:S04]  /*46090*/  STL [R1+0x1014], R4 ;  /* 0x0010140401007387 */ /* 0x0003e80000100800 */
[----:B0-----:R-:W2:Y:S01]  /*460a0*/  LDL.LU.64 R46, [R1+0x1dc8] ;  /* 0x001dc800012e7983 */ /* 0x001ea20000300a00 */
[----:B------:R-:W-:Y:S01]  /*460b0*/  IADD3 R0, P5, PT, R82, R91, RZ ;  /* 0x0000005b52007210 */ /* 0x000fe20007fbe0ff */
[----:B-1----:R-:W-:-:S04]  /*460c0*/  IMAD.X R4, R29, 0x1, R90, P0 ;  /* 0x000000011d047824 */ /* 0x002fc800000e065a */
        /* <DEDUP_REMOVED lines=43> */
[----:B----4-:R-:W-:Y:S01]  /*46380*/  IADD3 R0, P5, PT, R82, R91, RZ ;  /* 0x0000005b52007210 */ /* 0x010fe20007fbe0ff */
[----:B-1----:R-:W-:-:S04]  /*46390*/  IMAD.X R4, R17, 0x1, R90, P0 ;  /* 0x0000000111047824 */ /* 0x002fc800000e065a */
[----:B------:R0:W-:Y:S04]  /*463a0*/  STL [R1+0xfdc], R0 ;  /* 0x000fdc0001007387 */ /* 0x0001e80000100800 */
[----:B------:R-:W4:Y:S01]  /*463b0*/  LDL.LU.64 R16, [R1+0x1e18] ;  /* 0x001e180001107983 */ /* 0x000f220000300a00 */
[----:B0-----:R-:W-:-:S05]  /*463c0*/  IADD3 R0, P6, PT, R80, R91, RZ ;  /* 0x0000005b50007210 */ /* 0x001fca0007fde0ff */
[----:B------:R0:W-:Y:S01]  /*463d0*/  STL [R1+0xfe0], R0 ;  /* 0x000fe00001007387 */ /* 0x0001e20000100800 */
[----:B------:R-:W-:-:S03]  /*463e0*/  IMAD.X R80, R81, 0x1, R90, P6 ;  /* 0x0000000151507824 */ /* 0x000fc600030e065a */
[----:B------:R1:W-:Y:S01]  /*463f0*/  STL [R1+0xfd8], R4 ;  /* 0x000fd80401007387 */ /* 0x0003e20000100800 */
[----:B0-----:R-:W-:-:S05]  /*46400*/  IMAD.X R0, R83, 0x1, R90, P5 ;  /* 0x0000000153007824 */ /* 0x001fca00028e065a */
[----:B------:R0:W-:Y:S04]  /*46410*/  STL [R1+0xe6c], R0 ;  /* 0x000e6c0001007387 */ /* 0x0001e80000100800 */
[----:B------:R-:W-:Y:S04]  /*46420*/  STL [R1+0xfc8], R80 ;  /* 0x000fc85001007387 */ /* 0x000fe80000100800 */
[----:B------:R-:W4:Y:S01]  /*46430*/  LDL.LU.64 R84, [R1+0x1e20] ;  /* 0x001e200001547983 */ /* 0x000f220000300a00 */
[----:B-1----:R-:W-:-:S05]  /*46440*/  IADD3 R4, P0, PT, R64, R91, RZ ;  /* 0x0000005b40047210 */ /* 0x002fca0007f1e0ff */
[----:B------:R1:W-:Y:S04]  /*46450*/  STL [R1+0xe44], R4 ;  /* 0x000e440401007387 */ /* 0x0003e80000100800 */
[----:B------:R-:W4:Y:S01]  /*46460*/  LDL.LU.64 R82, [R1+0x1e28] ;  /* 0x001e280001527983 */ /* 0x000f220000300a00 */
[----:B0-----:R-:W-:Y:S01]  /*46470*/  IADD3 R0, P5, PT, R26, R91, RZ ;  /* 0x0000005b1a007210 */ /* 0x001fe20007fbe0ff */
[----:B-1----:R-:W-:-:S04]  /*46480*/  IMAD.X R4, R65, 0x1, R90, P0 ;  /* 0x0000000141047824 */ /* 0x002fc800000e065a */
[----:B------:R0:W-:Y:S02]  /*46490*/  STL [R1+0xe60], R0 ;  /* 0x000e600001007387 */ /* 0x0001e40000100800 */
[----:B0-----:R-:W-:Y:S01]  /*464a0*/  IMAD.X R0, R27, 0x1, R90, P5 ;  /* 0x000000011b007824 */ /* 0x001fe200028e065a */
[----:B--2---:R-:W-:-:S05]  /*464b0*/  IADD3 R80, P6, PT, R48, R91, RZ ;  /* 0x0000005b30507210 */ /* 0x004fca0007fde0ff */
[----:B------:R0:W-:Y:S01]  /*464c0*/  STL [R1+0xe64], R80 ;  /* 0x000e645001007387 */ /* 0x0001e20000100800 */
[----:B------:R-:W-:-:S03]  /*464d0*/  IMAD.X R48, R49, 0x1, R90, P6 ;  /* 0x0000000131307824 */ /* 0x000fc600030e065a */
[----:B------:R-:W2:Y:S04]  /*464e0*/  LDL.LU.64 R26, [R1+0x1e30] ;  /* 0x001e3000011a7983 */ /* 0x000ea80000300a00 */
[----:B------:R1:W-:Y:S04]  /*464f0*/  STL [R1+0xe24], R4 ;  /* 0x000e240401007387 */ /* 0x0003e80000100800 */
[----:B------:R-:W-:Y:S04]  /*46500*/  STL [R1+0xe28], R0 ;  /* 0x000e280001007387 */ /* 0x000fe80000100800 */
[----:B------:R-:W-:Y:S04]  /*46510*/  STL [R1+0xe2c], R48 ;  /* 0x000e2c3001007387 */ /* 0x000fe80000100800 */
[----:B0-----:R-:W2:Y:S01]  /*46520*/  LDL.LU.64 R80, [R1+0x1e38] ;  /* 0x001e380001507983 */ /* 0x001ea20000300a00 */
[----:B-1----:R-:W-:-:S05]  /*46530*/  IADD3 R4, P0, PT, R46, R91, RZ ;  /* 0x0000005b2e047210 */ /* 0x002fca0007f1e0ff */
[----:B------:R0:W-:Y:S04]  /*46540*/  STL [R1+0xe68], R4 ;  /* 0x000e680401007387 */ /* 0x0001e80000100800 */
[----:B------:R-:W2:Y:S01]  /*46550*/  LDL.LU.64 R64, [R1+0x1e40] ;  /* 0x001e400001407983 */ /* 0x000ea20000300a00 */
[----:B0-----:R-:W-:Y:S01]  /*46560*/  IMAD.X R4, R47, 0x1, R90, P0 ;  /* 0x000000012f047824 */ /* 0x001fe200000e065a */
[----:B---3--:R-:W-:-:S05]  /*46570*/  IADD3 R0, P5, PT, R28, R91, RZ ;  /* 0x0000005b1c007210 */ /* 0x008fca0007fbe0ff */
[----:B------:R0:W-:Y:S01]  /*46580*/  STL [R1+0xe34], R0 ;  /* 0x000e340001007387 */ /* 0x0001e20000100800 */
[----:B----4-:R-:W-:Y:S01]  /*46590*/  IADD3 R48, P6, PT, R16, R91, RZ ;  /* 0x0000005b10307210 */ /* 0x010fe20007fde0ff */
[----:B0-----:R-:W-:-:S04]  /*465a0*/  IMAD.X R0, R29, 0x1, R90, P5 ;  /* 0x000000011d007824 */ /* 0x001fc800028e065a */
[----:B------:R0:W-:Y:S01]  /*465b0*/  STL [R1+0xe40], R48 ;  /* 0x000e403001007387 */ /* 0x0001e20000100800 */
[----:B------:R-:W-:-:S03]  /*465c0*/  IMAD.X R16, R17, 0x1, R90, P6 ;  /* 0x0000000111107824 */ /* 0x000fc600030e065a */
[----:B0-----:R-:W3:Y:S04]  /*465d0*/  LDL.LU.64 R48, [R1+0x1e48] ;  /* 0x001e480001307983 */ /* 0x001ee80000300a00 */
[----:B------:R0:W-:Y:S04]  /*465e0*/  STL [R1+0xe30], R4 ;  /* 0x000e300401007387 */ /* 0x0001e80000100800 */
[----:B------:R1:W-:Y:S04]  /*465f0*/  STL [R1+0xe04], R0 ;  /* 0x000e040001007387 */ /* 0x0003e80000100800 */
[----:B------:R4:W-:Y:S04]  /*46600*/  STL [R1+0xe20], R16 ;  /* 0x000e201001007387 */ /* 0x0009e80000100800 */
[----:B------:R-:W3:Y:S01]  /*46610*/  LDL.LU.64 R46, [R1+0x1e50] ;  /* 0x001e5000012e7983 */ /* 0x000ee20000300a00 */
[----:B0-----:R-:W-:-:S05]  /*46620*/  IADD3 R4, P0, PT, R84, R91, RZ ;  /* 0x0000005b54047210 */ /* 0x001fca0007f1e0ff */
[----:B------:R0:W-:Y:S04]  /*46630*/  STL [R1+0xdec], R4 ;  /* 0x000dec0401007387 */ /* 0x0001e80000100800 */
[----:B------:R-:W3:Y:S01]  /*46640*/  LDL.LU.64 R28, [R1+0x1e58] ;  /* 0x001e5800011c7983 */ /* 0x000ee20000300a00 */
[----:B-1----:R-:W-:-:S05]  /*46650*/  IADD3 R0, P5, PT, R82, R91, RZ ;  /* 0x0000005b52007210 */ /* 0x002fca0007fbe0ff */
[----:B------:R1:W-:Y:S04]  /*46660*/  STL [R1+0xdf0], R0 ;  /* 0x000df00001007387 */ /* 0x0003e80000100800 */
[----:B----4-:R-:W4:Y:S01]  /*46670*/  LDL.LU.64 R16, [R1+0x1e60] ;  /* 0x001e600001107983 */ /* 0x010f220000300a00 */
[--C-:B0-----:R-:W-:Y:S02]  /*46680*/  IMAD.X R4, R85, 0x1, R90.reuse, P0 ;  /* 0x0000000155047824 */ /* 0x101fe400000e065a */
[----:B-1----:R-:W-:Y:S01]  /*46690*/  IMAD.X R0, R83, 0x1, R90, P5 ;  /* 0x0000000153007824 */ /* 0x002fe200028e065a */
[----:B--2---:R-:W-:-:S05]  /*466a0*/  IADD3 R86, P6, PT, R26, R91, RZ ;  /* 0x0000005b1a567210 */ /* 0x004fca0007fde0ff */
[----:B------:R-:W-:Y:S01]  /*466b0*/  IMAD.X R26, R27, 0x1, R90, P6 ;  /* 0x000000011b1a7824 */ /* 0x000fe200030e065a */
[----:B------:R-:W-:Y:S04]  /*466c0*/  STL [R1+0xdf4], R86 ;  /* 0x000df45601007387 */ /* 0x000fe80000100800 */
[----:B------:R0:W-:Y:S04]  /*466d0*/  STL [R1+0xdb4], R4 ;  /* 0x000db40401007387 */ /* 0x0001e80000100800 */
[----:B------:R1:W-:Y:S04]  /*466e0*/  STL [R1+0xdc0], R0 ;  /* 0x000dc00001007387 */ /* 0x0003e80000100800 */
[----:B------:R2:W-:Y:S01]  /*466f0*/  STL [R1+0xdc4], R26 ;  /* 0x000dc41a01007387 */ /* 0x0005e20000100800 */
[----:B0-----:R-:W-:-:S03]  /*46700*/  IADD3 R4, P0, PT, R80, R91, RZ ;  /* 0x0000005b50047210 */ /* 0x001fc60007f1e0ff */
[----:B------:R-:W4:Y:S04]  /*46710*/  LDL.LU.64 R84, [R1+0x1e68] ;  /* 0x001e680001547983 */ /* 0x000f280000300a00 */
[----:B------:R0:W-:Y:S04]  /*46720*/  STL [R1+0xe00], R4 ;  /* 0x000e000401007387 */ /* 0x0001e80000100800 */
[----:B------:R-:W4:Y:S01]  /*46730*/  LDL.LU.64 R82, [R1+0x1e70] ;  /* 0x001e700001527983 */ /* 0x000f220000300a00 */
[----:B-1----:R-:W-:-:S05]  /*46740*/  IADD3 R0, P5, PT, R64, R91, RZ ;  /* 0x0000005b40007210 */ /* 0x002fca0007fbe0ff */
[----:B------:R1:W-:Y:S04]  /*46750*/  STL [R1+0xde4], R0 ;  /* 0x000de40001007387 */ /* 0x0003e80000100800 */
[----:B--2---:R-:W2:Y:S01]  /*46760*/  LDL.LU.64 R26, [R1+0x1e78] ;  /* 0x001e7800011a7983 */ /* 0x004ea20000300a00 */
[--C-:B0-----:R-:W-:Y:S02]  /*46770*/  IMAD.X R4, R81, 0x1, R90.reuse, P0 ;  /* 0x0000000151047824 */ /* 0x101fe400000e065a */
[----:B-1----:R-:W-:Y:S01]  /*46780*/  IMAD.X R0, R65, 0x1, R90, P5 ;  /* 0x0000000141007824 */ /* 0x002fe200028e065a */
[----:B---3--:R-:W-:-:S05]  /*46790*/  IADD3 R86, P6, PT, R48, R91, RZ ;  /* 0x0000005b30567210 */ /* 0x008fca0007fde0ff */
[----:B------:R-:W-:Y:S01]  /*467a0*/  STL [R1+0xde8], R86 ;  /* 0x000de85601007387 */ /* 0x000fe20000100800 */
[----:B------:R-:W-:-:S03]  /*467b0*/  IMAD.X R48, R49, 0x1, R90, P6 ;  /* 0x0000000131307824 */ /* 0x000fc600030e065a */
[----:B------:R0:W-:Y:S04]  /*467c0*/  STL [R1+0xde0], R4 ;  /* 0x000de00401007387 */ /* 0x0001e80000100800 */
[----:B------:R1:W-:Y:S01]  /*467d0*/  STL [R1+0xdac], R0 ;  /* 0x000dac0001007387 */ /* 0x0003e20000100800 */
[----:B0-----:R-:W-:-:S03]  /*467e0*/  IADD3 R4, P0, PT, R46, R91, RZ ;  /* 0x0000005b2e047210 */ /* 0x001fc60007f1e0ff */
[----:B------:R-:W-:Y:S04]  /*467f0*/  STL [R1+0xdb0], R48 ;  /* 0x000db03001007387 */ /* 0x000fe80000100800 */
[----:B------:R0:W-:Y:S01]  /*46800*/  STL [R1+0xd84], R4 ;  /* 0x000d840401007387 */ /* 0x0001e20000100800 */
[----:B-1----:R-:W-:Y:S01]  /*46810*/  IADD3 R0, P5, PT, R28, R91, RZ ;  /* 0x0000005b1c007210 */ /* 0x002fe20007fbe0ff */
[----:B0-----:R-:W-:-:S04]  /*46820*/  IMAD.X R4, R47, 0x1, R90, P0 ;  /* 0x000000012f047824 */ /* 0x001fc800000e065a */
[----:B------:R0:W-:Y:S02]  /*46830*/  STL [R1+0xda0], R0 ;  /* 0x000da00001007387 */ /* 0x0001e40000100800 */
[----:B0-----:R-:W-:Y:S01]  /*46840*/  IMAD.X R0, R29, 0x1, R90, P5 ;  /* 0x000000011d007824 */ /* 0x001fe200028e065a */
[----:B----4-:R-:W-:-:S05]  /*46850*/  IADD3 R48, P6, PT, R16, R91, RZ ;  /* 0x0000005b10307210 */ /* 0x010fca0007fde0ff */
[----:B------:R0:W-:Y:S04]  /*46860*/  STL [R1+0xda4], R48 ;  /* 0x000da43001007387 */ /* 0x0001e80000100800 */
[----:B------:R-:W3:Y:S04]  /*46870*/  LDL.LU.64 R64, [R1+0x1e80] ;  /* 0x001e800001407983 */ /* 0x000ee80000300a00 */
[----:B------:R-:W-:Y:S04]  /*46880*/  STL [R1+0xd64], R4 ;  /* 0x000d640401007387 */ /* 0x000fe80000100800 */
[----:B0-----:R-:W4:Y:S04]  /*46890*/  LDL.LU.64 R48, [R1+0x1e88] ;  /* 0x001e880001307983 */ /* 0x001f280000300a00 */
[----:B------:R0:W-:Y:S04]  /*468a0*/  STL [R1+0xd68], R0 ;  /* 0x000d680001007387 */ /* 0x0001e80000100800 */
[----:B------:R-:W4:Y:S01]  /*468b0*/  LDL.LU.64 R46, [R1+0x1e90] ;  /* 0x001e9000012e7983 */ /* 0x000f220000300a00 */
[----:B0-----:R-:W-:-:S05]  /*468c0*/  IMAD.X R0, R17, 0x1, R90, P6 ;  /* 0x0000000111007824 */ /* 0x001fca00030e065a */
[----:B------:R-:W-:Y:S01]  /*468d0*/  STL [R1+0xd6c], R0 ;  /* 0x000d6c0001007387 */ /* 0x000fe20000100800 */
[----:B------:R-:W-:-:S05]  /*468e0*/  IADD3 R16, P0, PT, R84, R91, RZ ;  /* 0x0000005b54107210 */ /* 0x000fca0007f1e0ff */
[----:B------:R0:W-:Y:S01]  /*468f0*/  STL [R1+0xda8], R16 ;  /* 0x000da81001007387 */ /* 0x0001e20000100800 */
[----:B------:R-:W-:-:S03]  /*46900*/  IADD3 R4, P5, PT, R82, R91, RZ ;  /* 0x0000005b52047210 */ /* 0x000fc60007fbe0ff */
[----:B------:R-:W4:Y:S04]  /*46910*/  LDL.LU.64 R28, [R1+0x1e98] ;  /* 0x001e9800011c7983 */ /* 0x000f280000300a00 */
[----:B------:R1:W-:Y:S04]  /*46920*/  STL [R1+0xd74], R4 ;  /* 0x000d740401007387 */ /* 0x0003e80000100800 */
[----:B0-----:R-:W4:Y:S01]  /*46930*/  LDL.LU.64 R16, [R1+0x1ea0] ;  /* 0x001ea00001107983 */ /* 0x001f220000300a00 */
[----:B--2---:R-:W-:-:S05]  /*46940*/  IADD3 R0, P6, PT, R26, R91, RZ ;  /* 0x0000005b1a007210 */ /* 0x004fca0007fde0ff */
[----:B------:R0:W-:Y:S04]  /*46950*/  STL [R1+0xd80], R0 ;  /* 0x000d800001007387 */ /* 0x0001e80000100800 */
[----:B------:R-:W2:Y:S01]  /*46960*/  LDL.LU.64 R80, [R1+0x1ea8] ;  /* 0x001ea80001507983 */ /* 0x000ea20000300a00 */
[--C-:B------:R-:W-:Y:S01]  /*46970*/  IMAD.X R84, R85, 0x1, R90.reuse, P0 ;  /* 0x0000000155547824 */ /* 0x100fe200000e065a */
[----:B-1----:R-:W-:Y:S01]  /*46980*/  IADD3.X R4, PT, PT, R83, R90, RZ, P5, !PT ;  /* 0x0000005a53047210 */ /* 0x002fe20002ffe4ff */
[----:B0-----:R-:W-:-:S03]  /*46990*/  IMAD.X R0, R27, 0x1, R90, P6 ;  /* 0x000000011b007824 */ /* 0x001fc600030e065a */
[----:B------:R0:W-:Y:S04]  /*469a0*/  STL [R1+0xd70], R84 ;  /* 0x000d705401007387 */ /* 0x0001e80000100800 */
[----:B------:R-:W2:Y:S04]  /*469b0*/  LDL.LU.64 R26, [R1+0x1eb0] ;  /* 0x001eb000011a7983 */ /* 0x000ea80000300a00 */
[----:B------:R-:W-:Y:S04]  /*469c0*/  STL [R1+0xd44], R4 ;  /* 0x000d440401007387 */ /* 0x000fe80000100800 */
[----:B0-----:R-:W2:Y:S04]  /*469d0*/  LDL.LU.64 R84, [R1+0x1eb8] ;  /* 0x001eb80001547983 */ /* 0x001ea80000300a00 */
[----:B------:R4:W-:Y:S04]  /*469e0*/  STL [R1+0xd60], R0 ;  /* 0x000d600001007387 */ /* 0x0009e80000100800 */
[----:B------:R-:W2:Y:S01]  /*469f0*/  LDL.LU.64 R82, [R1+0x1ec0] ;  /* 0x001ec00001527983 */ /* 0x000ea20000300a00 */
[----:B---3--:R-:W-:-:S05]  /*46a00*/  IADD3 R86, P0, PT, R64, R91, RZ ;  /* 0x0000005b40567210 */ /* 0x008fca0007f1e0ff */
[----:B------:R0:W-:Y:S01]  /*46a10*/  STL [R1+0xd2c], R86 ;  /* 0x000d2c5601007387 */ /* 0x0001e20000100800 */
[----:B----4-:R-:W-:-:S03]  /*46a20*/  IADD3 R0, P5, PT, R48, R91, RZ ;  /* 0x0000005b30007210 */ /* 0x010fc60007fbe0ff */
[----:B0-----:R-:W3:Y:S01]  /*46a30*/  LDL.LU.64 R86, [R1+0x1ec8] ;  /* 0x001ec80001567983 */ /* 0x001ee20000300a00 */
[----:B------:R-:W-:-:S03]  /*46a40*/  IADD3 R4, P6, PT, R46, R91, RZ ;  /* 0x0000005b2e047210 */ /* 0x000fc60007fde0ff */
[----:B------:R0:W-:Y:S04]  /*46a50*/  STL [R1+0xd30], R0 ;  /* 0x000d300001007387 */ /* 0x0001e80000100800 */
[----:B------:R1:W-:Y:S01]  /*46a60*/  STL [R1+0xd34], R4 ;  /* 0x000d340401007387 */ /* 0x0003e20000100800 */
[----:B0-----:R-:W-:-:S03]  /*46a70*/  IMAD.X R0, R65, 0x1, R90, P0 ;  /* 0x0000000141007824 */ /* 0x001fc600000e065a */
[----:B------:R-:W4:Y:S01]  /*46a80*/  LDL.LU.64 R64, [R1+0x4de8] ;  /* 0x004de80001407983 */ /* 0x000f220000300a00 */
[----:B-1----:R-:W-:-:S03]  /*46a90*/  IMAD.X R4, R49, 0x1, R90, P5 ;  /* 0x0000000131047824 */ /* 0x002fc600028e065a */
[----:B------:R-:W4:Y:S04]  /*46aa0*/  LDL.LU.64 R48, [R1+0x4de0] ;  /* 0x004de00001307983 */ /* 0x000f280000300a00 */
[----:B------:R0:W-:Y:S02]  /*46ab0*/  STL [R1+0xcf4], R0 ;  /* 0x000cf40001007387 */ /* 0x0001e40000100800 */
[----:B0-----:R-:W-:Y:S02]  /*46ac0*/  IMAD.X R0, R47, 0x1, R90, P6 ;  /* 0x000000012f007824 */ /* 0x001fe400030e065a */
[----:B------:R-:W4:Y:S04]  /*46ad0*/  LDL.LU.64 R46, [R1+0x4dd8] ;  /* 0x004dd800012e7983 */ /* 0x000f280000300a00 */
[----:B------:R0:W-:Y:S04]  /*46ae0*/  STL [R1+0xd00], R4 ;  /* 0x000d000401007387 */ /* 0x0001e80000100800 */
[----:B------:R1:W-:Y:S01]  /*46af0*/  STL [R1+0xd04], R0 ;  /* 0x000d040001007387 */ /* 0x0003e20000100800 */
[----:B0-----:R-:W-:-:S05]  /*46b00*/  IADD3 R4, P0, PT, R28, R91, RZ ;  /* 0x0000005b1c047210 */ /* 0x001fca0007f1e0ff */
[----:B------:R2:W-:Y:S01]  /*46b10*/  STL [R1+0xd40], R4 ;  /* 0x000d400401007387 */ /* 0x0005e20000100800 */
[----:B-1----:R-:W-:-:S05]  /*46b20*/  IADD3 R0, P5, PT, R16, R91, RZ ;  /* 0x0000005b10007210 */ /* 0x002fca0007fbe0ff */
[----:B------:R0:W-:Y:S01]  /*46b30*/  STL [R1+0xd24], R0 ;  /* 0x000d240001007387 */ /* 0x0001e20000100800 */
[----:B--2---:R-:W-:Y:S01]  /*46b40*/  IADD3 R4, P6, PT, R80, R91, RZ ;  /* 0x0000005b50047210 */ /* 0x004fe20007fde0ff */
[--C-:B0-----:R-:W-:Y:S02]  /*46b50*/  IMAD.X R0, R29, 0x1, R90.reuse, P0 ;  /* 0x000000011d007824 */ /* 0x101fe400000e065a */
[----:B------:R-:W2:Y:S04]  /*46b60*/  LDL.LU.64 R28, [R1+0x4dd0] ;  /* 0x004dd000011c7983 */ /* 0x000ea80000300a00 */
[----:B------:R0:W-:Y:S02]  /*46b70*/  STL [R1+0xd28], R4 ;  /* 0x000d280401007387 */ /* 0x0001e40000100800 */
[----:B0-----:R-:W-:-:S02]  /*46b80*/  IMAD.X R4, R17, 0x1, R90, P5 ;  /* 0x0000000111047824 */ /* 0x001fc400028e065a */
[----:B------:R-:W2:Y:S04]  /*46b90*/  LDL.LU.64 R16, [R1+0x4dc8] ;  /* 0x004dc80001107983 */ /* 0x000ea80000300a00 */
[----:B------:R0:W-:Y:S02]  /*46ba0*/  STL [R1+0xd20], R0 ;  /* 0x000d200001007387 */ /* 0x0001e40000100800 */
[----:B0-----:R-:W-:Y:S02]  /*46bb0*/  IMAD.X R0, R81, 0x1, R90, P6 ;  /* 0x0000000151007824 */ /* 0x001fe400030e065a */
[----:B------:R-:W2:Y:S04]  /*46bc0*/  LDL.LU.64 R80, [R1+0x4dc0] ;  /* 0x004dc00001507983 */ /* 0x000ea80000300a00 */
[----:B------:R0:W-:Y:S04]  /*46bd0*/  STL [R1+0xce4], R4 ;  /* 0x000ce40401007387 */ /* 0x0001e80000100800 */
[----:B------:R1:W-:Y:S01]  /*46be0*/  STL [R1+0xcf0], R0 ;  /* 0x000cf00001007387 */ /* 0x0003e20000100800 */
[----:B0-----:R-:W-:-:S02]  /*46bf0*/  IADD3 R4, P0, PT, R26, R91, RZ ;  /* 0x0000005b1a047210 */ /* 0x001fc40007f1e0ff */
[----:B-1----:R-:W-:-:S03]  /*46c00*/  IADD3 R0, P5, PT, R84, R91, RZ ;  /* 0x0000005b54007210 */ /* 0x002fc60007fbe0ff */
[----:B------:R0:W-:Y:S04]  /*46c10*/  STL [R1+0xcb4], R4 ;  /* 0x000cb40401007387 */ /* 0x0001e80000100800 */
[----:B------:R1:W-:Y:S01]  /*46c20*/  STL [R1+0xcc0], R0 ;  /* 0x000cc00001007387 */ /* 0x0003e20000100800 */
[----:B0-----:R-:W-:Y:S01]  /*46c30*/  IADD3 R4, P6, PT, R82, R91, RZ ;  /* 0x0000005b52047210 */ /* 0x001fe20007fde0ff */
[--C-:B-1----:R-:W-:Y:S02]  /*46c40*/  IMAD.X R0, R27, 0x1, R90.reuse, P0 ;  /* 0x000000011b007824 */ /* 0x102fe400000e065a */
[----:B------:R-:W4:Y:S04]  /*46c50*/  LDL.LU.64 R26, [R1+0x4db8] ;  /* 0x004db800011a7983 */ /* 0x000f280000300a00 */
[----:B------:R0:W-:Y:S02]  /*46c60*/  STL [R1+0xcc4], R4 ;  /* 0x000cc40401007387 */ /* 0x0001e40000100800 */
[----:B0-----:R-:W-:-:S02]  /*46c70*/  IMAD.X R4, R85, 0x1, R90, P5 ;  /* 0x0000000155047824 */ /* 0x001fc400028e065a */
[----:B------:R-:W4:Y:S04]  /*46c80*/  LDL.LU.64 R84, [R1+0x4db0] ;  /* 0x004db00001547983 */ /* 0x000f280000300a00 */
[----:B------:R0:W-:Y:S02]  /*46c90*/  STL [R1+0xca8], R0 ;  /* 0x000ca80001007387 */ /* 0x0001e40000100800 */
[----:B0-----:R-:W-:Y:S02]  /*46ca0*/  IMAD.X R0, R83, 0x1, R90, P6 ;  /* 0x0000000153007824 */ /* 0x001fe400030e065a */
[----:B------:R-:W4:Y:S04]  /*46cb0*/  LDL.LU.64 R82, [R1+0x4da8] ;  /* 0x004da80001527983 */ /* 0x000f280000300a00 */
[----:B------:R3:W-:Y:S04]  /*46cc0*/  STL [R1+0xcac], R4 ;  /* 0x000cac0401007387 */ /* 0x0007e80000100800 */
[----:B------:R4:W-:Y:S01]  /*46cd0*/  STL [R1+0xcb0], R0 ;  /* 0x000cb00001007387 */ /* 0x0009e20000100800 */
[----:B---3--:R-:W-:-:S02]  /*46ce0*/  IADD3 R4, P0, PT, R86, R91, RZ ;  /* 0x0000005b56047210 */ /* 0x008fc40007f1e0ff */
[----:B--2---:R-:W-:Y:S02]  /*46cf0*/  PRMT R81, RZ, 0x7610, R81 ;  /* 0x00007610ff517816 */ /* 0x004fe40000000051 */
[----:B----4-:R-:W-:-:S05]  /*46d00*/  IADD3 R0, P5, PT, R84, R91, RZ ;  /* 0x0000005b54007210 */ /* 0x010fca0007fbe0ff */
[----:B------:R-:W-:Y:S04]  /*46d10*/  STL [R1+0x45f0], R0 ;  /* 0x0045f00001007387 */ /* 0x000fe80000100800 */
[----:B------:R0:W-:Y:S04]  /*46d20*/  STL [R1+0xce0], R4 ;  /* 0x000ce00401007387 */ /* 0x0001e80000100800 */
[----:B------:R-:W-:Y:S04]  /*46d30*/  STL [R1+0x4610], R0 ;  /* 0x0046100001007387 */ /* 0x000fe80000100800 */
[----:B------:R-:W-:Y:S04]  /*46d40*/  STL [R1+0x4630], R0 ;  /* 0x0046300001007387 */ /* 0x000fe80000100800 */
[----:B------:R-:W-:Y:S01]  /*46d50*/  STL [R1+0x46a8], R0 ;  /* 0x0046a80001007387 */ /* 0x000fe20000100800 */
[----:B0-----:R-:W-:-:S03]  /*46d60*/  IADD3 R4, P6, PT, R82, R91, RZ ;  /* 0x0000005b52047210 */ /* 0x001fc60007fde0ff */
[----:B------:R-:W-:Y:S04]  /*46d70*/  STL [R1+0x46c8], R0 ;  /* 0x0046c80001007387 */ /* 0x000fe80000100800 */
[----:B------:R-:W-:Y:S01]  /*46d80*/  STL [R1+0x46e8], R0 ;  /* 0x0046e80001007387 */ /* 0x000fe20000100800 */
[----:B------:R-:W-:-:S03]  /*46d90*/  IMAD.X R84, R85, 0x1, R90, P5 ;  /* 0x0000000155547824 */ /* 0x000fc600028e065a */
[----:B------:R-:W-:Y:S04]  /*46da0*/  STL [R1+0x4788], R0 ;  /* 0x0047880001007387 */ /* 0x000fe80000100800 */
[----:B------:R-:W-:Y:S01]  /*46db0*/  STL [R1+0x47a8], R0 ;  /* 0x0047a80001007387 */ /* 0x000fe20000100800 */
[----:B------:R-:W-:-:S03]  /*46dc0*/  IMAD.X R83, R83, 0x1, R90, P6 ;  /* 0x0000000153537824 */ /* 0x000fc600030e065a */
[----:B------:R-:W-:Y:S01]  /*46dd0*/  STL [R1+0x4848], R0 ;  /* 0x0048480001007387 */ /* 0x000fe20000100800 */
[----:B------:R-:W-:-:S03]  /*46de0*/  IMAD.X R82, R87, 0x1, R90, P0 ;  /* 0x0000000157527824 */ /* 0x000fc600000e065a */
[----:B------:R-:W-:Y:S04]  /*46df0*/  STL [R1+0x4868], R0 ;  /* 0x0048680001007387 */ /* 0x000fe80000100800 */
[----:B------:R-:W-:Y:S04]  /*46e00*/  STL [R1+0x48c8], R0 ;  /* 0x0048c80001007387 */ /* 0x000fe80000100800 */
[----:B------:R-:W-:Y:S04]  /*46e10*/  STL.64 [R1+0x4540], R4 ;  /* 0x0045400401007387 */ /* 0x000fe80000100a00 */
[----:B------:R-:W-:Y:S04]  /*46e20*/  STL [R1+0x2e50], R91 ;  /* 0x002e505b01007387 */ /* 0x000fe80000100800 */
[----:B------:R-:W2:Y:S04]  /*46e30*/  LDL.LU.64 R86, [R1+0x4da0] ;  /* 0x004da00001567983 */ /* 0x000ea80000300a00 */
[----:B------:R0:W-:Y:S04]  /*46e40*/  STL.64 [R1+0x4558], R84 ;  /* 0x0045585401007387 */ /* 0x0001e80000100a00 */
[----:B0-----:R-:W3:Y:S04]  /*46e50*/  LDL.LU R85, [R1+0x1ed8] ;  /* 0x001ed80001557983 */ /* 0x001ee80000300800 */
[----:B------:R-:W-:Y:S04]  /*46e60*/  STL [R1+0x4640], R83 ;  /* 0x0046405301007387 */ /* 0x000fe80000100800 */
[----:B------:R-:W-:Y:S04]  /*46e70*/  STL [R1+0x46f8], R83 ;  /* 0x0046f85301007387 */ /* 0x000fe80000100800 */
[----:B------:R-:W-:Y:S04]  /*46e80*/  STL [R1+0x47b8], R83 ;  /* 0x0047b85301007387 */ /* 0x000fe80000100800 */
[----:B------:R-:W-:Y:S04]  /*46e90*/  STL [R1+0x4878], R83 ;  /* 0x0048785301007387 */ /* 0x000fe80000100800 */
[----:B------:R-:W-:Y:S04]  /*46ea0*/  STL [R1+0x48d8], R83 ;  /* 0x0048d85301007387 */ /* 0x000fe80000100800 */
[----:B------:R-:W-:Y:S04]  /*46eb0*/  STL [R1+0x2e54], R90 ;  /* 0x002e545a01007387 */ /* 0x000fe80000100800 */
[----:B------:R-:W-:Y:S04]  /*46ec0*/  STL.64 [R1+0x3038], R90 ;  /* 0x0030385a01007387 */ /* 0x000fe80000100a00 */
[----:B------:R0:W-:Y:S04]  /*46ed0*/  STL.S16 [R1+0x2278], R81 ;  /* 0x0022785101007387 */ /* 0x0001e80000100600 */
[----:B0-----:R-:W4:Y:S02]  /*46ee0*/  LDL.LU R81, [R1+0x4d98] ;  /* 0x004d980001517983 */ /* 0x001f240000300800 */
[----:B----4-:R-:W-:-:S05]  /*46ef0*/  PRMT R81, RZ, 0x7610, R81 ;  /* 0x00007610ff517816 */ /* 0x010fca0000000051 */
[----:B------:R0:W-:Y:S04]  /*46f00*/  STL.S16 [R1+0x2274], R81 ;  /* 0x0022745101007387 */ /* 0x0001e80000100600 */
[----:B0-----:R-:W4:Y:S01]  /*46f10*/  LDL.LU R81, [R1+0x4d94] ;  /* 0x004d940001517983 */ /* 0x001f220000300800 */
[----:B---3--:R-:W-:-:S05]  /*46f20*/  VIADD R85, R85, 0x1 ;  /* 0x0000000155557836 */ /* 0x008fca0000000000 */
[----:B------:R-:W-:Y:S01]  /*46f30*/  STL [R1+0x1ed8], R85 ;  /* 0x001ed85501007387 */ /* 0x000fe20000100800 */
[----:B----4-:R-:W-:-:S05]  /*46f40*/  PRMT R81, RZ, 0x7610, R81 ;  /* 0x00007610ff517816 */ /* 0x010fca0000000051 */
[----:B------:R0:W-:Y:S04]  /*46f50*/  STL.S16 [R1+0x25b4], R81 ;  /* 0x0025b45101007387 */ /* 0x0001e80000100600 */
[----:B0-----:R-:W3:Y:S02]  /*46f60*/  LDL.LU R81, [R1+0x4d90] ;  /* 0x004d900001517983 */ /* 0x001ee40000300800 */
[----:B---3--:R-:W-:-:S05]  /*46f70*/  PRMT R81, RZ, 0x7610, R81 ;  /* 0x00007610ff517816 */ /* 0x008fca0000000051 */
        /* <DEDUP_REMOVED lines=121> */
[----:B0-----:R-:W3:Y:S01]  /*47710*/  LDL.LU R81, [R1+0x4cec] ;  /* 0x004cec0001517983 */ /* 0x001ee20000300800 */
[----:B------:R-:W-:Y:S02]  /*47720*/  PRMT R58, RZ, 0x7610, R58 ;  /* 0x00007610ff3a7816 */ /* 0x000fe4000000003a */
[----:B------:R-:W-:-:S05]  /*47730*/  PRMT R59, RZ, 0x7610, R59 ;  /* 0x00007610ff3b7816 */ /* 0x000fca000000003b */
[----:B------:R-:W-:Y:S01]  /*47740*/  STL.64 [R1+0x4948], R58 ;  /* 0x0049483a01007387 */ /* 0x000fe20000100a00 */
        /* <DEDUP_REMOVED lines=37> */
[----:B------:R-:W-:Y:S02]  /*479a0*/  PRMT R60, RZ, 0x7610, R60 ;  /* 0x00007610ff3c7816 */ /* 0x000fe4000000003c */
[----:B------:R-:W-:Y:S01]  /*479b0*/  PRMT R61, RZ, 0x7610, R61 ;  /* 0x00007610ff3d7816 */ /* 0x000fe2000000003d */
[----:B------:R-:W-:Y:S04]  /*479c0*/  STL [R1+0x4958], R6 ;  /* 0x0049580601007387 */ /* 0x000fe80000100800 */
        /* <DEDUP_REMOVED lines=37> */
[----:B--2---:R-:W-:Y:S02]  /*47c20*/  PRMT R86, RZ, 0x7610, R86 ;  /* 0x00007610ff567816 */ /* 0x004fe40000000056 */
[----:B------:R-:W-:-:S05]  /*47c30*/  PRMT R87, RZ, 0x7610, R87 ;  /* 0x00007610ff577816 */ /* 0x000fca0000000057 */
[----:B------:R-:W-:Y:S01]  /*47c40*/  STL.64 [R1+0x4960], R86 ;  /* 0x0049605601007387 */ /* 0x000fe20000100a00 */
[----:B---3--:R-:W-:-:S05]  /*47c50*/  PRMT R81, RZ, 0x7610, R81 ;  /* 0x00007610ff517816 */ /* 0x008fca0000000051 */
        /* <DEDUP_REMOVED lines=36> */
[----:B------:R-:W-:-:S05]  /*47ea0*/  PRMT R79, RZ, 0x7610, R79 ;  /* 0x00007610ff4f7816 */ /* 0x000fca000000004f */
[----:B------:R-:W-:Y:S01]  /*47eb0*/  STL.64 [R1+0x4938], R78 ;  /* 0x0049384e01007387 */ /* 0x000fe20000100a00 */
        /* <DEDUP_REMOVED lines=92> */
[----:B------:R0:W-:Y:S04]  /*48480*/  STL.S16 [R1+0x24a0], R81 ;  /* 0x0024a05101007387 */ /* 0x0001e80000100600 */
[----:B0-----:R-:W2:Y:S04]  /*48490*/  LDL.LU R81, [R1+0x4be4] ;  /* 0x004be40001517983 */ /* 0x001ea80000300800 */
        /* <DEDUP_REMOVED lines=117> */
[----:B---3--:R-:W-:-:S05]  /*48bf0*/  PRMT R89, RZ, 0x7610, R89 ;  /* 0x00007610ff597816 */ /* 0x008fca0000000059 */
[----:B------:R0:W-:Y:S04]  /*48c00*/  STL.S16 [R1+0x215c], R89 ;  /* 0x00215c5901007387 */ /* 0x0001e80000100600 */
[----:B0-----:R-:W3:Y:S04]  /*48c10*/  LDL.LU R89, [R1+0x4b44] ;  /* 0x004b440001597983 */ /* 0x001ee80000300800 */
[----:B------:R0:W-:Y:S04]  /*48c20*/  STL.S16 [R1+0x2450], R92 ;  /* 0x0024505c01007387 */ /* 0x0001e80000100600 */
[----:B0-----:R-:W4:Y:S02]  /*48c30*/  LDL.LU R92, [R1+0x4b40] ;  /* 0x004b4000015c7983 */ /* 0x001f240000300800 */
[----:B----4-:R-:W-:-:S05]  /*48c40*/  PRMT R92, RZ, 0x7610, R92 ;  /* 0x00007610ff5c7816 */ /* 0x010fca000000005c */
        /* <DEDUP_REMOVED lines=349> */
[----:B0-----:R-:W4:Y:S01]  /*4a220*/  LDL.LU R92, [R1+0x496c] ;  /* 0x00496c00015c7983 */ /* 0x001f220000300800 */
[----:B------:R-:W-:Y:S02]  /*4a230*/  PRMT R87, RZ, 0x7610, R87 ;  /* 0x00007610ff577816 */ /* 0x000fe40000000057 */
[----:B------:R-:W-:Y:S02]  /*4a240*/  PRMT R86, RZ, 0x7610, R86 ;  /* 0x00007610ff567816 */ /* 0x000fe40000000056 */
[----:B------:R-:W-:Y:S02]  /*4a250*/  PRMT R84, RZ, 0x7610, R84 ;  /* 0x00007610ff547816 */ /* 0x000fe40000000054 */
[----:B------:R-:W-:-:S02]  /*4a260*/  PRMT R16, RZ, 0x7610, R16 ;  /* 0x00007610ff107816 */ /* 0x000fc40000000010 */
[----:B------:R-:W-:Y:S02]  /*4a270*/  PRMT R61, RZ, 0x7610, R61 ;  /* 0x00007610ff3d7816 */ /* 0x000fe4000000003d */
[----:B------:R-:W-:Y:S02]  /*4a280*/  PRMT R60, RZ, 0x7610, R60 ;  /* 0x00007610ff3c7816 */ /* 0x000fe4000000003c */
[----:B----4-:R-:W-:-:S05]  /*4a290*/  PRMT R92, RZ, 0x7610, R92 ;  /* 0x00007610ff5c7816 */ /* 0x010fca000000005c */
[----:B------:R0:W-:Y:S04]  /*4a2a0*/  STL.S16 [R1+0x26d0], R92 ;  /* 0x0026d05c01007387 */ /* 0x0001e80000100600 */
[----:B0-----:R-:W4:Y:S04]  /*4a2b0*/  LDL.LU R92, [R1+0x4968] ;  /* 0x00496800015c7983 */ /* 0x001f280000300800 */
[----:B------:R-:W-:Y:S04]  /*4a2c0*/  STL.S16 [R1+0x26cc], R87 ;  /* 0x0026cc5701007387 */ /* 0x000fe80000100600 */
[----:B------:R0:W-:Y:S04]  /*4a2d0*/  STL.S16 [R1+0x20c0], R86 ;  /* 0x0020c05601007387 */ /* 0x0001e80000100600 */
[----:B------:R-:W-:Y:S04]  /*4a2e0*/  STL.S16 [R1+0x20bc], R84 ;  /* 0x0020bc5401007387 */ /* 0x000fe80000100600 */
[----:B------:R-:W-:Y:S04]  /*4a2f0*/  STL.S16 [R1+0x2340], R16 ;  /* 0x0023401001007387 */ /* 0x000fe80000100600 */
[----:B------:R-:W-:Y:S04]  /*4a300*/  STL.S16 [R1+0x233c], R61 ;  /* 0x00233c3d01007387 */ /* 0x000fe80000100600 */
[----:B0-----:R-:W2:Y:S04]  /*4a310*/  LDL.LU R86, [R1+0xce8] ;  /* 0x000ce80001567983 */ /* 0x001ea80000300800 */
[----:B------:R0:W-:Y:S04]  /*4a320*/  STL.S16 [R1+0x2338], R60 ;  /* 0x0023383c01007387 */ /* 0x0001e80000100600 */
[----:B------:R-:W2:Y:S04]  /*4a330*/  LDL.LU R87, [R1+0x2a84] ;  /* 0x002a840001577983 */ /* 0x000ea80000300800 */
[----:B0-----:R-:W3:Y:S04]  /*4a340*/  LDL.LU R60, [R1+0x1130] ;  /* 0x00113000013c7983 */ /* 0x001ee80000300800 */
[----:B------:R-:W3:Y:S01]  /*4a350*/  LDL.LU R61, [R1+0x29ac] ;  /* 0x0029ac00013d7983 */ /* 0x000ee20000300800 */
[----:B------:R-:W-:-:S03]  /*4a360*/  IMAD.MOV.U32 R16, RZ, RZ, R85 ;  /* 0x000000ffff107224 */ /* 0x000fc600078e0055 */
[----:B------:R-:W3:Y:S04]  /*4a370*/  LDL.LU R84, [R1+0x1138] ;  /* 0x0011380001547983 */ /* 0x000ee80000300800 */
[----:B------:R-:W3:Y:S01]  /*4a380*/  LDL.LU R85, [R1+0x29b0] ;  /* 0x0029b00001557983 */ /* 0x000ee20000300800 */
        /* <DEDUP_REMOVED lines=8> */
[----:B----4-:R-:W-:-:S05]  /*4a410*/  PRMT R92, RZ, 0x7610, R92 ;  /* 0x00007610ff5c7816 */ /* 0x010fca000000005c */
[----:B------:R0:W-:Y:S04]  /*4a420*/  STL.S16 [R1+0x2334], R92 ;  /* 0x0023345c01007387 */ /* 0x0001e80000100600 */
[----:B------:R-:W-:Y:S04]  /*4a430*/  STL.S16 [R1+0x2330], R79 ;  /* 0x0023304f01007387 */ /* 0x000fe80000100600 */
[----:B------:R-:W-:Y:S04]  /*4a440*/  STL.S16 [R1+0x232c], R78 ;  /* 0x00232c4e01007387 */ /* 0x000fe80000100600 */
[----:B------:R-:W-:Y:S04]  /*4a450*/  STL.S16 [R1+0x2328], R59 ;  /* 0x0023283b01007387 */ /* 0x000fe80000100600 */
[----:B------:R1:W-:Y:S01]  /*4a460*/  STL.S16 [R1+0x2324], R58 ;  /* 0x0023243a01007387 */ /* 0x0003e20000100600 */
[----:B------:R-:W-:-:S02]  /*4a470*/  PRMT R5, RZ, 0x7610, R5 ;  /* 0x00007610ff057816 */ /* 0x000fc40000000005 */
[----:B------:R-:W-:Y:S02]  /*4a480*/  PRMT R6, RZ, 0x7610, R6 ;  /* 0x00007610ff067816 */ /* 0x000fe40000000006 */
[----:B--2---:R-:W-:Y:S02]  /*4a490*/  LOP3.LUT R87, R87, R86, RZ, 0x3c, !PT ;  /* 0x0000005657577212 */ /* 0x004fe400078e3cff */
[----:B------:R-:W-:Y:S02]  /*4a4a0*/  PRMT R34, RZ, 0x7610, R34 ;  /* 0x00007610ff227816 */ /* 0x000fe40000000022 */
[----:B------:R-:W-:Y:S02]  /*4a4b0*/  PRMT R35, RZ, 0x7610, R35 ;  /* 0x00007610ff237816 */ /* 0x000fe40000000023 */
[----:B------:R-:W-:Y:S01]  /*4a4c0*/  PRMT R7, RZ, 0x7610, R7 ;  /* 0x00007610ff077816 */ /* 0x000fe20000000007 */
[----:B0-----:R-:W0:Y:S01]  /*4a4d0*/  LDC R92, c[0x0][0x3a0] ;  /* 0x0000e800ff5c7b82 */ /* 0x001e220000000800 */
[----:B-1----:R-:W2:Y:S04]  /*4a4e0*/  LDL.LU R58, [R1+0x1158] ;  /* 0x00115800013a7983 */ /* 0x002ea80000300800 */
[----:B------:R-:W-:Y:S04]  /*4a4f0*/  STL.S16 [R1+0x2600], R17 ;  /* 0x0026001101007387 */ /* 0x000fe80000100600 */
[----:B------:R-:W4:Y:S04]  /*4a500*/  LDL.LU R59, [R1+0x29c0] ;  /* 0x0029c000013b7983 */ /* 0x000f280000300800 */
[----:B------:R1:W-:Y:S04]  /*4a510*/  STL.S16 [R1+0x25fc], R4 ;  /* 0x0025fc0401007387 */ /* 0x0003e80000100600 */
[----:B------:R-:W-:Y:S04]  /*4a520*/  STL [R1+0x48dc], R83 ;  /* 0x0048dc5301007387 */ /* 0x000fe80000100800 */
[----:B------:R1:W-:Y:S01]  /*4a530*/  STL [R1+0x48e8], R0 ;  /* 0x0048e80001007387 */ /* 0x0003e20000100800 */
[----:B---3--:R-:W-:-:S02]  /*4a540*/  LOP3.LUT R61, R61, R60, RZ, 0x3c, !PT ;  /* 0x0000003c3d3d7212 */ /* 0x008fc400078e3cff */
[----:B------:R-:W-:Y:S01]  /*4a550*/  LOP3.LUT R86, R87, R86, RZ, 0x3c, !PT ;  /* 0x0000005657567212 */ /* 0x000fe200078e3cff */
[----:B-1----:R-:W3:Y:S04]  /*4a560*/  LDL.LU R4, [R1+0x1160] ;  /* 0x0011600001047983 */ /* 0x002ee80000300800 */
[----:B------:R1:W-:Y:S01]  /*4a570*/  STL.S16 [R1+0x20b0], R5 ;  /* 0x0020b00501007387 */ /* 0x0003e20000100600 */
[----:B------:R-:W-:Y:S02]  /*4a580*/  LOP3.LUT R60, R61, R60, RZ, 0x3c, !PT ;  /* 0x0000003c3d3c7212 */ /* 0x000fe400078e3cff */
[----:B------:R-:W-:Y:S02]  /*4a590*/  PRMT R0, RZ, 0x7610, R0 ;  /* 0x00007610ff007816 */ /* 0x000fe40000000000 */
[----:B------:R-:W-:Y:S01]  /*4a5a0*/  LOP3.LUT R87, R87, R86, RZ, 0x3c, !PT ;  /* 0x0000005657577212 */ /* 0x000fe200078e3cff */
[----:B-1----:R-:W3:Y:S04]  /*4a5b0*/  LDL.LU R5, [R1+0x29c4] ;  /* 0x0029c40001057983 */ /* 0x002ee80000300800 */
[----:B------:R1:W-:Y:S04]  /*4a5c0*/  STL.S16 [R1+0x20ac], R6 ;  /* 0x0020ac0601007387 */ /* 0x0003e80000100600 */
[----:B------:R-:W3:Y:S04]  /*4a5d0*/  LDL.LU R17, [R1+0x1170] ;  /* 0x0011700001117983 */ /* 0x000ee80000300800 */
[----:B------:R-:W3:Y:S04]  /*4a5e0*/  LDL.LU R78, [R1+0x29cc] ;  /* 0x0029cc00014e7983 */ /* 0x000ee80000300800 */
[----:B------:R-:W3:Y:S01]  /*4a5f0*/  LDL.LU R79, [R1+0x1178] ;  /* 0x00117800014f7983 */ /* 0x000ee20000300800 */
[----:B------:R-:W-:-:S03]  /*4a600*/  LOP3.LUT R61, R61, R60, RZ, 0x3c, !PT ;  /* 0x0000003c3d3d7212 */ /* 0x000fc600078e3cff */
[----:B-1----:R-:W3:Y:S04]  /*4a610*/  LDL.LU R6, [R1+0x29d0] ;  /* 0x0029d00001067983 */ /* 0x002ee80000300800 */
[----:B------:R1:W-:Y:S04]  /*4a620*/  STL.64 [R1+0x48b8], R34 ;  /* 0x0048b82201007387 */ /* 0x0003e80000100a00 */
[----:B------:R-:W-:Y:S04]  /*4a630*/  STL [R1+0x48f8], R7 ;  /* 0x0048f80701007387 */ /* 0x000fe80000100800 */
[----:B------:R-:W-:Y:S04]  /*4a640*/  STL.S16 [R1+0x231c], R0 ;  /* 0x00231c0001007387 */ /* 0x000fe80000100600 */
[----:B------:R0:W-:Y:S04]  /*4a650*/  STL.64 [R1+0xce8], R86 ;  /* 0x000ce85601007387 */ /* 0x0001e80000100a00 */
[----:B------:R0:W-:Y:S01]  /*4a660*/  STL.64 [R1+0x1130], R60 ;  /* 0x0011303c01007387 */ /* 0x0001e20000100a00 */
[----:B-1----:R-:W-:-:S02]  /*4a670*/  IMAD.MOV.U32 R34, RZ, RZ, R85 ;  /* 0x000000ffff227224 */ /* 0x002fc400078e0055 */
[----:B------:R-:W-:-:S05]  /*4a680*/  IMAD.MOV.U32 R35, RZ, RZ, R84 ;  /* 0x000000ffff237224 */ /* 0x000fca00078e0054 */
[----:B------:R2:W-:Y:S04]  /*4a690*/  STL.64 [R1+0x1138], R34 ;  /* 0x0011382201007387 */ /* 0x0005e80000100a00 */
[----:B------:R-:W3:Y:S04]  /*4a6a0*/  LDL.LU R84, [R1+0x1180] ;  /* 0x0011800001547983 */ /* 0x000ee80000300800 */
[----:B------:R-:W3:Y:S04]  /*4a6b0*/  LDL.LU R85, [R1+0x29d4] ;  /* 0x0029d40001557983 */ /* 0x000ee80000300800 */
[----:B0-----:R-:W3:Y:S04]  /*4a6c0*/  LDL.LU R86, [R1+0x1190] ;  /* 0x0011900001567983 */ /* 0x001ee80000300800 */
[----:B------:R-:W3:Y:S04]  /*4a6d0*/  LDL.LU R87, [R1+0x2988] ;  /* 0x0029880001577983 */ /* 0x000ee80000300800 */
[----:B------:R-:W3:Y:S04]  /*4a6e0*/  LDL.LU R60, [R1+0x1198] ;  /* 0x00119800013c7983 */ /* 0x000ee80000300800 */
[----:B------:R-:W3:Y:S01]  /*4a6f0*/  LDL.LU R61, [R1+0x298c] ;  /* 0x00298c00013d7983 */ /* 0x000ee20000300800 */
[----:B--2---:R-:W-:-:S03]  /*4a700*/  IMAD.MOV.U32 R35, RZ, RZ, R58 ;  /* 0x000000ffff237224 */ /* 0x004fc600078e003a */
[----:B------:R-:W2:Y:S01]  /*4a710*/  LDL.LU R58, [R1+0x11a0] ;  /* 0x0011a000013a7983 */ /* 0x000ea20000300800 */
[----:B----4-:R-:W-:-:S03]  /*4a720*/  IMAD.MOV.U32 R34, RZ, RZ, R59 ;  /* 0x000000ffff227224 */ /* 0x010fc600078e003b */
[----:B------:R-:W4:Y:S04]  /*4a730*/  LDL.LU R59, [R1+0x2990] ;  /* 0x00299000013b7983 */ /* 0x000f280000300800 */
[----:B------:R-:W-:Y:S04]  /*4a740*/  STL.64 [R1+0x1158], R34 ;  /* 0x0011582201007387 */ /* 0x000fe80000100a00 */
[----:B------:R-:W-:Y:S04]  /*4a750*/  STL.64 [R1+0x1140], R2 ;  /* 0x0011400201007387 */ /* 0x000fe80000100a00 */
[----:B------:R-:W-:Y:S04]  /*4a760*/  STL.64 [R1+0x4550], R2 ;  /* 0x0045500201007387 */ /* 0x000fe80000100a00 */
[----:B------:R-:W-:Y:S04]  /*4a770*/  STL.64 [R1+0x1148], R12 ;  /* 0x0011480c01007387 */ /* 0x000fe80000100a00 */
[----:B------:R-:W-:Y:S04]  /*4a780*/  STL.64 [R1+0x4560], R12 ;  /* 0x0045600c01007387 */ /* 0x000fe80000100a00 */
[----:B------:R0:W-:Y:S04]  /*4a790*/  STL.64 [R1+0x4608], R12 ;  /* 0x0046080c01007387 */ /* 0x0001e80000100a00 */
[----:B------:R-:W-:Y:S04]  /*4a7a0*/  STL.64 [R1+0x1150], R74 ;  /* 0x0011504a01007387 */ /* 0x000fe80000100a00 */
[----:B------:R1:W-:Y:S04]  /*4a7b0*/  STL.64 [R1+0x4570], R74 ;  /* 0x0045704a01007387 */ /* 0x0003e80000100a00 */
[----:B------:R-:W4:Y:S01]  /*4a7c0*/  LDL.LU R7, [R1+0x11a8] ;  /* 0x0011a80001077983 */ /* 0x000f220000300800 */
[----:B------:R-:W-:Y:S01]  /*4a7d0*/  IMAD R92, R16, -0x100, R92 ;  /* 0xffffff00105c7824 */ /* 0x000fe200078e025c */
[----:B---3--:R-:W-:Y:S01]  /*4a7e0*/  LOP3.LUT R5, R5, R4, RZ, 0x3c, !PT ;  /* 0x0000000405057212 */ /* 0x008fe200078e3cff */
[----:B0-----:R-:W-:-:S02]  /*4a7f0*/  IMAD.MOV.U32 R13, RZ, RZ, R17 ;  /* 0x000000ffff0d7224 */ /* 0x001fc400078e0011 */
[----:B------:R-:W-:Y:S01]  /*4a800*/  IMAD.MOV.U32 R12, RZ, RZ, R78 ;  /* 0x000000ffff0c7224 */ /* 0x000fe200078e004e */
[----:B------:R-:W-:-:S04]  /*4a810*/  LOP3.LUT R4, R5, R4, RZ, 0x3c, !PT ;  /* 0x0000000405047212 */ /* 0x000fc800078e3cff */
[----:B------:R-:W-:Y:S04]  /*4a820*/  STL.64 [R1+0x1170], R12 ;  /* 0x0011700c01007387 */ /* 0x000fe80000100a00 */
[----:B------:R-:W3:Y:S04]  /*4a830*/  LDL.LU R34, [R1+0x2994] ;  /* 0x0029940001227983 */ /* 0x000ee80000300800 */
[----:B------:R-:W3:Y:S01]  /*4a840*/  LDL.LU R83, [R1+0x11b0] ;  /* 0x0011b00001537983 */ /* 0x000ee20000300800 */
[----:B------:R-:W-:-:S03]  /*4a850*/  LOP3.LUT R5, R5, R4, RZ, 0x3c, !PT ;  /* 0x0000000405057212 */ /* 0x000fc600078e3cff */
[----:B------:R-:W3:Y:S04]  /*4a860*/  LDL.LU R16, [R1+0x2998] ;  /* 0x0029980001107983 */ /* 0x000ee80000300800 */
[----:B------:R-:W3:Y:S01]  /*4a870*/  LDL.LU R17, [R1+0x11b8] ;  /* 0x0011b80001117983 */ /* 0x000ee20000300800 */
[----:B------:R-:W-:-:S03]  /*4a880*/  IMAD.MOV.U32 R3, RZ, RZ, R79 ;  /* 0x000000ffff037224 */ /* 0x000fc600078e004f */
[----:B------:R-:W3:Y:S01]  /*4a890*/  LDL.LU R78, [R1+0x299c] ;  /* 0x00299c00014e7983 */ /* 0x000ee20000300800 */
[----:B------:R-:W-:-:S03]  /*4a8a0*/  IMAD.MOV.U32 R2, RZ, RZ, R6 ;  /* 0x000000ffff027224 */ /* 0x000fc600078e0006 */
[----:B------:R-:W3:Y:S04]  /*4a8b0*/  LDL.LU R79, [R1+0x11c0] ;  /* 0x0011c000014f7983 */ /* 0x000ee80000300800 */
[----:B------:R-:W3:Y:S04]  /*4a8c0*/  LDL.LU R6, [R1+0x29a0] ;  /* 0x0029a00001067983 */ /* 0x000ee80000300800 */
[----:B------:R-:W-:Y:S04]  /*4a8d0*/  STL.64 [R1+0x1160], R4 ;  /* 0x0011600401007387 */ /* 0x000fe80000100a00 */
[----:B------:R0:W-:Y:S04]  /*4a8e0*/  STL.64 [R1+0x4578], R4 ;  /* 0x0045780401007387 */ /* 0x0001e80000100a00 */
[----:B------:R-:W-:Y:S04]  /*4a8f0*/  STL.64 [R1+0x1168], R72 ;  /* 0x0011684801007387 */ /* 0x000fe80000100a00 */
[----:B------:R2:W-:Y:S01]  /*4a900*/  STL.64 [R1+0x4588], R72 ;  /* 0x0045884801007387 */ /* 0x0005e20000100a00 */
[----:B------:R-:W-:-:S04]  /*4a910*/  LOP3.LUT R85, R85, R84, RZ, 0x3c, !PT ;  /* 0x0000005455557212 */ /* 0x000fc800078e3cff */
[C---:B------:R-:W-:Y:S01]  /*4a920*/  LOP3.LUT R84, R85.reuse, R84, RZ, 0x3c, !PT ;  /* 0x0000005455547212 */ /* 0x040fe200078e3cff */
[----:B------:R-:W-:Y:S03]  /*4a930*/  STL.64 [R1+0x1178], R2 ;  /* 0x0011780201007387 */ /* 0x000fe60000100a00 */
[----:B------:R-:W-:Y:S01]  /*4a940*/  LOP3.LUT R85, R85, R84, RZ, 0x3c, !PT ;  /* 0x0000005455557212 */ /* 0x000fe200078e3cff */
[----:B------:R0:W-:Y:S04]  /*4a950*/  STL.64 [R1+0x4598], R2 ;  /* 0x0045980201007387 */ /* 0x0001e80000100a00 */
[----:B------:R-:W-:Y:S04]  /*4a960*/  STL.64 [R1+0x1180], R84 ;  /* 0x0011805401007387 */ /* 0x000fe80000100a00 */
[----:B------:R0:W-:Y:S04]  /*4a970*/  STL.64 [R1+0x45a0], R84 ;  /* 0x0045a05401007387 */ /* 0x0001e80000100a00 */
[----:B------:R-:W3:Y:S04]  /*4a980*/  LDL.LU R35, [R1+0x11d0] ;  /* 0x0011d00001237983 */ /* 0x000ee80000300800 */
[----:B------:R-:W3:Y:S01]  /*4a990*/  LDL.LU R0, [R1+0x29a4] ;  /* 0x0029a40001007983 */ /* 0x000ee20000300800 */
[----:B-1----:R-:W-:-:S02]  /*4a9a0*/  IMAD.MOV.U32 R75, RZ, RZ, R86 ;  /* 0x000000ffff4b7224 */ /* 0x002fc400078e0056 */
[----:B------:R-:W-:Y:S01]  /*4a9b0*/  IMAD.MOV.U32 R74, RZ, RZ, R87 ;  /* 0x000000ffff4a7224 */ /* 0x000fe200078e0057 */
[----:B------:R-:W3:Y:S01]  /*4a9c0*/  LDL.LU R86, [R1+0x11e0] ;  /* 0x0011e00001567983 */ /* 0x000ee20000300800 */
[----:B0-----:R-:W-:-:S03]  /*4a9d0*/  IMAD.MOV.U32 R5, RZ, RZ, R60 ;  /* 0x000000ffff057224 */ /* 0x001fc600078e003c */
[----:B------:R-:W3:Y:S01]  /*4a9e0*/  LDL.LU R87, [R1+0x296c] ;  /* 0x00296c0001577983 */ /* 0x000ee20000300800 */
[----:B------:R-:W-:-:S03]  /*4a9f0*/  IMAD.MOV.U32 R4, RZ, RZ, R61 ;  /* 0x000000ffff047224 */ /* 0x000fc600078e003d */
[----:B------:R-:W3:Y:S04]  /*4aa00*/  LDL.LU R60, [R1+0x11e8] ;  /* 0x0011e800013c7983 */ /* 0x000ee80000300800 */
[----:B------:R-:W3:Y:S01]  /*4aa10*/  LDL.LU R61, [R1+0x2970] ;  /* 0x00297000013d7983 */ /* 0x000ee20000300800 */
[----:B--2---:R-:W-:-:S03]  /*4aa20*/  IMAD.MOV.U32 R73, RZ, RZ, R58 ;  /* 0x000000ffff497224 */ /* 0x004fc600078e003a */
[----:B------:R-:W2:Y:S01]  /*4aa30*/  LDL.LU R58, [R1+0x11f0] ;  /* 0x0011f000013a7983 */ /* 0x000ea20000300800 */
[----:B----4-:R-:W-:-:S03]  /*4aa40*/  IMAD.MOV.U32 R72, RZ, RZ, R59 ;  /* 0x000000ffff487224 */ /* 0x010fc600078e003b */
[----:B------:R-:W4:Y:S04]  /*4aa50*/  LDL.LU R59, [R1+0x2974] ;  /* 0x00297400013b7983 */ /* 0x000f280000300800 */
[----:B------:R-:W-:Y:S04]  /*4aa60*/  STL.64 [R1+0x1190], R74 ;  /* 0x0011904a01007387 */ /* 0x000fe80000100a00 */
[----:B------:R0:W-:Y:S04]  /*4aa70*/  STL.64 [R1+0x45a8], R74 ;  /* 0x0045a84a01007387 */ /* 0x0001e80000100a00 */
[----:B------:R-:W-:Y:S04]  /*4aa80*/  STL.64 [R1+0x1198], R4 ;  /* 0x0011980401007387 */ /* 0x000fe80000100a00 */
[----:B------:R1:W-:Y:S04]  /*4aa90*/  STL.64 [R1+0x45b0], R4 ;  /* 0x0045b00401007387 */ /* 0x0003e80000100a00 */
[----:B------:R-:W-:Y:S04]  /*4aaa0*/  STL.64 [R1+0x11a0], R72 ;  /* 0x0011a04801007387 */ /* 0x000fe80000100a00 */
[----:B------:R-:W-:Y:S01]  /*4aab0*/  STL.64 [R1+0x45b8], R72 ;  /* 0x0045b84801007387 */ /* 0x000fe20000100a00 */
[----:B------:R-:W-:-:S02]  /*4aac0*/  IMAD.MOV.U32 R3, RZ, RZ, R7 ;  /* 0x000000ffff037224 */ /* 0x000fc400078e0007 */
[----:B---3--:R-:W-:Y:S02]  /*4aad0*/  IMAD.MOV.U32 R2, RZ, RZ, R34 ;  /* 0x000000ffff027224 */ /* 0x008fe400078e0022 */
[----:B------:R-:W-:-:S03]  /*4aae0*/  IMAD.MOV.U32 R85, RZ, RZ, R83 ;  /* 0x000000ffff557224 */ /* 0x000fc600078e0053 */
[----:B------:R-:W-:Y:S04]  /*4aaf0*/  STL.64 [R1+0x11a8], R2 ;  /* 0x0011a80201007387 */ /* 0x000fe80000100a00 */
[----:B------:R3:W-:Y:S04]  /*4ab00*/  STL.64 [R1+0x45d0], R2 ;  /* 0x0045d00201007387 */ /* 0x0007e80000100a00 */
[----:B------:R-:W4:Y:S04]  /*4ab10*/  LDL.LU R7, [R1+0x11f8] ;  /* 0x0011f80001077983 */ /* 0x000f280000300800 */
[----:B------:R-:W4:Y:S01]  /*4ab20*/  LDL.LU R34, [R1+0x2978] ;  /* 0x0029780001227983 */ /* 0x000f220000300800 */
[----:B------:R-:W-:-:S03]  /*4ab30*/  IMAD.MOV.U32 R84, RZ, RZ, R16 ;  /* 0x000000ffff547224 */ /* 0x000fc600078e0010 */
[----:B------:R-:W4:Y:S01]  /*4ab40*/  LDL.LU R83, [R1+0x1200] ;  /* 0x0012000001537983 */ /* 0x000f220000300800 */
[----:B0-----:R-:W-:-:S03]  /*4ab50*/  IMAD.MOV.U32 R75, RZ, RZ, R17 ;  /* 0x000000ffff4b7224 */ /* 0x001fc600078e0011 */
[----:B------:R-:W4:Y:S01]  /*4ab60*/  LDL.LU R16, [R1+0x297c] ;  /* 0x00297c0001107983 */ /* 0x000f220000300800 */
[----:B------:R-:W-:-:S03]  /*4ab70*/  IMAD.MOV.U32 R74, RZ, RZ, R78 ;  /* 0x000000ffff4a7224 */ /* 0x000fc600078e004e */
[----:B------:R-:W4:Y:S01]  /*4ab80*/  LDL.LU R17, [R1+0x1210] ;  /* 0x0012100001117983 */ /* 0x000f220000300800 */
[----:B-1----:R-:W-:-:S03]  /*4ab90*/  IMAD.MOV.U32 R5, RZ, RZ, R79 ;  /* 0x000000ffff057224 */ /* 0x002fc600078e004f */
[----:B------:R-:W4:Y:S01]  /*4aba0*/  LDL.LU R78, [R1+0x2980] ;  /* 0x00298000014e7983 */ /* 0x000f220000300800 */
[----:B------:R-:W-:-:S03]  /*4abb0*/  IMAD.MOV.U32 R4, RZ, RZ, R6 ;  /* 0x000000ffff047224 */ /* 0x000fc600078e0006 */
[----:B------:R-:W4:Y:S04]  /*4abc0*/  LDL.LU R79, [R1+0x1218] ;  /* 0x00121800014f7983 */ /* 0x000f280000300800 */
[----:B------:R-:W4:Y:S04]  /*4abd0*/  LDL.LU R6, [R1+0x2984] ;  /* 0x0029840001067983 */ /* 0x000f280000300800 */
[----:B------:R-:W-:Y:S04]  /*4abe0*/  STL.64 [R1+0x11b0], R84 ;  /* 0x0011b05401007387 */ /* 0x000fe80000100a00 */
[----:B------:R0:W-:Y:S04]  /*4abf0*/  STL.64 [R1+0x45d8], R84 ;  /* 0x0045d85401007387 */ /* 0x0001e80000100a00 */
[----:B------:R-:W-:Y:S04]  /*4ac00*/  STL.64 [R1+0x11b8], R74 ;  /* 0x0011b84a01007387 */ /* 0x000fe80000100a00 */
[----:B------:R-:W-:Y:S04]  /*4ac10*/  STL.64 [R1+0x45e8], R74 ;  /* 0x0045e84a01007387 */ /* 0x000fe80000100a00 */
[----:B------:R-:W-:Y:S04]  /*4ac20*/  STL.64 [R1+0x11c0], R4 ;  /* 0x0011c00401007387 */ /* 0x000fe80000100a00 */
[----:B------:R-:W-:Y:S01]  /*4ac30*/  STL.64 [R1+0x45f8], R4 ;  /* 0x0045f80401007387 */ /* 0x000fe20000100a00 */
[----:B---3--:R-:W-:-:S02]  /*4ac40*/  IMAD.MOV.U32 R3, RZ, RZ, R35 ;  /* 0x000000ffff037224 */ /* 0x008fc400078e0023 */
[----:B------:R-:W-:-:S05]  /*4ac50*/  IMAD.MOV.U32 R2, RZ, RZ, R0 ;  /* 0x000000ffff027224 */ /* 0x000fca00078e0000 */
[----:B------:R1:W-:Y:S04]  /*4ac60*/  STL.64 [R1+0x11d0], R2 ;  /* 0x0011d00201007387 */ /* 0x0003e80000100a00 */
[----:B------:R-:W3:Y:S04]  /*4ac70*/  LDL.LU R35, [R1+0x1220] ;  /* 0x0012200001237983 */ /* 0x000ee80000300800 */
[----:B------:R-:W3:Y:S01]  /*4ac80*/  LDL.LU R0, [R1+0x2954] ;  /* 0x0029540001007983 */ /* 0x000ee20000300800 */
[----:B0-----:R-:W-:Y:S02]  /*4ac90*/  IMAD.MOV.U32 R85, RZ, RZ, R60 ;  /* 0x000000ffff557224 */ /* 0x001fe400078e003c */
[----:B------:R-:W-:-:S02]  /*4aca0*/  IMAD.MOV.U32 R84, RZ, RZ, R61 ;  /* 0x000000ffff547224 */ /* 0x000fc400078e003d */
[----:B-1----:R-:W-:Y:S01]  /*4acb0*/  IMAD.MOV.U32 R3, RZ, RZ, R86 ;  /* 0x000000ffff037224 */ /* 0x002fe200078e0056 */
[----:B------:R-:W-:Y:S01]  /*4acc0*/  MOV R2, R87 ;  /* 0x0000005700027202 */ /* 0x000fe20000000f00 */
[----:B------:R-:W3:Y:S04]  /*4acd0*/  LDL.LU R86, [R1+0x1228] ;  /* 0x0012280001567983 */ /* 0x000ee80000300800 */
        /* <DEDUP_REMOVED lines=11> */
[----:B------:R0:W-:Y:S04]  /*4ad90*/  STL.64 [R1+0x4628], R2 ;  /* 0x0046280201007387 */ /* 0x0001e80000100a00 */
[----:B------:R-:W-:Y:S04]  /*4ada0*/  STL.64 [R1+0x11e8], R84 ;  /* 0x0011e85401007387 */ /* 0x000fe80000100a00 */
[----:B------:R1:W-:Y:S04]  /*4adb0*/  STL.64 [R1+0x4638], R84 ;  /* 0x0046385401007387 */ /* 0x0003e80000100a00 */
[----:B------:R-:W-:Y:S04]  /*4adc0*/  STL.64 [R1+0x11f0], R74 ;  /* 0x0011f04a01007387 */ /* 0x000fe80000100a00 */
[----:B------:R-:W-:Y:S01]  /*4add0*/  STL.64 [R1+0x4648], R74 ;  /* 0x0046484a01007387 */ /* 0x000fe20000100a00 */
[----:B------:R-:W-:-:S02]  /*4ade0*/  IMAD.MOV.U32 R5, RZ, RZ, R7 ;  /* 0x000000ffff057224 */ /* 0x000fc400078e0007 */
[----:B------:R-:W-:Y:S02]  /*4adf0*/  IMAD.MOV.U32 R4, RZ, RZ, R34 ;  /* 0x000000ffff047224 */ /* 0x000fe400078e0022 */
[----:B------:R-:W-:Y:S02]  /*4ae00*/  IMAD.MOV.U32 R13, RZ, RZ, R83 ;  /* 0x000000ffff0d7224 */ /* 0x000fe400078e0053 */
[----:B------:R-:W-:Y:S01]  /*4ae10*/  IMAD.MOV.U32 R12, RZ, RZ, R16 ;  /* 0x000000ffff0c7224 */ /* 0x000fe200078e0010 */
        /* <DEDUP_REMOVED lines=13> */
[----:B------:R2:W-:Y:S04]  /*4aef0*/  STL.64 [R1+0x4660], R12 ;  /* 0x0046600c01007387 */ /* 0x0005e80000100a00 */
[----:B------:R-:W-:Y:S04]  /*4af00*/  STL.64 [R1+0x1210], R2 ;  /* 0x0012100201007387 */ /* 0x000fe80000100a00 */
[----:B------:R1:W-:Y:S04]  /*4af10*/  STL.64 [R1+0x4668], R2 ;  /* 0x0046680201007387 */ /* 0x0003e80000100a00 */
[----:B------:R-:W-:Y:S04]  /*4af20*/  STL.64 [R1+0x1218], R84 ;  /* 0x0012185401007387 */ /* 0x000fe80000100a00 */
[----:B------:R-:W-:Y:S04]  /*4af30*/  STL.64 [R1+0x4670], R84 ;  /* 0x0046705401007387 */ /* 0x000fe80000100a00 */
[----:B------:R-:W-:Y:S04]  /*4af40*/  STL.64 [R1+0x4728], R84 ;  /* 0x0047285401007387 */ /* 0x000fe80000100a00 */
[----:B------:R-:W4:Y:S04]  /*4af50*/  LDL.LU R7, [R1+0x1268] ;  /* 0x0012680001077983 */ /* 0x000f280000300800 */
[----:B------:R-:W4:Y:S01]  /*4af60*/  LDL.LU R34, [R1+0x2940] ;  /* 0x0029400001227983 */ /* 0x000f220000300800 */
[----:B---3--:R-:W-:-:S02]  /*4af70*/  IMAD.MOV.U32 R73, RZ, RZ, R86 ;  /* 0x000000ffff497224 */ /* 0x008fc400078e0056 */
        /* <DEDUP_REMOVED lines=10> */
[----:B------:R-:W4:Y:S01]  /*4b020*/  LDL.LU R59, [R1+0x294c] ;  /* 0x00294c00013b7983 */ /* 0x000f220000300800 */
[----:B------:R-:W-:Y:S02]  /*4b030*/  IMAD.MOV.U32 R74, RZ, RZ, R0 ;  /* 0x000000ffff4a7224 */ /* 0x000fe400078e0000 */
[----:B------:R-:W-:-:S05]  /*4b040*/  IMAD.MOV.U32 R75, RZ, RZ, R35 ;  /* 0x000000ffff4b7224 */ /* 0x000fca00078e0023 */
[----:B------:R-:W-:Y:S04]  /*4b050*/  STL.64 [R1+0x1220], R74 ;  /* 0x0012204a01007387 */ /* 0x000fe80000100a00 */
[----:B------:R0:W-:Y:S04]  /*4b060*/  STL.64 [R1+0x4680], R74 ;  /* 0x0046804a01007387 */ /* 0x0001e80000100a00 */
[----:B------:R-:W-:Y:S04]  /*4b070*/  STL.64 [R1+0x1228], R72 ;  /* 0x0012284801007387 */ /* 0x000fe80000100a00 */
[----:B------:R0:W-:Y:S04]  /*4b080*/  STL.64 [R1+0x4688], R72 ;  /* 0x0046884801007387 */ /* 0x0001e80000100a00 */
[----:B------:R-:W-:Y:S04]  /*4b090*/  STL.64 [R1+0x1230], R4 ;  /* 0x0012300401007387 */ /* 0x000fe80000100a00 */
[----:B------:R-:W-:Y:S04]  /*4b0a0*/  STL.64 [R1+0x4690], R4 ;  /* 0x0046900401007387 */ /* 0x000fe80000100a00 */
[----:B------:R-:W-:Y:S04]  /*4b0b0*/  STL.64 [R1+0x1238], R12 ;  /* 0x0012380c01007387 */ /* 0x000fe80000100a00 */
[----:B------:R3:W-:Y:S04]  /*4b0c0*/  STL.64 [R1+0x46a0], R12 ;  /* 0x0046a00c01007387 */ /* 0x0007e80000100a00 */
[----:B------:R-:W4:Y:S04]  /*4b0d0*/  LDL.LU R35, [R1+0x1290] ;  /* 0x0012900001237983 */ /* 0x000f280000300800 */
[----:B------:R-:W4:Y:S01]  /*4b0e0*/  LDL.LU R0, [R1+0x2950] ;  /* 0x0029500001007983 */ /* 0x000f220000300800 */
[----:B-1----:R-:W-:-:S02]  /*4b0f0*/  IMAD.MOV.U32 R3, RZ, RZ, R83 ;  /* 0x000000ffff037224 */ /* 0x002fc400078e0053 */
[----:B------:R-:W-:Y:S01]  /*4b100*/  IMAD.MOV.U32 R2, RZ, RZ, R16 ;  /* 0x000000ffff027224 */ /* 0x000fe200078e0010 */
[----:B------:R-:W4:Y:S01]  /*4b110*/  LDL.LU R83, [R1+0x1298] ;  /* 0x0012980001537983 */ /* 0x000f220000300800 */
[----:B0-----:R-:W-:-:S03]  /*4b120*/  IMAD.MOV.U32 R75, RZ, RZ, R17 ;  /* 0x000000ffff4b7224 */ /* 0x001fc600078e0011 */
[----:B------:R-:W4:Y:S01]  /*4b130*/  LDL.LU R16, [R1+0x2910] ;  /* 0x0029100001107983 */ /* 0x000f220000300800 */
[----:B------:R-:W-:-:S03]  /*4b140*/  IMAD.MOV.U32 R74, RZ, RZ, R78 ;  /* 0x000000ffff4a7224 */ /* 0x000fc600078e004e */
[----:B------:R-:W4:Y:S01]  /*4b150*/  LDL.LU R17, [R1+0x12a0] ;  /* 0x0012a00001117983 */ /* 0x000f220000300800 */
[----:B------:R-:W-:-:S03]  /*4b160*/  IMAD.MOV.U32 R73, RZ, RZ, R79 ;  /* 0x000000ffff497224 */ /* 0x000fc600078e004f */
        /* <DEDUP_REMOVED lines=9> */
[----:B------:R-:W-:Y:S04]  /*4b200*/  STL.64 [R1+0x1258], R74 ;  /* 0x0012584a01007387 */ /* 0x000fe80000100a00 */
[----:B------:R1:W-:Y:S04]  /*4b210*/  STL.64 [R1+0x46e0], R74 ;  /* 0x0046e04a01007387 */ /* 0x0003e80000100a00 */
[----:B------:R-:W-:Y:S04]  /*4b220*/  STL.64 [R1+0x1260], R72 ;  /* 0x0012604801007387 */ /* 0x000fe80000100a00 */
[----:B------:R0:W-:Y:S01]  /*4b230*/  STL.64 [R1+0x46f0], R72 ;  /* 0x0046f04801007387 */ /* 0x0001e20000100a00 */
        /* <DEDUP_REMOVED lines=19> */
[----:B------:R3:W-:Y:S04]  /*4b370*/  STL.64 [R1+0x4710], R2 ;  /* 0x0047100201007387 */ /* 0x0007e80000100a00 */
[----:B------:R-:W-:Y:S04]  /*4b380*/  STL.64 [R1+0x1280], R56 ;  /* 0x0012803801007387 */ /* 0x000fe80000100a00 */
[----:B------:R0:W-:Y:S01]  /*4b390*/  STL.64 [R1+0x4720], R56 ;  /* 0x0047203801007387 */ /* 0x0001e20000100a00 */
[----:B-1----:R-:W-:-:S02]  /*4b3a0*/  IMAD.MOV.U32 R75, RZ, RZ, R35 ;  /* 0x000000ffff4b7224 */ /* 0x002fc400078e0023 */
[----:B------:R-:W-:Y:S01]  /*4b3b0*/  IMAD.MOV.U32 R74, RZ, RZ, R0 ;  /* 0x000000ffff4a7224 */ /* 0x000fe200078e0000 */
[----:B------:R-:W3:Y:S04]  /*4b3c0*/  LDL.LU R35, [R1+0x12d8] ;  /* 0x0012d80001237983 */ /* 0x000ee80000300800 */
[----:B------:R-:W3:Y:S01]  /*4b3d0*/  LDL.LU R0, [R1+0x292c] ;  /* 0x00292c0001007983 */ /* 0x000ee20000300800 */
[----:B------:R-:W-:Y:S02]  /*4b3e0*/  IMAD.MOV.U32 R73, RZ, RZ, R83 ;  /* 0x000000ffff497224 */ /* 0x000fe400078e0053 */
[----:B------:R-:W-:Y:S01]  /*4b3f0*/  IMAD.MOV.U32 R72, RZ, RZ, R16 ;  /* 0x000000ffff487224 */ /* 0x000fe200078e0010 */
[----:B------:R-:W3:Y:S01]  /*4b400*/  LDL.LU R83, [R1+0x12e0] ;  /* 0x0012e00001537983 */ /* 0x000ee20000300800 */
[----:B0-----:R-:W-:-:S03]  /*4b410*/  IMAD.MOV.U32 R5, RZ, RZ, R17 ;  /* 0x000000ffff057224 */ /* 0x001fc600078e0011 */
[----:B------:R-:W3:Y:S01]  /*4b420*/  LDL.LU R16, [R1+0x28f8] ;  /* 0x0028f80001107983 */ /* 0x000ee20000300800 */
[----:B------:R-:W-:-:S03]  /*4b430*/  MOV R4, R78 ;  /* 0x0000004e00047202 */ /* 0x000fc60000000f00 */
[----:B------:R-:W3:Y:S01]  /*4b440*/  LDL.LU R17, [R1+0x12e8] ;  /* 0x0012e80001117983 */ /* 0x000ee20000300800 */
[----:B------:R-:W-:-:S03]  /*4b450*/  IMAD.MOV.U32 R13, RZ, RZ, R79 ;  /* 0x000000ffff0d7224 */ /* 0x000fc600078e004f */
[----:B------:R-:W3:Y:S01]  /*4b460*/  LDL.LU R78, [R1+0x28fc] ;  /* 0x0028fc00014e7983 */ /* 0x000ee20000300800 */
[----:B------:R-:W-:-:S03]  /*4b470*/  IMAD.MOV.U32 R12, RZ, RZ, R6 ;  /* 0x000000ffff0c7224 */ /* 0x000fc600078e0006 */
[----:B------:R-:W3:Y:S04]  /*4b480*/  LDL.LU R79, [R1+0x12f0] ;  /* 0x0012f000014f7983 */ /* 0x000ee80000300800 */
[----:B------:R-:W3:Y:S04]  /*4b490*/  LDL.LU R6, [R1+0x2900] ;  /* 0x0029000001067983 */ /* 0x000ee80000300800 */
        /* <DEDUP_REMOVED lines=8> */
[----:B------:R0:W-:Y:S01]  /*4b520*/  STL.64 [R1+0x4758], R12 ;  /* 0x0047580c01007387 */ /* 0x0001e20000100a00 */
[----:B--2---:R-:W-:-:S03]  /*4b530*/  IMAD.MOV.U32 R85, RZ, RZ, R58 ;  /* 0x000000ffff557224 */ /* 0x004fc600078e003a */
[----:B------:R-:W2:Y:S01]  /*4b540*/  LDL.LU R58, [R1+0x12f8] ;  /* 0x0012f800013a7983 */ /* 0x000ea20000300800 */
[----:B----4-:R-:W-:-:S03]  /*4b550*/  IMAD.MOV.U32 R84, RZ, RZ, R59 ;  /* 0x000000ffff547224 */ /* 0x010fc600078e003b */
[----:B------:R-:W4:Y:S04]  /*4b560*/  LDL.LU R59, [R1+0x2904] ;  /* 0x00290400013b7983 */ /* 0x000f280000300800 */
[----:B------:R-:W4:Y:S01]  /*4b570*/  LDL.LU R7, [R1+0x1300] ;  /* 0x0013000001077983 */ /* 0x000f220000300800 */
[----:B---3--:R-:W-:Y:S02]  /*4b580*/  IMAD.MOV.U32 R2, RZ, RZ, R87 ;  /* 0x000000ffff027224 */ /* 0x008fe400078e0057 */
[----:B------:R-:W-:Y:S01]  /*4b590*/  IMAD.MOV.U32 R3, RZ, RZ, R86 ;  /* 0x000000ffff037224 */ /* 0x000fe200078e0056 */
[----:B------:R-:W3:Y:S04]  /*4b5a0*/  LDL.LU R34, [R1+0x2908] ;  /* 0x0029080001227983 */ /* 0x000ee80000300800 */
[----:B------:R-:W3:Y:S01]  /*4b5b0*/  LDL.LU R86, [R1+0x1310] ;  /* 0x0013100001567983 */ /* 0x000ee20000300800 */
[----:B------:R-:W-:-:S02]  /*4b5c0*/  IMAD.MOV.U32 R56, RZ, RZ, R61 ;  /* 0x000000ffff387224 */ /* 0x000fc400078e003d */
[----:B------:R-:W-:Y:S01]  /*4b5d0*/  IMAD.MOV.U32 R57, RZ, RZ, R60 ;  /* 0x000000ffff397224 */ /* 0x000fe200078e003c */
[----:B------:R-:W3:Y:S04]  /*4b5e0*/  LDL.LU R87, [R1+0x28d8] ;  /* 0x0028d80001577983 */ /* 0x000ee80000300800 */
[----:B------:R-:W3:Y:S04]  /*4b5f0*/  LDL.LU R60, [R1+0x1318] ;  /* 0x00131800013c7983 */ /* 0x000ee80000300800 */
[----:B------:R-:W3:Y:S04]  /*4b600*/  LDL.LU R61, [R1+0x28dc] ;  /* 0x0028dc00013d7983 */ /* 0x000ee80000300800 */
[----:B------:R-:W-:Y:S04]  /*4b610*/  STL.64 [R1+0x12b0], R2 ;  /* 0x0012b00201007387 */ /* 0x000fe80000100a00 */
[----:B------:R0:W-:Y:S04]  /*4b620*/  STL.64 [R1+0x4760], R2 ;  /* 0x0047600201007387 */ /* 0x0001e80000100a00 */
[----:B------:R-:W-:Y:S04]  /*4b630*/  STL.64 [R1+0x12b8], R56 ;  /* 0x0012b83801007387 */ /* 0x000fe80000100a00 */
[----:B------:R2:W-:Y:S04]  /*4b640*/  STL.64 [R1+0x4770], R56 ;  /* 0x0047703801007387 */ /* 0x0005e80000100a00 */
[----:B------:R-:W-:Y:S04]  /*4b650*/  STL.64 [R1+0x12c0], R84 ;  /* 0x0012c05401007387 */ /* 0x000fe80000100a00 */
[----:B------:R-:W-:Y:S04]  /*4b660*/  STL.64 [R1+0x4790], R84 ;  /* 0x0047905401007387 */ /* 0x000fe80000100a00 */
[----:B------:R-:W-:Y:S04]  /*4b670*/  STL.64 [R1+0x4840], R84 ;  /* 0x0048405401007387 */ /* 0x000fe80000100a00 */
[----:B------:R-:W-:Y:S04]  /*4b680*/  STL.64 [R1+0x12d0], R36 ;  /* 0x0012d02401007387 */ /* 0x000fe80000100a00 */
[----:B------:R3:W-:Y:S01]  /*4b690*/  STL.64 [R1+0x47a0], R36 ;  /* 0x0047a02401007387 */ /* 0x0007e20000100a00 */
[----:B0-----:R-:W-:-:S02]  /*4b6a0*/  IMAD.MOV.U32 R73, RZ, RZ, R35 ;  /* 0x000000ffff497224 */ /* 0x001fc400078e0023 */
[----:B------:R-:W-:Y:S01]  /*4b6b0*/  IMAD.MOV.U32 R72, RZ, RZ, R0 ;  /* 0x000000ffff487224 */ /* 0x000fe200078e0000 */
[----:B------:R-:W3:Y:S04]  /*4b6c0*/  LDL.LU R35, [R1+0x1320] ;  /* 0x0013200001237983 */ /* 0x000ee80000300800 */
[----:B------:R-:W3:Y:S01]  /*4b6d0*/  LDL.LU R0, [R1+0x28e0] ;  /* 0x0028e00001007983 */ /* 0x000ee20000300800 */
[----:B-1----:R-:W-:Y:S02]  /*4b6e0*/  IMAD.MOV.U32 R5, RZ, RZ, R83 ;  /* 0x000000ffff057224 */ /* 0x002fe400078e0053 */
[----:B------:R-:W-:Y:S01]  /*4b6f0*/  IMAD.MOV.U32 R4, RZ, RZ, R16 ;  /* 0x000000ffff047224 */ /* 0x000fe200078e0010 */
[----:B------:R-:W3:Y:S01]  /*4b700*/  LDL.LU R83, [R1+0x1328] ;  /* 0x0013280001537983 */ /* 0x000ee20000300800 */
[----:B------:R-:W-:-:S03]  /*4b710*/  IMAD.MOV.U32 R13, RZ, RZ, R17 ;  /* 0x000000ffff0d7224 */ /* 0x000fc600078e0011 */
[----:B------:R-:W3:Y:S01]  /*4b720*/  LDL.LU R16, [R1+0x28e4] ;  /* 0x0028e40001107983 */ /* 0x000ee20000300800 */
[----:B------:R-:W-:-:S03]  /*4b730*/  IMAD.MOV.U32 R12, RZ, RZ, R78 ;  /* 0x000000ffff0c7224 */ /* 0x000fc600078e004e */
        /* <DEDUP_REMOVED lines=13> */
[----:B------:R-:W-:Y:S01]  /*4b810*/  STL.64 [R1+0x47d0], R2 ;  /* 0x0047d00201007387 */ /* 0x000fe20000100a00 */
[----:B--2---:R-:W-:-:S03]  /*4b820*/  IMAD.MOV.U32 R57, RZ, RZ, R58 ;  /* 0x000000ffff397224 */ /* 0x004fc600078e003a */
[----:B------:R-:W2:Y:S01]  /*4b830*/  LDL.LU R58, [R1+0x1340] ;  /* 0x00134000013a7983 */ /* 0x000ea20000300800 */
[----:B----4-:R-:W-:-:S03]  /*4b840*/  IMAD.MOV.U32 R56, RZ, RZ, R59 ;  /* 0x000000ffff387224 */ /* 0x010fc600078e003b */
[----:B------:R-:W4:Y:S01]  /*4b850*/  LDL.LU R59, [R1+0x28f0] ;  /* 0x0028f000013b7983 */ /* 0x000f220000300800 */
[----:B---3--:R-:W-:Y:S02]  /*4b860*/  IMAD.MOV.U32 R37, RZ, RZ, R86 ;  /* 0x000000ffff257224 */ /* 0x008fe400078e0056 */
[----:B------:R-:W-:Y:S01]  /*4b870*/  IMAD.MOV.U32 R54, RZ, RZ, R34 ;  /* 0x000000ffff367224 */ /* 0x000fe200078e0022 */
[----:B------:R-:W3:Y:S01]  /*4b880*/  LDL.LU R86, [R1+0x1358] ;  /* 0x0013580001567983 */ /* 0x000ee20000300800 */
[----:B------:R-:W-:Y:S02]  /*4b890*/  IMAD.MOV.U32 R55, RZ, RZ, R7 ;  /* 0x000000ffff377224 */ /* 0x000fe400078e0007 */
[----:B------:R-:W-:Y:S02]  /*4b8a0*/  IMAD.MOV.U32 R36, RZ, RZ, R87 ;  /* 0x000000ffff247224 */ /* 0x000fe400078e0057 */
[----:B0-----:R-:W-:Y:S01]  /*4b8b0*/  IMAD.MOV.U32 R73, RZ, RZ, R60 ;  /* 0x000000ffff497224 */ /* 0x001fe200078e003c */
        /* <DEDUP_REMOVED lines=8> */
[----:B------:R0:W-:Y:S04]  /*4b940*/  STL [R1+0x4908], R54 ;  /* 0x0049083601007387 */ /* 0x0001e80000100800 */
[----:B------:R-:W-:Y:S04]  /*4b950*/  STL.64 [R1+0x1310], R36 ;  /* 0x0013102401007387 */ /* 0x000fe80000100a00 */
[----:B------:R3:W-:Y:S01]  /*4b960*/  STL.64 [R1+0x4800], R36 ;  /* 0x0048002401007387 */ /* 0x0007e20000100a00 */
[----:B-1----:R-:W-:-:S02]  /*4b970*/  IMAD.MOV.U32 R4, RZ, RZ, R0 ;  /* 0x000000ffff047224 */ /* 0x002fc400078e0000 */
[----:B------:R-:W-:Y:S01]  /*4b980*/  IMAD.MOV.U32 R5, RZ, RZ, R35 ;  /* 0x000000ffff057224 */ /* 0x000fe200078e0023 */
[----:B------:R-:W-:Y:S04]  /*4b990*/  STL.64 [R1+0x1318], R72 ;  /* 0x0013184801007387 */ /* 0x000fe80000100a00 */
[----:B------:R1:W-:Y:S04]  /*4b9a0*/  STL.64 [R1+0x4810], R72 ;  /* 0x0048104801007387 */ /* 0x0003e80000100a00 */
[----:B0-----:R-:W3:Y:S01]  /*4b9b0*/  LDL.LU R54, [R1+0x1368] ;  /* 0x0013680001367983 */ /* 0x001ee20000300800 */
[----:B------:R-:W-:-:S02]  /*4b9c0*/  IMAD.MOV.U32 R13, RZ, RZ, R83 ;  /* 0x000000ffff0d7224 */ /* 0x000fc400078e0053 */
[----:B------:R-:W-:Y:S02]  /*4b9d0*/  IMAD.MOV.U32 R12, RZ, RZ, R16 ;  /* 0x000000ffff0c7224 */ /* 0x000fe400078e0010 */
[----:B------:R-:W-:Y:S02]  /*4b9e0*/  IMAD.MOV.U32 R3, RZ, RZ, R17 ;  /* 0x000000ffff037224 */ /* 0x000fe400078e0011 */
[----:B------:R-:W-:Y:S02]  /*4b9f0*/  IMAD.MOV.U32 R2, RZ, RZ, R78 ;  /* 0x000000ffff027224 */ /* 0x000fe400078e004e */
[----:B------:R-:W-:Y:S02]  /*4ba00*/  IMAD.MOV.U32 R56, RZ, RZ, R6 ;  /* 0x000000ffff387224 */ /* 0x000fe400078e0006 */
[----:B------:R-:W3:Y:S04]  /*4ba10*/  LDL.LU R6, [R1+0x28c0] ;  /* 0x0028c00001067983 */ /* 0x000ee80000300800 */
[----:B------:R-:W-:Y:S01]  /*4ba20*/  STL.64 [R1+0x1320], R4 ;  /* 0x0013200401007387 */ /* 0x000fe20000100a00 */
[----:B------:R-:W-:-:S03]  /*4ba30*/  IMAD.MOV.U32 R57, RZ, RZ, R79 ;  /* 0x000000ffff397224 */ /* 0x000fc600078e004f */
[----:B------:R0:W-:Y:S04]  /*4ba40*/  STL.64 [R1+0x4818], R4 ;  /* 0x0048180401007387 */ /* 0x0001e80000100a00 */
[----:B------:R-:W-:Y:S04]  /*4ba50*/  STL.64 [R1+0x1328], R12 ;  /* 0x0013280c01007387 */ /* 0x000fe80000100a00 */
[----:B------:R0:W-:Y:S04]  /*4ba60*/  STL.64 [R1+0x4820], R12 ;  /* 0x0048200c01007387 */ /* 0x0001e80000100a00 */
[----:B------:R-:W-:Y:S04]  /*4ba70*/  STL.64 [R1+0x1330], R2 ;  /* 0x0013300201007387 */ /* 0x000fe80000100a00 */
[----:B------:R0:W-:Y:S04]  /*4ba80*/  STL.64 [R1+0x4830], R2 ;  /* 0x0048300201007387 */ /* 0x0001e80000100a00 */
[----:B------:R-:W-:Y:S04]  /*4ba90*/  STL.64 [R1+0x1338], R56 ;  /* 0x0013383801007387 */ /* 0x000fe80000100a00 */
[----:B------:R-:W-:Y:S04]  /*4baa0*/  STL.64 [R1+0x4850], R56 ;  /* 0x0048503801007387 */ /* 0x000fe80000100a00 */
[----:B------:R-:W3:Y:S01]  /*4bab0*/  LDL.LU R55, [R1+0x1370] ;  /* 0x0013700001377983 */ /* 0x000ee20000300800 */
[----:B--2---:R-:W-:-:S03]  /*4bac0*/  IMAD.MOV.U32 R75, RZ, RZ, R58 ;  /* 0x000000ffff4b7224 */ /* 0x004fc600078e003a */
[----:B------:R-:W2:Y:S01]  /*4bad0*/  LDL.LU R58, [R1+0x28c4] ;  /* 0x0028c400013a7983 */ /* 0x000ea20000300800 */
[----:B----4-:R-:W-:-:S03]  /*4bae0*/  IMAD.MOV.U32 R74, RZ, RZ, R59 ;  /* 0x000000ffff4a7224 */ /* 0x010fc600078e003b */
[----:B------:R-:W4:Y:S04]  /*4baf0*/  LDL.LU R84, [R1+0x1378] ;  /* 0x0013780001547983 */ /* 0x000f280000300800 */
        /* <DEDUP_REMOVED lines=9> */
[----:B------:R-:W4:Y:S01]  /*4bb90*/  LDL.LU R78, [R1+0xca8] ;  /* 0x000ca800014e7983 */ /* 0x000f220000300800 */
[----:B---3--:R-:W-:-:S03]  /*4bba0*/  IMAD.MOV.U32 R37, RZ, RZ, R86 ;  /* 0x000000ffff257224 */ /* 0x008fc600078e0056 */
[----:B------:R-:W3:Y:S01]  /*4bbb0*/  LDL.LU R79, [R1+0xcb4] ;  /* 0x000cb400014f7983 */ /* 0x000ee20000300800 */
[----:B------:R-:W-:-:S03]  /*4bbc0*/  IMAD.MOV.U32 R36, RZ, RZ, R87 ;  /* 0x000000ffff247224 */ /* 0x000fc600078e0057 */
[----:B------:R-:W3:Y:S01]  /*4bbd0*/  LDL.LU R86, [R1+0xcac] ;  /* 0x000cac0001567983 */ /* 0x000ee20000300800 */
[----:B-1----:R-:W-:-:S03]  /*4bbe0*/  IMAD.MOV.U32 R73, RZ, RZ, R60 ;  /* 0x000000ffff497224 */ /* 0x002fc600078e003c */
[----:B------:R-:W3:Y:S01]  /*4bbf0*/  LDL.LU R87, [R1+0xcc0] ;  /* 0x000cc00001577983 */ /* 0x000ee20000300800 */
[----:B------:R-:W-:-:S03]  /*4bc00*/  IMAD.MOV.U32 R72, RZ, RZ, R61 ;  /* 0x000000ffff487224 */ /* 0x000fc600078e003d */
[----:B------:R-:W3:Y:S04]  /*4bc10*/  LDL.LU R60, [R1+0xcb0] ;  /* 0x000cb000013c7983 */ /* 0x000ee80000300800 */
[----:B------:R-:W3:Y:S04]  /*4bc20*/  LDL.LU R61, [R1+0xcc4] ;  /* 0x000cc400013d7983 */ /* 0x000ee80000300800 */
[----:B------:R-:W-:Y:S04]  /*4bc30*/  STL.64 [R1+0x1340], R74 ;  /* 0x0013404a01007387 */ /* 0x000fe80000100a00 */
[----:B------:R1:W-:Y:S04]  /*4bc40*/  STL.64 [R1+0x4860], R74 ;  /* 0x0048604a01007387 */ /* 0x0003e80000100a00 */
[----:B------:R-:W-:Y:S04]  /*4bc50*/  STL.64 [R1+0x1350], R20 ;  /* 0x0013501401007387 */ /* 0x000fe80000100a00 */
[----:B------:R-:W-:Y:S04]  /*4bc60*/  STL.64 [R1+0x4870], R20 ;  /* 0x0048701401007387 */ /* 0x000fe80000100a00 */
[----:B------:R-:W-:Y:S04]  /*4bc70*/  STL.64 [R1+0x1358], R36 ;  /* 0x0013582401007387 */ /* 0x000fe80000100a00 */
[----:B------:R-:W-:Y:S04]  /*4bc80*/  STL.64 [R1+0x4880], R36 ;  /* 0x0048802401007387 */ /* 0x000fe80000100a00 */
[----:B------:R-:W-:Y:S04]  /*4bc90*/  STL.64 [R1+0x1360], R72 ;  /* 0x0013604801007387 */ /* 0x000fe80000100a00 */
[----:B------:R-:W-:Y:S01]  /*4bca0*/  STL.64 [R1+0x4888], R72 ;  /* 0x0048884801007387 */ /* 0x000fe20000100a00 */
[----:B0-----:R-:W-:-:S03]  /*4bcb0*/  MOV R4, R6 ;  /* 0x0000000600047202 */ /* 0x001fc60000000f00 */
[----:B------:R-:W3:Y:S01]  /*4bcc0*/  LDL.LU R6, [R1+0xce0] ;  /* 0x000ce00001067983 */ /* 0x000ee20000300800 */
[----:B--2---:R-:W-:-:S03]  /*4bcd0*/  IMAD.MOV.U32 R12, RZ, RZ, R58 ;  /* 0x000000ffff0c7224 */ /* 0x004fc600078e003a */
[----:B------:R-:W2:Y:S01]  /*4bce0*/  LDL R58, [R1+0x2278] ;  /* 0x00227800013a7983 */ /* 0x000ea20000100800 */
[----:B----4-:R-:W-:-:S03]  /*4bcf0*/  IMAD.MOV.U32 R2, RZ, RZ, R59 ;  /* 0x000000ffff027224 */ /* 0x010fc600078e003b */
[----:B------:R-:W4:Y:S01]  /*4bd00*/  LDL R59, [R1+0x2274] ;  /* 0x00227400013b7983 */ /* 0x000f220000100800 */
[----:B------:R-:W-:Y:S01]  /*4bd10*/  ISETP.GT.AND P6, PT, R92, 0x1, PT ;  /* 0x000000015c00780c */ /* 0x000fe20003fc4270 */
[----:B------:R-:W-:Y:S02]  /*4bd20*/  IMAD.MOV.U32 R5, RZ, RZ, R54 ;  /* 0x000000ffff057224 */ /* 0x000fe400078e0036 */
[----:B------:R-:W-:Y:S02]  /*4bd30*/  IMAD.MOV.U32 R13, RZ, RZ, R55 ;  /* 0x000000ffff0d7224 */ /* 0x000fe400078e0037 */
[----:B------:R-:W-:Y:S01]  /*4bd40*/  IMAD.MOV.U32 R3, RZ, RZ, R84 ;  /* 0x000000ffff037224 */ /* 0x000fe200078e0054 */
[----:B------:R-:W-:Y:S04]  /*4bd50*/  STL.64 [R1+0x1368], R4 ;  /* 0x0013680401007387 */ /* 0x000fe80000100a00 */
[----:B------:R0:W-:Y:S01]  /*4bd60*/  STL.64 [R1+0x4890], R4 ;  /* 0x0048900401007387 */ /* 0x0001e20000100a00 */
[----:B------:R-:W-:-:S03]  /*4bd70*/  IMAD.MOV.U32 R84, RZ, RZ, R7 ;  /* 0x000000ffff547224 */ /* 0x000fc600078e0007 */
[----:B------:R-:W-:Y:S04]  /*4bd80*/  STL.64 [R1+0x1370], R12 ;  /* 0x0013700c01007387 */ /* 0x000fe80000100a00 */
[----:B------:R-:W-:Y:S01]  /*4bd90*/  STL.64 [R1+0x48a0], R12 ;  /* 0x0048a00c01007387 */ /* 0x000fe20000100a00 */
[----:B-1----:R-:W-:Y:S02]  /*4bda0*/  IMAD.MOV.U32 R74, RZ, RZ, R35 ;  /* 0x000000ffff4a7224 */ /* 0x002fe400078e0023 */
[----:B------:R-:W-:Y:S01]  /*4bdb0*/  IMAD.MOV.U32 R75, RZ, RZ, R34 ;  /* 0x000000ffff4b7224 */ /* 0x000fe200078e0022 */
[----:B------:R-:W-:Y:S01]  /*4bdc0*/  STL.64 [R1+0x1378], R2 ;  /* 0x0013780201007387 */ /* 0x000fe20000100a00 */
[----:B0-----:R-:W-:-:S03]  /*4bdd0*/  IMAD.MOV.U32 R5, RZ, RZ, R82 ;  /* 0x000000ffff057224 */ /* 0x001fc600078e0052 */
[----:B------:R-:W-:Y:S01]  /*4bde0*/  STL.64 [R1+0x48a8], R2 ;  /* 0x0048a80201007387 */ /* 0x000fe20000100a00 */
[----:B------:R-:W-:Y:S02]  /*4bdf0*/  IMAD.MOV.U32 R20, RZ, RZ, R83 ;  /* 0x000000ffff147224 */ /* 0x000fe400078e0053 */
[----:B------:R-:W-:Y:S01]  /*4be00*/  IMAD.MOV.U32 R21, RZ, RZ, R0 ;  /* 0x000000ffff157224 */ /* 0x000fe200078e0000 */
[----:B------:R-:W-:Y:S04]  /*4be10*/  STL.64 [R1+0x1380], R84 ;  /* 0x0013805401007387 */ /* 0x000fe80000100a00 */
[----:B------:R-:W-:Y:S04]  /*4be20*/  STL.64 [R1+0x48b0], R84 ;  /* 0x0048b05401007387 */ /* 0x000fe80000100a00 */
[----:B------:R-:W-:Y:S04]  /*4be30*/  STL.64 [R1+0x1390], R74 ;  /* 0x0013904a01007387 */ /* 0x000fe80000100a00 */
[----:B------:R-:W-:Y:S04]  /*4be40*/  STL.64 [R1+0x48c0], R74 ;  /* 0x0048c04a01007387 */ /* 0x000fe80000100a00 */
[----:B------:R-:W-:Y:S04]  /*4be50*/  STL.64 [R1+0x1398], R20 ;  /* 0x0013981401007387 */ /* 0x000fe80000100a00 */
[----:B------:R0:W-:Y:S01]  /*4be60*/  STL.64 [R1+0x48d0], R20 ;  /* 0x0048d01401007387 */ /* 0x0001e20000100a00 */
[----:B---3--:R-:W-:-:S02]  /*4be70*/  IMAD.MOV.U32 R4, RZ, RZ, R6 ;  /* 0x000000ffff047224 */ /* 0x008fc400078e0006 */
[----:B0-----:R-:W-:Y:S02]  /*4be80*/  IMAD.MOV.U32 R20, RZ, RZ, R61 ;  /* 0x000000ffff147224 */ /* 0x001fe400078e003d */
[----:B------:R-:W-:Y:S01]  /*4be90*/  IMAD.MOV.U32 R21, RZ, RZ, R60 ;  /* 0x000000ffff157224 */ /* 0x000fe200078e003c */
[----:B--2---:R-:W2:Y:S04]  /*4bea0*/  @P6 LDG.E.U16 R58, desc[UR6][R4.64] ;  /* 0x00000006043a6981 */ /* 0x004ea8000c1e1500 */
[----:B----4-:R-:W3:Y:S01]  /*4beb0*/  @P6 LDG.E.U16 R59, desc[UR6][R20.64] ;  /* 0x00000006143b6981 */ /* 0x010ee2000c1e1500 */
[----:B------:R-:W-:Y:S02]  /*4bec0*/  IMAD.MOV.U32 R36, RZ, RZ, R17 ;  /* 0x000000ffff247224 */ /* 0x000fe400078e0011 */
[----:B------:R-:W-:Y:S01]  /*4bed0*/  IMAD.MOV.U32 R37, RZ, RZ, R16 ;  /* 0x000000ffff257224 */ /* 0x000fe200078e0010 */
[----:B------:R-:W-:Y:S01]  /*4bee0*/  ISETP.GT.AND P0, PT, R92, 0x2, PT ;  /* 0x000000025c00780c */ /* 0x000fe20003f04270 */
[----:B------:R-:W-:-:S02]  /*4bef0*/  IMAD.MOV.U32 R2, RZ, RZ, R79 ;  /* 0x000000ffff027224 */ /* 0x000fc400078e004f */
[----:B------:R-:W-:Y:S02]  /*4bf00*/  IMAD.MOV.U32 R3, RZ, RZ, R78 ;  /* 0x000000ffff037224 */ /* 0x000fe400078e004e */
[----:B------:R-:W-:Y:S02]  /*4bf10*/  IMAD.MOV.U32 R16, RZ, RZ, R87 ;  /* 0x000000ffff107224 */ /* 0x000fe400078e0057 */
[----:B------:R-:W-:Y:S01]  /*4bf20*/  IMAD.MOV.U32 R17, RZ, RZ, R86 ;  /* 0x000000ffff117224 */ /* 0x000fe200078e0056 */
[----:B------:R-:W-:Y:S04]  /*4bf30*/  STL.64 [R1+0x13a0], R36 ;  /* 0x0013a02401007387 */ /* 0x000fe80000100a00 */
[----:B------:R-:W-:Y:S04]  /*4bf40*/  STL.64 [R1+0x48e0], R36 ;  /* 0x0048e02401007387 */ /* 0x000fe80000100a00 */
[----:B------:R-:W-:Y:S01]  /*4bf50*/  STL.64 [R1+0x1eb0], R2 ;  /* 0x001eb00201007387 */ /* 0x000fe20000100a00 */
[----:B------:R-:W-:-:S03]  /*4bf60*/  PRMT R38, RZ, 0x7610, R38 ;  /* 0x00007610ff267816 */ /* 0x000fc60000000026 */
[----:B------:R-:W-:Y:S04]  /*4bf70*/  STL.64 [R1+0x1eb8], R16 ;  /* 0x001eb81001007387 */ /* 0x000fe80000100a00 */
[----:B------:R-:W-:Y:S04]  /*4bf80*/  STL.64 [R1+0x1ec0], R20 ;  /* 0x001ec01401007387 */ /* 0x000fe80000100a00 */
[----:B------:R-:W-:Y:S04]  /*4bf90*/  STL [R1+0x4918], R82 ;  /* 0x0049185201007387 */ /* 0x000fe80000100800 */
[----:B------:R0:W-:Y:S04]  /*4bfa0*/  STL.64 [R1+0x1ec8], R4 ;  /* 0x001ec80401007387 */ /* 0x0001e80000100a00 */
[----:B------:R-:W4:Y:S04]  /*4bfb0*/  LDL.LU R12, [R1+0xcf4] ;  /* 0x000cf400010c7983 */ /* 0x000f280000300800 */
[----:B------:R-:W4:Y:S04]  /*4bfc0*/  LDL.LU R6, [R1+0xd2c] ;  /* 0x000d2c0001067983 */ /* 0x000f280000300800 */
[----:B------:R-:W4:Y:S01]  /*4bfd0*/  @P0 LDG.E.U16 R38, desc[UR6][R16.64] ;  /* 0x0000000610260981 */ /* 0x000f22000c1e1500 */
[----:B------:R-:W-:-:S06]  /*4bfe0*/  PRMT R39, RZ, 0x7610, R39 ;  /* 0x00007610ff277816 */ /* 0x000fcc0000000027 */
[----:B------:R1:W4:Y:S04]  /*4bff0*/  @P0 LDG.E.U16 R39, desc[UR6][R2.64] ;  /* 0x0000000602270981 */ /* 0x000328000c1e1500 */
[----:B0-----:R-:W4:Y:S04]  /*4c000*/  LDL.LU R4, [R1+0xd00] ;  /* 0x000d000001047983 */ /* 0x001f280000300800 */
[----:B------:R-:W4:Y:S04]  /*4c010*/  LDL.LU R5, [R1+0xd30] ;  /* 0x000d300001057983 */ /* 0x000f280000300800 */
[----:B------:R-:W4:Y:S04]  /*4c020*/  LDL.LU R13, [R1+0xce4] ;  /* 0x000ce400010d7983 */ /* 0x000f280000300800 */
[----:B------:R-:W4:Y:S04]  /*4c030*/  LDL.LU R72, [R1+0xd24] ;  /* 0x000d240001487983 */ /* 0x000f280000300800 */
[----:B------:R-:W4:Y:S04]  /*4c040*/  LDL.LU R73, [R1+0xcf0] ;  /* 0x000cf00001497983 */ /* 0x000f280000300800 */
[----:B------:R-:W4:Y:S04]  /*4c050*/  LDL.LU R34, [R1+0xd28] ;  /* 0x000d280001227983 */ /* 0x000f280000300800 */
[----:B------:R-:W4:Y:S04]  /*4c060*/  LDL R35, [R1+0x25b4] ;  /* 0x0025b40001237983 */ /* 0x000f280000100800 */
[----:B--2---:R0:W-:Y:S04]  /*4c070*/  @P6 STL [R1+0x2278], R58 ;  /* 0x0022783a01006387 */ /* 0x0041e80000100800 */
[----:B0-----:R-:W2:Y:S04]  /*4c080*/  LDL R58, [R1+0x25b0] ;  /* 0x0025b000013a7983 */ /* 0x001ea80000100800 */
[----:B------:R-:W2:Y:S04]  /*4c090*/  LDL.LU R0, [R1+0xd04] ;  /* 0x000d040001007983 */ /* 0x000ea80000300800 */
[----:B------:R-:W2:Y:S04]  /*4c0a0*/  LDL.LU R78, [R1+0xd34] ;  /* 0x000d3400014e7983 */ /* 0x000ea80000300800 */
[----:B------:R-:W2:Y:S04]  /*4c0b0*/  LDL.LU R79, [R1+0xd20] ;  /* 0x000d2000014f7983 */ /* 0x000ea80000300800 */
[----:B------:R-:W2:Y:S04]  /*4c0c0*/  LDL.LU R86, [R1+0xd40] ;  /* 0x000d400001567983 */ /* 0x000ea80000300800 */
[----:B------:R-:W2:Y:S04]  /*4c0d0*/  LDL R87, [R1+0x25ac] ;  /* 0x0025ac0001577983 */ /* 0x000ea80000100800 */
[----:B---3--:R0:W-:Y:S04]  /*4c0e0*/  @P6 STL [R1+0x2274], R59 ;  /* 0x0022743b01006387 */ /* 0x0081e80000100800 */
[----:B0-----:R-:W3:Y:S01]  /*4c0f0*/  LDL R59, [R1+0x25a8] ;  /* 0x0025a800013b7983 */ /* 0x001ee20000100800 */
[----:B------:R-:W-:-:S03]  /*4c100*/  ISETP.GT.AND P5, PT, R92, 0x3, PT ;  /* 0x000000035c00780c */ /* 0x000fc60003fa4270 */
[----:B----4-:R-:W-:Y:S01]  /*4c110*/  STL [R1+0x41d8], R38 ;  /* 0x0041d82601007387 */ /* 0x010fe20000100800 */
[----:B------:R-:W-:-:S03]  /*4c120*/  LOP3.LUT R5, R5, R4, RZ, 0x3c, !PT ;  /* 0x0000000405057212 */ /* 0x000fc600078e3cff */
[----:B------:R-:W4:Y:S04]  /*4c130*/  LDL R56, [R1+0x25a4] ;  /* 0x0025a40001387983 */ /* 0x000f280000100800 */
[----:B------:R-:W4:Y:S04]  /*4c140*/  LDL R57, [R1+0x25a0] ;  /* 0x0025a00001397983 */ /* 0x000f280000100800 */
[----:B------:R-:W4:Y:S04]  /*4c150*/  LDL.LU R54, [R1+0xd64] ;  /* 0x000d640001367983 */ /* 0x000f280000300800 */
[----:B------:R-:W4:Y:S01]  /*4c160*/  LDL.LU R55, [R1+0xd84] ;  /* 0x000d840001377983 */ /* 0x000f220000300800 */
[----:B-1----:R-:W-:-:S03]  /*4c170*/  IMAD.MOV.U32 R3, RZ, RZ, R12 ;  /* 0x000000ffff037224 */ /* 0x002fc600078e000c */
[----:B------:R-:W4:Y:S01]  /*4c180*/  LDL.LU R7, [R1+0xd68] ;  /* 0x000d680001077983 */ /* 0x000f220000300800 */
[----:B------:R-:W-:Y:S01]  /*4c190*/  LOP3.LUT R4, R5, R4, RZ, 0x3c, !PT ;  /* 0x0000000405047212 */ /* 0x000fe200078e3cff */
[----:B------:R-:W-:Y:S02]  /*4c1a0*/  IMAD.MOV.U32 R12, RZ, RZ, R72 ;  /* 0x000000ffff0c7224 */ /* 0x000fe400078e0048 */
[----:B------:R-:W4:Y:S04]  /*4c1b0*/  LDL.LU R83, [R1+0xda0] ;  /* 0x000da00001537983 */ /* 0x000f280000300800 */
[----:B------:R-:W4:Y:S01]  /*4c1c0*/  LDL.LU R16, [R1+0xd44] ;  /* 0x000d440001107983 */ /* 0x000f220000300800 */
[----:B------:R-:W-:Y:S02]  /*4c1d0*/  IMAD.MOV.U32 R20, RZ, RZ, R34 ;  /* 0x000000ffff147224 */ /* 0x000fe400078e0022 */
[----:B------:R-:W-:Y:S01]  /*4c1e0*/  IMAD.MOV.U32 R21, RZ, RZ, R73 ;  /* 0x000000ffff157224 */ /* 0x000fe200078e0049 */
[----:B------:R-:W4:Y:S01]  /*4c1f0*/  LDL.LU R17, [R1+0xd74] ;  /* 0x000d740001117983 */ /* 0x000f220000300800 */
[----:B------:R-:W-:Y:S01]  /*4c200*/  IMAD.MOV.U32 R2, RZ, RZ, R6 ;  /* 0x000000ffff027224 */ /* 0x000fe200078e0006 */
[----:B------:R-:W-:-:S02]  /*4c210*/  ISETP.GT.AND P6, PT, R92, 0x4, PT ;  /* 0x000000045c00780c */ /* 0x000fc40003fc4270 */
[----:B------:R-:W4:Y:S01]  /*4c220*/  LDL.LU R60, [R1+0xd60] ;  /* 0x000d6000013c7983 */ /* 0x000f220000300800 */
[----:B------:R-:W-:-:S03]  /*4c230*/  LOP3.LUT R5, R5, R4, RZ, 0x3c, !PT ;  /* 0x0000000405057212 */ /* 0x000fc600078e3cff */
[----:B------:R-:W4:Y:S04]  /*4c240*/  LDL.LU R61, [R1+0xd80] ;  /* 0x000d8000013d7983 */ /* 0x000f280000300800 */
[----:B------:R-:W-:Y:S04]  /*4c250*/  STL [R1+0x41dc], R39 ;  /* 0x0041dc2701007387 */ /* 0x000fe80000100800 */
[----:B------:R-:W4:Y:S04]  /*4c260*/  LDL R6, [R1+0x259c] ;  /* 0x00259c0001067983 */ /* 0x000f280000100800 */
[----:B------:R0:W4:Y:S04]  /*4c270*/  @P5 LDG.E.U16 R35, desc[UR6][R20.64] ;  /* 0x0000000614235981 */ /* 0x000128000c1e1500 */
[----:B------:R-:W-:Y:S04]  /*4c280*/  STL.64 [R1+0x1e80], R2 ;  /* 0x001e800201007387 */ /* 0x000fe80000100a00 */
[----:B------:R-:W-:Y:S04]  /*4c290*/  STL.64 [R1+0x1e88], R4 ;  /* 0x001e880401007387 */ /* 0x000fe80000100a00 */
[----:B------:R-:W-:Y:S04]  /*4c2a0*/  STL.64 [R1+0x1ea0], R12 ;  /* 0x001ea00c01007387 */ /* 0x000fe80000100a00 */
[----:B------:R0:W-:Y:S04]  /*4c2b0*/  STL.64 [R1+0x1ea8], R20 ;  /* 0x001ea81401007387 */ /* 0x0001e80000100a00 */
[----:B--2---:R1:W2:Y:S01]  /*4c2c0*/  @P5 LDG.E.U16 R58, desc[UR6][R12.64] ;  /* 0x000000060c3a5981 */ /* 0x0042a2000c1e1500 */
[----:B0-----:R-:W-:-:S02]  /*4c2d0*/  IMAD.MOV.U32 R21, RZ, RZ, R79 ;  /* 0x000000ffff157224 */ /* 0x001fc400078e004f */
[----:B------:R-:W-:-:S05]  /*4c2e0*/  IMAD.MOV.U32 R20, RZ, RZ, R86 ;  /* 0x000000ffff147224 */ /* 0x000fca00078e0056 */
[----:B------:R-:W2:Y:S01]  /*4c2f0*/  @P6 LDG.E.U16 R87, desc[UR6][R20.64] ;  /* 0x0000000614576981 */ /* 0x000ea2000c1e1500 */
[----:B-1----:R-:W-:Y:S02]  /*4c300*/  IMAD.MOV.U32 R12, RZ, RZ, R78 ;  /* 0x000000ffff0c7224 */ /* 0x002fe400078e004e */
[----:B------:R-:W-:-:S05]  /*4c310*/  IMAD.MOV.U32 R13, RZ, RZ, R0 ;  /* 0x000000ffff0d7224 */ /* 0x000fca00078e0000 */
[----:B---3--:R-:W3:Y:S01]  /*4c320*/  @P6 LDG.E.U16 R59, desc[UR6][R12.64] ;  /* 0x000000060c3b6981 */ /* 0x008ee2000c1e1500 */
[----:B------:R-:W-:-:S13]  /*4c330*/  ISETP.GT.AND P0, PT, R92, 0x5, PT ;  /* 0x000000055c00780c */ /* 0x000fda0003f04270 */
[----:B----4-:R-:W4:Y:S04]  /*4c340*/  @P0 LDG.E.U16 R57, desc[UR6][R2.64] ;  /* 0x0000000602390981 */ /* 0x010f28000c1e1500 */
[----:B------:R0:W4:Y:S02]  /*4c350*/  @P0 LDG.E.U16 R56, desc[UR6][R4.64] ;  /* 0x0000000604380981 */ /* 0x000124000c1e1500 */
[----:B0-----:R-:W-:Y:S02]  /*4c360*/  IMAD.MOV.U32 R4, RZ, RZ, R61 ;  /* 0x000000ffff047224 */ /* 0x001fe400078e003d */
[----:B------:R-:W-:Y:S01]  /*4c370*/  IMAD.MOV.U32 R5, RZ, RZ, R60 ;  /* 0x000000ffff057224 */ /* 0x000fe200078e003c */
[----:B--2---:R0:W-:Y:S04]  /*4c380*/  @P5 STL [R1+0x25b0], R58 ;  /* 0x0025b03a01005387 */ /* 0x0041e80000100800 */
[----:B0-----:R-:W2:Y:S04]  /*4c390*/  LDL R58, [R1+0x2598] ;  /* 0x00259800013a7983 */ /* 0x001ea80000100800 */
[----:B------:R0:W-:Y:S04]  /*4c3a0*/  @P5 STL [R1+0x25b4], R35 ;  /* 0x0025b42301005387 */ /* 0x0001e80000100800 */
[----:B------:R-:W-:Y:S04]  /*4c3b0*/  STL.64 [R1+0x1e98], R20 ;  /* 0x001e981401007387 */ /* 0x000fe80000100a00 */
[----:B------:R-:W-:Y:S04]  /*4c3c0*/  STL.64 [R1+0x1e90], R12 ;  /* 0x001e900c01007387 */ /* 0x000fe80000100a00 */
[----:B------:R-:W2:Y:S01]  /*4c3d0*/  LDL.LU R34, [R1+0xd6c] ;  /* 0x000d6c0001227983 */ /* 0x000ea20000300800 */
[----:B------:R-:W-:-:S03]  /*4c3e0*/  ISETP.GT.AND P5, PT, R92, 0x6, PT ;  /* 0x000000065c00780c */ /* 0x000fc60003fa4270 */
[----:B0-----:R-:W2:Y:S04]  /*4c3f0*/  LDL.LU R35, [R1+0xda4] ;  /* 0x000da40001237983 */ /* 0x001ea80000300800 */
[----:B------:R-:W2:Y:S04]  /*4c400*/  LDL.LU R0, [R1+0xd70] ;  /* 0x000d700001007983 */ /* 0x000ea80000300800 */
[----:B------:R-:W2:Y:S04]  /*4c410*/  LDL.LU R78, [R1+0xda8] ;  /* 0x000da800014e7983 */ /* 0x000ea80000300800 */
[----:B------:R-:W2:Y:S04]  /*4c420*/  LDL R79, [R1+0x2648] ;  /* 0x00264800014f7983 */ /* 0x000ea80000100800 */
[----:B------:R-:W2:Y:S04]  /*4c430*/  LDL R86, [R1+0x2644] ;  /* 0x0026440001567983 */ /* 0x000ea80000100800 */
[----:B------:R0:W-:Y:S04]  /*4c440*/  @P6 STL [R1+0x25ac], R87 ;  /* 0x0025ac5701006387 */ /* 0x0001e80000100800 */
[----:B------:R-:W2:Y:S04]  /*4c450*/  @P5 LDG.E.U16 R6, desc[UR6][R4.64] ;  /* 0x0000000604065981 */ /* 0x000ea8000c1e1500 */
[----:B0-----:R-:W2:Y:S04]  /*4c460*/  LDL R87, [R1+0x2268] ;  /* 0x0022680001577983 */ /* 0x001ea80000100800 */
[----:B---3--:R0:W-:Y:S04]  /*4c470*/  @P6 STL [R1+0x25a8], R59 ;  /* 0x0025a83b01006387 */ /* 0x0081e80000100800 */
[----:B0-----:R-:W3:Y:S01]  /*4c480*/  LDL R59, [R1+0x2264] ;  /* 0x00226400013b7983 */ /* 0x001ee20000100800 */
[----:B------:R-:W-:-:S02]  /*4c490*/  LOP3.LUT R17, R17, R16, RZ, 0x3c, !PT ;  /* 0x0000001011117212 */ /* 0x000fc400078e3cff */
[C---:B------:R-:W-:Y:S02]  /*4c4a0*/  ISETP.GT.AND P6, PT, R92.reuse, 0x7, PT ;  /* 0x000000075c00780c */ /* 0x040fe40003fc4270 */
[C---:B------:R-:W-:Y:S01]  /*4c4b0*/  LOP3.LUT R16, R17.reuse, R16, RZ, 0x3c, !PT ;  /* 0x0000001011107212 */ /* 0x040fe200078e3cff */
[----:B----4-:R-:W-:Y:S04]  /*4c4c0*/  @P0 STL [R1+0x25a0], R57 ;  /* 0x0025a03901000387 */ /* 0x010fe80000100800 */
[----:B------:R-:W-:Y:S01]  /*4c4d0*/  @P0 STL [R1+0x25a4], R56 ;  /* 0x0025a43801000387 */ /* 0x000fe20000100800 */
[----:B------:R-:W-:Y:S02]  /*4c4e0*/  ISETP.GT.AND P0, PT, R92, 0x8, PT ;  /* 0x000000085c00780c */ /* 0x000fe40003f04270 */
[----:B------:R-:W-:Y:S01]  /*4c4f0*/  LOP3.LUT R17, R17, R16, RZ, 0x3c, !PT ;  /* 0x0000001011117212 */ /* 0x000fe200078e3cff */
[----:B------:R-:W-:-:S02]  /*4c500*/  IMAD.MOV.U32 R2, RZ, RZ, R55 ;  /* 0x000000ffff027224 */ /* 0x000fc400078e0037 */
[----:B------:R-:W-:Y:S02]  /*4c510*/  IMAD.MOV.U32 R3, RZ, RZ, R54 ;  /* 0x000000ffff037224 */ /* 0x000fe400078e0036 */
[----:B------:R-:W-:Y:S02]  /*4c520*/  IMAD.MOV.U32 R12, RZ, RZ, R83 ;  /* 0x000000ffff0c7224 */ /* 0x000fe400078e0053 */
[----:B------:R-:W-:Y:S01]  /*4c530*/  IMAD.MOV.U32 R13, RZ, RZ, R7 ;  /* 0x000000ffff0d7224 */ /* 0x000fe200078e0007 */
[----:B------:R-:W-:Y:S04]  /*4c540*/  STL.64 [R1+0x1e50], R2 ;  /* 0x001e500201007387 */ /* 0x000fe80000100a00 */
[----:B------:R-:W-:Y:S04]  /*4c550*/  STL.64 [R1+0x1e58], R12 ;  /* 0x001e580c01007387 */ /* 0x000fe80000100a00 */
[----:B------:R-:W-:Y:S04]  /*4c560*/  STL.64 [R1+0x1e70], R16 ;  /* 0x001e701001007387 */ /* 0x000fe80000100a00 */
[----:B------:R0:W-:Y:S04]  /*4c570*/  STL.64 [R1+0x1e78], R4 ;  /* 0x001e780401007387 */ /* 0x0001e80000100a00 */
[----:B0-----:R-:W4:Y:S04]  /*4c580*/  LDL.LU R4, [R1+0xdb4] ;  /* 0x000db40001047983 */ /* 0x001f280000300800 */
[----:B------:R-:W4:Y:S04]  /*4c590*/  LDL.LU R5, [R1+0xdec] ;  /* 0x000dec0001057983 */ /* 0x000f280000300800 */
[----:B------:R-:W4:Y:S04]  /*4c5a0*/  LDL.LU R72, [R1+0xdc0] ;  /* 0x000dc00001487983 */ /* 0x000f280000300800 */
[----:B------:R-:W4:Y:S04]  /*4c5b0*/  LDL.LU R73, [R1+0xdf0] ;  /* 0x000df00001497983 */ /* 0x000f280000300800 */
[----:B------:R-:W4:Y:S04]  /*4c5c0*/  LDL.LU R56, [R1+0xdac] ;  /* 0x000dac0001387983 */ /* 0x000f280000300800 */
[----:B--2---:R-:W2:Y:S01]  /*4c5d0*/  @P5 LDG.E.U16 R58, desc[UR6][R16.64] ;  /* 0x00000006103a5981 */ /* 0x004ea2000c1e1500 */
[----:B------:R-:W-:-:S02]  /*4c5e0*/  IMAD.MOV.U32 R21, RZ, RZ, R34 ;  /* 0x000000ffff157224 */ /* 0x000fc400078e0022 */
[----:B------:R-:W-:Y:S02]  /*4c5f0*/  IMAD.MOV.U32 R20, RZ, RZ, R35 ;  /* 0x000000ffff147224 */ /* 0x000fe400078e0023 */
[----:B------:R-:W-:Y:S02]  /*4c600*/  IMAD.MOV.U32 R35, RZ, RZ, R0 ;  /* 0x000000ffff237224 */ /* 0x000fe400078e0000 */
[----:B------:R-:W-:Y:S01]  /*4c610*/  IMAD.MOV.U32 R34, RZ, RZ, R78 ;  /* 0x000000ffff227224 */ /* 0x000fe200078e004e */
[----:B------:R-:W2:Y:S04]  /*4c620*/  @P6 LDG.E.U16 R86, desc[UR6][R20.64] ;  /* 0x0000000614566981 */ /* 0x000ea8000c1e1500 */
[----:B------:R-:W2:Y:S04]  /*4c630*/  @P6 LDG.E.U16 R79, desc[UR6][R34.64] ;  /* 0x00000006224f6981 */ /* 0x000ea8000c1e1500 */
[----:B------:R0:W-:Y:S04]  /*4c640*/  @P5 STL [R1+0x259c], R6 ;  /* 0x00259c0601005387 */ /* 0x0001e80000100800 */
[----:B------:R4:W2:Y:S04]  /*4c650*/  @P0 LDG.E.U16 R87, desc[UR6][R12.64] ;  /* 0x000000060c570981 */ /* 0x0008a8000c1e1500 */
[----:B0-----:R-:W2:Y:S04]  /*4c660*/  LDL.LU R6, [R1+0xde4] ;  /* 0x000de40001067983 */ /* 0x001ea80000300800 */
[----:B------:R-:W2:Y:S04]  /*4c670*/  LDL.LU R57, [R1+0xdb0] ;  /* 0x000db00001397983 */ /* 0x000ea80000300800 */
[----:B------:R-:W2:Y:S04]  /*4c680*/  LDL.LU R54, [R1+0xde8] ;  /* 0x000de80001367983 */ /* 0x000ea80000300800 */
[----:B------:R-:W2:Y:S04]  /*4c690*/  LDL R16, [R1+0x225c] ;  /* 0x00225c0001107983 */ /* 0x000ea80000100800 */
[----:B------:R-:W2:Y:S04]  /*4c6a0*/  LDL R83, [R1+0x2260] ;  /* 0x0022600001537983 */ /* 0x000ea80000100800 */
[----:B------:R-:W2:Y:S04]  /*4c6b0*/  LDL.LU R17, [R1+0xdc4] ;  /* 0x000dc40001117983 */ /* 0x000ea80000300800 */
[----:B------:R-:W2:Y:S04]  /*4c6c0*/  LDL.LU R60, [R1+0xdf4] ;  /* 0x000df400013c7983 */ /* 0x000ea80000300800 */
[----:B------:R-:W2:Y:S04]  /*4c6d0*/  LDL.LU R61, [R1+0xde0] ;  /* 0x000de000013d7983 */ /* 0x000ea80000300800 */
[----:B---3--:R-:W3:Y:S01]  /*4c6e0*/  @P0 LDG.E.U16 R59, desc[UR6][R2.64] ;  /* 0x00000006023b0981 */ /* 0x008ee2000c1e1500 */
[----:B----4-:R-:W-:-:S03]  /*4c6f0*/  IMAD.MOV.U32 R13, RZ, RZ, R56 ;  /* 0x000000ffff0d7224 */ /* 0x010fc600078e0038 */
[----:B--2---:R0:W-:Y:S01]  /*4c700*/  @P5 STL [R1+0x2598], R58 ;  /* 0x0025983a01005387 */ /* 0x0041e20000100800 */
[----:B------:R-:W-:-:S03]  /*4c710*/  ISETP.GT.AND P5, PT, R92, 0x9, PT ;  /* 0x000000095c00780c */ /* 0x000fc60003fa4270 */
[----:B0-----:R-:W2:Y:S04]  /*4c720*/  LDL.LU R58, [R1+0xe00] ;  /* 0x000e0000013a7983 */ /* 0x001ea80000300800 */
[----:B------:R-:W-:Y:S04]  /*4c730*/  STL.64 [R1+0x1e68], R34 ;  /* 0x001e682201007387 */ /* 0x000fe80000100a00 */
[----:B------:R0:W-:Y:S04]  /*4c740*/  STL.64 [R1+0x1e60], R20 ;  /* 0x001e601401007387 */ /* 0x0001e80000100a00 */
[----:B------:R-:W-:Y:S04]  /*4c750*/  @P6 STL [R1+0x2644], R86 ;  /* 0x0026445601006387 */ /* 0x000fe80000100800 */
[----:B------:R-:W-:Y:S04]  /*4c760*/  @P6 STL [R1+0x2648], R79 ;  /* 0x0026484f01006387 */ /* 0x000fe80000100800 */
[----:B------:R-:W4:Y:S01]  /*4c770*/  LDL R55, [R1+0x2594] ;  /* 0x0025940001377983 */ /* 0x000f220000100800 */
[----:B------:R-:W-:-:S02]  /*4c780*/  IMAD.MOV.U32 R12, RZ, RZ, R6 ;  /* 0x000000ffff0c7224 */ /* 0x000fc400078e0006 */
[----:B0-----:R-:W-:Y:S02]  /*4c790*/  IMAD.MOV.U32 R21, RZ, RZ, R57 ;  /* 0x000000ffff157224 */ /* 0x001fe400078e0039 */
[----:B------:R-:W-:Y:S01]  /*4c7a0*/  IMAD.MOV.U32 R20, RZ, RZ, R54 ;  /* 0x000000ffff147224 */ /* 0x000fe200078e0036 */
[----:B------:R0:W4:Y:S04]  /*4c7b0*/  @P5 LDG.E.U16 R16, desc[UR6][R12.64] ;  /* 0x000000060c105981 */ /* 0x000128000c1e1500 */
[----:B------:R1:W4:Y:S04]  /*4c7c0*/  @P5 LDG.E.U16 R83, desc[UR6][R20.64] ;  /* 0x0000000614535981 */ /* 0x000328000c1e1500 */
[----:B---3--:R3:W-:Y:S04]  /*4c7d0*/  @P0 STL [R1+0x2264], R59 ;  /* 0x0022643b01000387 */ /* 0x0087e80000100800 */
[----:B---3--:R-:W3:Y:S04]  /*4c7e0*/  LDL R59, [R1+0x2590] ;  /* 0x00259000013b7983 */ /* 0x008ee80000100800 */
[----:B------:R-:W3:Y:S04]  /*4c7f0*/  LDL.LU R7, [R1+0xe24] ;  /* 0x000e240001077983 */ /* 0x000ee80000300800 */
[----:B------:R-:W3:Y:S04]  /*4c800*/  LDL.LU R34, [R1+0xe44] ;  /* 0x000e440001227983 */ /* 0x000ee80000300800 */
[----:B------:R-:W3:Y:S04]  /*4c810*/  LDL.LU R35, [R1+0xe28] ;  /* 0x000e280001237983 */ /* 0x000ee80000300800 */
[----:B------:R-:W3:Y:S04]  /*4c820*/  LDL.LU R0, [R1+0xe60] ;  /* 0x000e600001007983 */ /* 0x000ee80000300800 */
[----:B------:R-:W3:Y:S04]  /*4c830*/  LDL.LU R78, [R1+0xe04] ;  /* 0x000e0400014e7983 */ /* 0x000ee80000300800 */
[----:B------:R-:W3:Y:S01]  /*4c840*/  LDL.LU R79, [R1+0xe34] ;  /* 0x000e3400014f7983 */ /* 0x000ee20000300800 */
[----:B------:R-:W-:Y:S01]  /*4c850*/  MOV R2, R5 ;  /* 0x0000000500027202 */ /* 0x000fe20000000f00 */
[----:B------:R-:W-:Y:S01]  /*4c860*/  IMAD.MOV.U32 R3, RZ, RZ, R4 ;  /* 0x000000ffff037224 */ /* 0x000fe200078e0004 */
[----:B------:R-:W-:Y:S01]  /*4c870*/  ISETP.GT.AND P6, PT, R92, 0xa, PT ;  /* 0x0000000a5c00780c */ /* 0x000fe20003fc4270 */
[----:B------:R-:W3:Y:S01]  /*4c880*/  LDL.LU R86, [R1+0xe20] ;  /* 0x000e200001567983 */ /* 0x000ee20000300800 */
[----:B------:R-:W-:-:S02]  /*4c890*/  IMAD.MOV.U32 R4, RZ, RZ, R73 ;  /* 0x000000ffff047224 */ /* 0x000fc400078e0049 */
[----:B------:R-:W-:Y:S01]  /*4c8a0*/  IMAD.MOV.U32 R5, RZ, RZ, R72 ;  /* 0x000000ffff057224 */ /* 0x000fe200078e0048 */
[----:B------:R0:W-:Y:S01]  /*4c8b0*/  @P0 STL [R1+0x2268], R87 ;  /* 0x0022685701000387 */ /* 0x0001e20000100800 */
[----:B------:R-:W-:Y:S02]  /*4c8c0*/  ISETP.GT.AND P0, PT, R92, 0xb, PT ;  /* 0x0000000b5c00780c */ /* 0x000fe40003f04270 */
[----:B------:R-:W-:Y:S02]  /*4c8d0*/  PRMT R22, RZ, 0x7610, R22 ;  /* 0x00007610ff167816 */ /* 0x000fe40000000016 */
[----:B------:R-:W-:Y:S01]  /*4c8e0*/  PRMT R23, RZ, 0x7610, R23 ;  /* 0x00007610ff177816 */ /* 0x000fe20000000017 */
[----:B0-----:R-:W3:Y:S04]  /*4c8f0*/  LDL.LU R87, [R1+0xe40] ;  /* 0x000e400001577983 */ /* 0x001ee80000300800 */
[----:B------:R-:W3:Y:S04]  /*4c900*/  LDL R6, [R1+0x258c] ;  /* 0x00258c0001067983 */ /* 0x000ee80000100800 */
[----:B------:R-:W-:Y:S04]  /*4c910*/  STL.64 [R1+0x1e20], R2 ;  /* 0x001e200201007387 */ /* 0x000fe80000100a00 */
[----:B------:R-:W-:Y:S04]  /*4c920*/  STL.64 [R1+0x1e28], R4 ;  /* 0x001e280401007387 */ /* 0x000fe80000100a00 */
[----:B------:R0:W-:Y:S04]  /*4c930*/  STL.64 [R1+0x1e40], R12 ;  /* 0x001e400c01007387 */ /* 0x0001e80000100a00 */
[----:B------:R1:W-:Y:S01]  /*4c940*/  STL.64 [R1+0x1e48], R20 ;  /* 0x001e481401007387 */ /* 0x0003e20000100a00 */
[----:B0-----:R-:W-:-:S02]  /*4c950*/  IMAD.MOV.U32 R12, RZ, RZ, R60 ;  /* 0x000000ffff0c7224 */ /* 0x001fc400078e003c */
[----:B-1----:R-:W-:Y:S02]  /*4c960*/  IMAD.MOV.U32 R21, RZ, RZ, R61 ;  /* 0x000000ffff157224 */ /* 0x002fe400078e003d */
[----:B------:R-:W-:-:S05]  /*4c970*/  IMAD.MOV.U32 R13, RZ, RZ, R17 ;  /* 0x000000ffff0d7224 */ /* 0x000fca00078e0011 */
[----:B------:R-:W3:Y:S01]  /*4c980*/  @P6 LDG.E.U16 R23, desc[UR6][R12.64] ;  /* 0x000000060c176981 */ /* 0x000ee2000c1e1500 */
[----:B--2---:R-:W-:-:S05]  /*4c990*/  IMAD.MOV.U32 R20, RZ, RZ, R58 ;  /* 0x000000ffff147224 */ /* 0x004fca00078e003a */
[----:B------:R-:W2:Y:S04]  /*4c9a0*/  @P6 LDG.E.U16 R22, desc[UR6][R20.64] ;  /* 0x0000000614166981 */ /* 0x000ea8000c1e1500 */
[----:B----4-:R-:W4:Y:S04]  /*4c9b0*/  @P0 LDG.E.U16 R55, desc[UR6][R4.64] ;  /* 0x0000000604370981 */ /* 0x010f28000c1e1500 */
[----:B------:R-:W-:Y:S04]  /*4c9c0*/  @P5 STL [R1+0x225c], R16 ;  /* 0x00225c1001005387 */ /* 0x000fe80000100800 */
[----:B------:R0:W-:Y:S04]  /*4c9d0*/  @P5 STL [R1+0x2260], R83 ;  /* 0x0022605301005387 */ /* 0x0001e80000100800 */
[----:B0-----:R-:W4:Y:S04]  /*4c9e0*/  LDL R83, [R1+0x2588] ;  /* 0x0025880001537983 */ /* 0x001f280000100800 */
[----:B------:R-:W4:Y:S04]  /*4c9f0*/  LDL.LU R16, [R1+0xe2c] ;  /* 0x000e2c0001107983 */ /* 0x000f280000300800 */
[----:B---3--:R0:W3:Y:S04]  /*4ca00*/  @P0 LDG.E.U16 R59, desc[UR6][R2.64] ;  /* 0x00000006023b0981 */ /* 0x0080e8000c1e1500 */
[----:B------:R-:W-:Y:S04]  /*4ca10*/  STL.64 [R1+0x1e30], R12 ;  /* 0x001e300c01007387 */ /* 0x000fe80000100a00 */
[----:B------:R1:W-:Y:S04]  /*4ca20*/  STL.64 [R1+0x1e38], R20 ;  /* 0x001e381401007387 */ /* 0x0003e80000100a00 */
[----:B------:R-:W3:Y:S04]  /*4ca30*/  LDL.LU R17, [R1+0xe64] ;  /* 0x000e640001117983 */ /* 0x000ee80000300800 */
[----:B------:R-:W3:Y:S04]  /*4ca40*/  LDL.LU R60, [R1+0xe30] ;  /* 0x000e3000013c7983 */ /* 0x000ee80000300800 */
[----:B------:R-:W3:Y:S01]  /*4ca50*/  LDL.LU R61, [R1+0xe68] ;  /* 0x000e6800013d7983 */ /* 0x000ee20000300800 */
[----:B------:R-:W-:-:S03]  /*4ca60*/  ISETP.GT.AND P5, PT, R92, 0xc, PT ;  /* 0x0000000c5c00780c */ /* 0x000fc60003fa4270 */
[----:B------:R-:W3:Y:S01]  /*4ca70*/  LDL R58, [R1+0x2584] ;  /* 0x00258400013a7983 */ /* 0x000ee20000100800 */
[----:B0-----:R-:W-:Y:S02]  /*4ca80*/  IMAD.MOV.U32 R2, RZ, RZ, R34 ;  /* 0x000000ffff027224 */ /* 0x001fe400078e0022 */
[----:B------:R-:W-:Y:S02]  /*4ca90*/  IMAD.MOV.U32 R3, RZ, RZ, R7 ;  /* 0x000000ffff037224 */ /* 0x000fe400078e0007 */
[----:B------:R-:W-:Y:S02]  /*4caa0*/  IMAD.MOV.U32 R34, RZ, RZ, R79 ;  /* 0x000000ffff227224 */ /* 0x000fe400078e004f */
[----:B------:R-:W-:Y:S02]  /*4cab0*/  IMAD.MOV.U32 R5, RZ, RZ, R86 ;  /* 0x000000ffff057224 */ /* 0x000fe400078e0056 */
[----:B-1----:R-:W-:Y:S02]  /*4cac0*/  IMAD.MOV.U32 R20, RZ, RZ, R0 ;  /* 0x000000ffff147224 */ /* 0x002fe400078e0000 */
[----:B------:R-:W-:-:S02]  /*4cad0*/  IMAD.MOV.U32 R21, RZ, RZ, R35 ;  /* 0x000000ffff157224 */ /* 0x000fc400078e0023 */
[----:B------:R-:W-:Y:S02]  /*4cae0*/  IMAD.MOV.U32 R35, RZ, RZ, R78 ;  /* 0x000000ffff237224 */ /* 0x000fe400078e004e */
[----:B------:R-:W-:-:S05]  /*4caf0*/  IMAD.MOV.U32 R4, RZ, RZ, R87 ;  /* 0x000000ffff047224 */ /* 0x000fca00078e0057 */
[----:B------:R-:W3:Y:S04]  /*4cb00*/  @P5 LDG.E.U16 R6, desc[UR6][R4.64] ;  /* 0x0000000604065981 */ /* 0x000ee8000c1e1500 */
[----:B--2---:R-:W-:Y:S04]  /*4cb10*/  STL [R1+0x41e0], R22 ;  /* 0x0041e01601007387 */ /* 0x004fe80000100800 */
[----:B------:R0:W-:Y:S04]  /*4cb20*/  STL [R1+0x41e4], R23 ;  /* 0x0041e41701007387 */ /* 0x0001e80000100800 */
[----:B0-----:R-:W2:Y:S04]  /*4cb30*/  LDL.LU R23, [R1+0x2248] ;  /* 0x0022480001177983 */ /* 0x001ea80000300800 */
[----:B------:R-:W2:Y:S04]  /*4cb40*/  LDL.LU R22, [R1+0x2244] ;  /* 0x0022440001167983 */ /* 0x000ea80000300800 */
[----:B----4-:R0:W4:Y:S04]  /*4cb50*/  @P5 LDG.E.U16 R83, desc[UR6][R34.64] ;  /* 0x0000000622535981 */ /* 0x010128000c1e1500 */
[----:B---3--:R1:W-:Y:S04]  /*4cb60*/  @P0 STL [R1+0x2590], R59 ;  /* 0x0025903b01000387 */ /* 0x0083e80000100800 */
[----:B-1----:R-:W3:Y:S04]  /*4cb70*/  LDL R59, [R1+0x2580] ;  /* 0x00258000013b7983 */ /* 0x002ee80000100800 */
[----:B------:R-:W-:Y:S04]  /*4cb80*/  @P0 STL [R1+0x2594], R55 ;  /* 0x0025943701000387 */ /* 0x000fe80000100800 */
[----:B------:R-:W-:Y:S04]  /*4cb90*/  STL.64 [R1+0x1df0], R2 ;  /* 0x001df00201007387 */ /* 0x000fe80000100a00 */
[----:B------:R-:W-:Y:S04]  /*4cba0*/  STL.64 [R1+0x1df8], R20 ;  /* 0x001df81401007387 */ /* 0x000fe80000100a00 */
[----:B------:R-:W-:Y:S04]  /*4cbb0*/  STL.64 [R1+0x1e10], R34 ;  /* 0x001e102201007387 */ /* 0x000fe80000100a00 */
[----:B------:R1:W-:Y:S04]  /*4cbc0*/  STL.64 [R1+0x1e18], R4 ;  /* 0x001e180401007387 */ /* 0x0003e80000100a00 */
[----:B------:R-:W2:Y:S04]  /*4cbd0*/  LDL R13, [R1+0x257c] ;  /* 0x00257c00010d7983 */ /* 0x000ea80000100800 */
[----:B-1----:R-:W2:Y:S01]  /*4cbe0*/  LDL R4, [R1+0x2578] ;  /* 0x0025780001047983 */ /* 0x002ea20000100800 */
[----:B------:R-:W-:-:S02]  /*4cbf0*/  ISETP.GT.AND P6, PT, R92, 0xd, PT ;  /* 0x0000000d5c00780c */ /* 0x000fc40003fc4270 */
[-C--:B------:R-:W-:Y:S01]  /*4cc00*/  LOP3.LUT R17, R17, R16.reuse, RZ, 0x3c, !PT ;  /* 0x0000001011117212 */ /* 0x080fe200078e3cff */
[----:B0-----:R-:W-:Y:S02]  /*4cc10*/  IMAD.MOV.U32 R34, RZ, RZ, R61 ;  /* 0x000000ffff227224 */ /* 0x001fe400078e003d */
[----:B------:R-:W-:Y:S01]  /*4cc20*/  IMAD.MOV.U32 R35, RZ, RZ, R60 ;  /* 0x000000ffff237224 */ /* 0x000fe200078e003c */
[----:B------:R-:W-:Y:S02]  /*4cc30*/  ISETP.GT.AND P0, PT, R92, 0xe, PT ;  /* 0x0000000e5c00780c */ /* 0x000fe40003f04270 */
[C---:B------:R-:W-:Y:S01]  /*4cc40*/  LOP3.LUT R16, R17.reuse, R16, RZ, 0x3c, !PT ;  /* 0x0000001011107212 */ /* 0x040fe200078e3cff */
[----:B------:R-:W2:Y:S04]  /*4cc50*/  LDL.LU R5, [R1+0xfcc] ;  /* 0x000fcc0001057983 */ /* 0x000ea80000300800 */
[----:B------:R-:W2:Y:S04]  /*4cc60*/  LDL.LU R78, [R1+0xfe4] ;  /* 0x000fe400014e7983 */ /* 0x000ea80000300800 */
[----:B------:R-:W2:Y:S01]  /*4cc70*/  LDL.LU R79, [R1+0xfd0] ;  /* 0x000fd000014f7983 */ /* 0x000ea20000300800 */
[----:B------:R-:W-:-:S03]  /*4cc80*/  LOP3.LUT R17, R17, R16, RZ, 0x3c, !PT ;  /* 0x0000001011117212 */ /* 0x000fc600078e3cff */
[----:B------:R-:W2:Y:S04]  /*4cc90*/  LDL.LU R86, [R1+0xfe8] ;  /* 0x000fe80001567983 */ /* 0x000ea80000300800 */
[----:B------:R-:W2:Y:S04]  /*4cca0*/  @P6 LDG.E.U16 R58, desc[UR6][R34.64] ;  /* 0x00000006223a6981 */ /* 0x000ea8000c1e1500 */
[----:B------:R-:W2:Y:S04]  /*4ccb0*/  LDL.LU R87, [R1+0xe6c] ;  /* 0x000e6c0001577983 */ /* 0x000ea80000300800 */
[----:B------:R0:W-:Y:S04]  /*4ccc0*/  @P5 STL [R1+0x258c], R6 ;  /* 0x00258c0601005387 */ /* 0x0001e80000100800 */
[----:B0-----:R-:W2:Y:S04]  /*4ccd0*/  LDL.LU R6, [R1+0xfdc] ;  /* 0x000fdc0001067983 */ /* 0x001ea80000300800 */
[----:B----4-:R-:W-:Y:S04]  /*4cce0*/  @P5 STL [R1+0x2588], R83 ;  /* 0x0025885301005387 */ /* 0x010fe80000100800 */
[----:B------:R0:W-:Y:S04]  /*4ccf0*/  STL.64 [R1+0x1e08], R34 ;  /* 0x001e082201007387 */ /* 0x0001e80000100a00 */
[----:B------:R-:W4:Y:S04]  /*4cd00*/  LDL.LU R85, [R1+0xfc8] ;  /* 0x000fc80001557983 */ /* 0x000f280000300800 */
[----:B---3--:R-:W3:Y:S04]  /*4cd10*/  @P6 LDG.E.U16 R59, desc[UR6][R16.64] ;  /* 0x00000006103b6981 */ /* 0x008ee8000c1e1500 */
[----:B------:R-:W-:Y:S04]  /*4cd20*/  STL.64 [R1+0x1e00], R16 ;  /* 0x001e001001007387 */ /* 0x000fe80000100a00 */
[----:B------:R-:W4:Y:S04]  /*4cd30*/  LDL.LU R72, [R1+0xfe0] ;  /* 0x000fe00001487983 */ /* 0x000f280000300800 */
[----:B------:R-:W4:Y:S04]  /*4cd40*/  LDL R73, [R1+0x2640] ;  /* 0x0026400001497983 */ /* 0x000f280000100800 */
[----:B------:R-:W4:Y:S04]  /*4cd50*/  LDL R56, [R1+0x263c] ;  /* 0x00263c0001387983 */ /* 0x000f280000100800 */
[----:B--2---:R-:W2:Y:S04]  /*4cd60*/  @P0 LDG.E.U16 R13, desc[UR6][R20.64] ;  /* 0x00000006140d0981 */ /* 0x004ea8000c1e1500 */
[----:B------:R-:W2:Y:S04]  /*4cd70*/  LDL.LU R57, [R1+0xfd4] ;  /* 0x000fd40001397983 */ /* 0x000ea80000300800 */
[----:B------:R-:W2:Y:S04]  /*4cd80*/  LDL.LU R54, [R1+0xfec] ;  /* 0x000fec0001367983 */ /* 0x000ea80000300800 */
[----:B------:R-:W2:Y:S04]  /*4cd90*/  LDL.LU R55, [R1+0xfd8] ;  /* 0x000fd80001377983 */ /* 0x000ea80000300800 */
[----:B------:R-:W2:Y:S04]  /*4cda0*/  LDL.LU R7, [R1+0xff0] ;  /* 0x000ff00001077983 */ /* 0x000ea80000300800 */
[----:B0-----:R-:W2:Y:S04]  /*4cdb0*/  LDL R35, [R1+0x224c] ;  /* 0x00224c0001237983 */ /* 0x001ea80000100800 */
[----:B------:R-:W2:Y:S04]  /*4cdc0*/  LDL R34, [R1+0x2250] ;  /* 0x0022500001227983 */ /* 0x000ea80000100800 */
[----:B------:R0:W2:Y:S01]  /*4cdd0*/  @P0 LDG.E.U16 R4, desc[UR6][R2.64] ;  /* 0x0000000602040981 */ /* 0x0000a2000c1e1500 */
[----:B------:R-:W-:-:S03]  /*4cde0*/  ISETP.GT.AND P5, PT, R92, 0xf, PT ;  /* 0x0000000f5c00780c */ /* 0x000fc60003fa4270 */
[----:B------:R1:W-:Y:S01]  /*4cdf0*/  @P6 STL [R1+0x2584], R58 ;  /* 0x0025843a01006387 */ /* 0x0003e20000100800 */
[----:B0-----:R-:W-:-:S03]  /*4ce00*/  IMAD.MOV.U32 R2, RZ, RZ, R78 ;  /* 0x000000ffff027224 */ /* 0x001fc600078e004e */
[----:B-1----:R-:W4:Y:S01]  /*4ce10*/  LDL.LU R58, [R1+0xffc] ;  /* 0x000ffc00013a7983 */ /* 0x002f220000300800 */
[----:B------:R-:W-:Y:S02]  /*4ce20*/  IMAD.MOV.U32 R3, RZ, RZ, R5 ;  /* 0x000000ffff037224 */ /* 0x000fe400078e0005 */
[----:B------:R-:W-:Y:S02]  /*4ce30*/  IMAD.MOV.U32 R5, RZ, RZ, R79 ;  /* 0x000000ffff057224 */ /* 0x000fe400078e004f */
[----:B------:R-:W-:Y:S01]  /*4ce40*/  IMAD.MOV.U32 R12, RZ, RZ, R6 ;  /* 0x000000ffff0c7224 */ /* 0x000fe200078e0006 */
[----:B---3--:R0:W-:Y:S04]  /*4ce50*/  @P6 STL [R1+0x2580], R59 ;  /* 0x0025803b01006387 */ /* 0x0081e80000100800 */
[----:B0-----:R-:W3:Y:S04]  /*4ce60*/  LDL.LU R59, [R1+0x1014] ;  /* 0x00101400013b7983 */ /* 0x001ee80000300800 */
[----:B------:R-:W3:Y:S04]  /*4ce70*/  LDL.LU R60, [R1+0x1000] ;  /* 0x00100000013c7983 */ /* 0x000ee80000300800 */
[----:B------:R-:W3:Y:S04]  /*4ce80*/  LDL.LU R61, [R1+0x1018] ;  /* 0x00101800013d7983 */ /* 0x000ee80000300800 */
[----:B------:R-:W3:Y:S04]  /*4ce90*/  LDL.LU R0, [R1+0xff4] ;  /* 0x000ff40001007983 */ /* 0x000ee80000300800 */
[----:B------:R-:W3:Y:S04]  /*4cea0*/  LDL.LU R83, [R1+0x100c] ;  /* 0x00100c0001537983 */ /* 0x000ee80000300800 */
[----:B------:R-:W3:Y:S04]  /*4ceb0*/  LDL.LU R16, [R1+0xff8] ;  /* 0x000ff80001107983 */ /* 0x000ee80000300800 */
[----:B------:R-:W3:Y:S04]  /*4cec0*/  LDL.LU R17, [R1+0x1010] ;  /* 0x0010100001117983 */ /* 0x000ee80000300800 */
[----:B--2---:R0:W-:Y:S04]  /*4ced0*/  @P0 STL [R1+0x2578], R4 ;  /* 0x0025780401000387 */ /* 0x0041e80000100800 */
[----:B------:R1:W-:Y:S01]  /*4cee0*/  @P0 STL [R1+0x257c], R13 ;  /* 0x00257c0d01000387 */ /* 0x0003e20000100800 */
[----:B------:R-:W-:-:S02]  /*4cef0*/  ISETP.GT.AND P6, PT, R92, 0x10, PT ;  /* 0x000000105c00780c */ /* 0x000fc40003fc4270 */
[----:B------:R-:W-:Y:S01]  /*4cf00*/  ISETP.GT.AND P0, PT, R92, 0x11, PT ;  /* 0x000000115c00780c */ /* 0x000fe20003f04270 */
[----:B----4-:R-:W-:Y:S02]  /*4cf10*/  IMAD.MOV.U32 R20, RZ, RZ, R72 ;  /* 0x000000ffff147224 */ /* 0x010fe400078e0048 */
[----:B0-----:R-:W-:Y:S02]  /*4cf20*/  IMAD.MOV.U32 R4, RZ, RZ, R86 ;  /* 0x000000ffff047224 */ /* 0x001fe400078e0056 */
[----:B-1----:R-:W-:Y:S01]  /*4cf30*/  IMAD.MOV.U32 R13, RZ, RZ, R87 ;  /* 0x000000ffff0d7224 */ /* 0x002fe200078e0057 */
[----:B------:R-:W2:Y:S04]  /*4cf40*/  LDL.LU R86, [R1+0x1004] ;  /* 0x0010040001567983 */ /* 0x000ea80000300800 */
[----:B------:R-:W-:Y:S04]  /*4cf50*/  STL.64 [R1+0x1dc0], R2 ;  /* 0x001dc00201007387 */ /* 0x000fe80000100a00 */
[----:B------:R-:W-:Y:S01]  /*4cf60*/  STL.64 [R1+0x1dc8], R4 ;  /* 0x001dc80401007387 */ /* 0x000fe20000100a00 */
[----:B------:R-:W-:-:S03]  /*4cf70*/  IMAD.MOV.U32 R21, RZ, RZ, R85 ;  /* 0x000000ffff157224 */ /* 0x000fc600078e0055 */
[----:B------:R0:W-:Y:S04]  /*4cf80*/  STL.64 [R1+0x1de0], R12 ;  /* 0x001de00c01007387 */ /* 0x0001e80000100a00 */
[----:B------:R-:W2:Y:S04]  /*4cf90*/  LDL.LU R87, [R1+0x101c] ;  /* 0x00101c0001577983 */ /* 0x000ea80000300800 */
[----:B------:R-:W4:Y:S04]  /*4cfa0*/  LDL.LU R78, [R1+0x1008] ;  /* 0x00100800014e7983 */ /* 0x000f280000300800 */
[----:B------:R-:W2:Y:S04]  /*4cfb0*/  LDL.LU R79, [R1+0x1020] ;  /* 0x00102000014f7983 */ /* 0x000ea80000300800 */
[----:B------:R-:W2:Y:S04]  /*4cfc0*/  LDL R6, [R1+0x2574] ;  /* 0x0025740001067983 */ /* 0x000ea80000100800 */
[----:B------:R0:W2:Y:S04]  /*4cfd0*/  @P5 LDG.E.U16 R56, desc[UR6][R12.64] ;  /* 0x000000060c385981 */ /* 0x0000a8000c1e1500 */
[----:B------:R1:W-:Y:S04]  /*4cfe0*/  STL.64 [R1+0x1de8], R20 ;  /* 0x001de81401007387 */ /* 0x0003e80000100a00 */
[----:B------:R1:W4:Y:S04]  /*4cff0*/  @P5 LDG.E.U16 R73, desc[UR6][R20.64] ;  /* 0x0000000614495981 */ /* 0x000328000c1e1500 */
[----:B------:R-:W4:Y:S04]  /*4d000*/  @P0 LDG.E.U16 R23, desc[UR6][R4.64] ;  /* 0x0000000604170981 */ /* 0x000f28000c1e1500 */
[----:B------:R3:W4:Y:S01]  /*4d010*/  @P0 LDG.E.U16 R22, desc[UR6][R2.64] ;  /* 0x0000000602160981 */ /* 0x000722000c1e1500 */
[----:B0-----:R-:W-:-:S02]  /*4d020*/  IMAD.MOV.U32 R12, RZ, RZ, R54 ;  /* 0x000000ffff0c7224 */ /* 0x001fc400078e0036 */
[----:B------:R-:W-:Y:S02]  /*4d030*/  IMAD.MOV.U32 R13, RZ, RZ, R57 ;  /* 0x000000ffff0d7224 */ /* 0x000fe400078e0039 */
[----:B-1----:R-:W-:Y:S02]  /*4d040*/  IMAD.MOV.U32 R20, RZ, RZ, R7 ;  /* 0x000000ffff147224 */ /* 0x002fe400078e0007 */
[----:B------:R-:W-:Y:S01]  /*4d050*/  IMAD.MOV.U32 R21, RZ, RZ, R55 ;  /* 0x000000ffff157224 */ /* 0x000fe200078e0037 */
[----:B------:R-:W4:Y:S04]  /*4d060*/  @P6 LDG.E.U16 R35, desc[UR6][R12.64] ;  /* 0x000000060c236981 */ /* 0x000f28000c1e1500 */
[----:B------:R-:W4:Y:S01]  /*4d070*/  @P6 LDG.E.U16 R34, desc[UR6][R20.64] ;  /* 0x0000000614226981 */ /* 0x000f22000c1e1500 */
[----:B------:R-:W-:-:S02]  /*4d080*/  PRMT R41, RZ, 0x7610, R41 ;  /* 0x00007610ff297816 */ /* 0x000fc40000000029 */
[----:B------:R-:W-:Y:S02]  /*4d090*/  PRMT R40, RZ, 0x7610, R40 ;  /* 0x00007610ff287816 */ /* 0x000fe40000000028 */
[----:B---3--:R-:W-:Y:S02]  /*4d0a0*/  LOP3.LUT R59, R59, R58, RZ, 0x3c, !PT ;  /* 0x0000003a3b3b7212 */ /* 0x008fe400078e3cff */
[----:B------:R-:W-:Y:S02]  /*4d0b0*/  LOP3.LUT R61, R61, R60, RZ, 0x3c, !PT ;  /* 0x0000003c3d3d7212 */ /* 0x000fe400078e3cff */
[----:B------:R-:W-:Y:S02]  /*4d0c0*/  LOP3.LUT R58, R59, R58, RZ, 0x3c, !PT ;  /* 0x0000003a3b3a7212 */ /* 0x000fe400078e3cff */
[----:B------:R-:W-:Y:S02]  /*4d0d0*/  LOP3.LUT R60, R61, R60, RZ, 0x3c, !PT ;  /* 0x0000003c3d3c7212 */ /* 0x000fe400078e3cff */
[----:B------:R-:W-:Y:S01]  /*4d0e0*/  LOP3.LUT R59, R59, R58, RZ, 0x3c, !PT ;  /* 0x0000003a3b3b7212 */ /* 0x000fe200078e3cff */
[----:B------:R-:W-:Y:S01]  /*4d0f0*/  IMAD.MOV.U32 R2, RZ, RZ, R83 ;  /* 0x000000ffff027224 */ /* 0x000fe200078e0053 */
[----:B------:R-:W-:Y:S01]  /*4d100*/  LOP3.LUT R61, R61, R60, RZ, 0x3c, !PT ;  /* 0x0000003c3d3d7212 */ /* 0x000fe200078e3cff */
[----:B------:R-:W-:-:S02]  /*4d110*/  IMAD.MOV.U32 R3, RZ, RZ, R0 ;  /* 0x000000ffff037224 */ /* 0x000fc400078e0000 */
[----:B------:R-:W-:Y:S02]  /*4d120*/  IMAD.MOV.U32 R4, RZ, RZ, R17 ;  /* 0x000000ffff047224 */ /* 0x000fe400078e0011 */
[----:B------:R-:W-:Y:S01]  /*4d130*/  IMAD.MOV.U32 R5, RZ, RZ, R16 ;  /* 0x000000ffff057224 */ /* 0x000fe200078e0010 */
[----:B--2---:R-:W-:Y:S04]  /*4d140*/  @P5 STL [R1+0x263c], R56 ;  /* 0x00263c3801005387 */ /* 0x004fe80000100800 */
[----:B----4-:R-:W-:Y:S01]  /*4d150*/  @P5 STL [R1+0x2640], R73 ;  /* 0x0026404901005387 */ /* 0x010fe20000100800 */
[----:B------:R-:W-:-:S03]  /*4d160*/  ISETP.GT.AND P5, PT, R92, 0x12, PT ;  /* 0x000000125c00780c */ /* 0x000fc60003fa4270 */
[----:B------:R-:W-:Y:S04]  /*4d170*/  STL.64 [R1+0x1dd8], R20 ;  /* 0x001dd81401007387 */ /* 0x000fe80000100a00 */
[----:B------:R-:W-:Y:S06]  /*4d180*/  STL.64 [R1+0x1dd0], R12 ;  /* 0x001dd00c01007387 */ /* 0x000fec0000100a00 */
[----:B------:R0:W2:Y:S04]  /*4d190*/  @P5 LDG.E.U16 R41, desc[UR6][R2.64] ;  /* 0x0000000602295981 */ /* 0x0000a8000c1e1500 */
[----:B------:R-:W-:Y:S04]  /*4d1a0*/  @P6 STL [R1+0x224c], R35 ;  /* 0x00224c2301006387 */ /* 0x000fe80000100800 */
[----:B------:R-:W-:Y:S01]  /*4d1b0*/  @P6 STL [R1+0x2250], R34 ;  /* 0x0022502201006387 */ /* 0x000fe20000100800 */
[----:B------:R-:W-:-:S03]  /*4d1c0*/  ISETP.GT.AND P6, PT, R92, 0x13, PT ;  /* 0x000000135c00780c */ /* 0x000fc60003fc4270 */
[----:B------:R-:W-:Y:S04]  /*4d1d0*/  STL [R1+0x41f4], R23 ;  /* 0x0041f41701007387 */ /* 0x000fe80000100800 */
[----:B------:R-:W-:Y:S04]  /*4d1e0*/  STL [R1+0x41f0], R22 ;  /* 0x0041f01601007387 */ /* 0x000fe80000100800 */
[----:B------:R-:W-:Y:S04]  /*4d1f0*/  STL.64 [R1+0x4500], R22 ;  /* 0x0045001601007387 */ /* 0x000fe80000100a00 */
[----:B------:R-:W-:Y:S04]  /*4d200*/  STL.64 [R1+0x48f0], R22 ;  /* 0x0048f01601007387 */ /* 0x000fe80000100a00 */
[----:B------:R-:W-:Y:S04]  /*4d210*/  STL.64 [R1+0x1d90], R58 ;  /* 0x001d903a01007387 */ /* 0x000fe80000100a00 */
[----:B------:R-:W-:Y:S04]  /*4d220*/  STL.64 [R1+0x1d98], R60 ;  /* 0x001d983c01007387 */ /* 0x000fe80000100a00 */
[----:B------:R0:W-:Y:S04]  /*4d230*/  STL.64 [R1+0x1db0], R2 ;  /* 0x001db00201007387 */ /* 0x0001e80000100a00 */
[----:B------:R-:W3:Y:S01]  /*4d240*/  @P5 LDG.E.U16 R40, desc[UR6][R4.64] ;  /* 0x0000000604285981 */ /* 0x000ee2000c1e1500 */
[----:B0-----:R-:W-:-:S02]  /*4d250*/  IMAD.MOV.U32 R2, RZ, RZ, R79 ;  /* 0x000000ffff027224 */ /* 0x001fc400078e004f */
[----:B------:R-:W-:-:S05]  /*4d260*/  IMAD.MOV.U32 R3, RZ, RZ, R78 ;  /* 0x000000ffff037224 */ /* 0x000fca00078e004e */
[----:B------:R-:W4:Y:S01]  /*4d270*/  @P6 LDG.E.U16 R6, desc[UR6][R2.64] ;  /* 0x0000000602066981 */ /* 0x000f22000c1e1500 */
[----:B------:R-:W-:-:S03]  /*4d280*/  LOP3.LUT R87, R87, R86, RZ, 0x3c, !PT ;  /* 0x0000005657577212 */ /* 0x000fc600078e3cff */
[----:B------:R-:W-:Y:S01]  /*4d290*/  STL.64 [R1+0x1db8], R4 ;  /* 0x001db80401007387 */ /* 0x000fe20000100a00 */
[----:B------:R-:W-:-:S04]  /*4d2a0*/  LOP3.LUT R86, R87, R86, RZ, 0x3c, !PT ;  /* 0x0000005657567212 */ /* 0x000fc800078e3cff */
[----:B------:R-:W-:Y:S01]  /*4d2b0*/  LOP3.LUT R87, R87, R86, RZ, 0x3c, !PT ;  /* 0x0000005657577212 */ /* 0x000fe200078e3cff */
[----:B---3--:R-:W-:Y:S04]  /*4d2c0*/  STL [R1+0x41e8], R40 ;  /* 0x0041e82801007387 */ /* 0x008fe80000100800 */
[----:B--2---:R-:W-:Y:S04]  /*4d2d0*/  STL [R1+0x41ec], R41 ;  /* 0x0041ec2901007387 */ /* 0x004fe80000100800 */
[----:B------:R-:W-:Y:S04]  /*4d2e0*/  STL.64 [R1+0x4900], R40 ;  /* 0x0049002801007387 */ /* 0x000fe80000100a00 */
[----:B------:R-:W-:Y:S04]  /*4d2f0*/  STL.64 [R1+0x1da8], R2 ;  /* 0x001da80201007387 */ /* 0x000fe80000100a00 */
[----:B----4-:R0:W-:Y:S04]  /*4d300*/  @P6 STL [R1+0x2574], R6 ;  /* 0x0025740601006387 */ /* 0x0101e80000100800 */
[----:B0-----:R-:W2:Y:S04]  /*4d310*/  LDL R6, [R1+0x2570] ;  /* 0x0025700001067983 */ /* 0x001ea80000100800 */
[----:B------:R0:W-:Y:S04]  /*4d320*/  STL.64 [R1+0x1da0], R86 ;  /* 0x001da05601007387 */ /* 0x0001e80000100a00 */
[----:B------:R-:W3:Y:S04]  /*4d330*/  LDL R40, [R1+0x256c] ;  /* 0x00256c0001287983 */ /* 0x000ee80000100800 */
[----:B------:R-:W4:Y:S04]  /*4d340*/  LDL R41, [R1+0x2568] ;  /* 0x0025680001297983 */ /* 0x000f280000100800 */
        /* <DEDUP_REMOVED lines=8> */
[----:B------:R-:W3:Y:S01]  /*4d3d0*/  LDL R20, [R1+0x2560] ;  /* 0x0025600001147983 */ /* 0x000ee20000100800 */
[----:B------:R-:W-:-:S02]  /*4d3e0*/  ISETP.GT.AND P0, PT, R92, 0x14, PT ;  /* 0x000000145c00780c */ /* 0x000fc40003f04270 */
[----:B------:R-:W-:Y:S01]  /*4d3f0*/  ISETP.GT.AND P5, PT, R92, 0x15, PT ;  /* 0x000000155c00780c */ /* 0x000fe20003fa4270 */
[----:B------:R-:W3:Y:S04]  /*4d400*/  LDL R37, [R1+0x2564] ;  /* 0x0025640001257983 */ /* 0x000ee80000100800 */
[----:B------:R-:W3:Y:S04]  /*4d410*/  LDL.LU R21, [R1+0x1034] ;  /* 0x0010340001157983 */ /* 0x000ee80000300800 */
[----:B------:R-:W3:Y:S04]  /*4d420*/  LDL.LU R74, [R1+0x104c] ;  /* 0x00104c00014a7983 */ /* 0x000ee80000300800 */
[----:B------:R-:W3:Y:S04]  /*4d430*/  LDL.LU R75, [R1+0x1038] ;  /* 0x00103800014b7983 */ /* 0x000ee80000300800 */
[----:B------:R-:W3:Y:S04]  /*4d440*/  LDL.LU R84, [R1+0x1050] ;  /* 0x0010500001547983 */ /* 0x000ee80000300800 */
[----:B------:R-:W3:Y:S04]  /*4d450*/  LDL R4, [R1+0x2558] ;  /* 0x0025580001047983 */ /* 0x000ee80000100800 */
[----:B------:R-:W3:Y:S04]  /*4d460*/  LDL R85, [R1+0x255c] ;  /* 0x00255c0001557983 */ /* 0x000ee80000100800 */
[----:B------:R-:W3:Y:S04]  /*4d470*/  LDL R72, [R1+0x2634] ;  /* 0x0026340001487983 */ /* 0x000ee80000100800 */
[----:B------:R-:W3:Y:S04]  /*4d480*/  LDL R5, [R1+0x2638] ;  /* 0x0026380001057983 */ /* 0x000ee80000100800 */
        /* <DEDUP_REMOVED lines=16> */
[----:B--2---:R-:W2:Y:S04]  /*4d590*/  @P6 LDG.E.U16 R6, desc[UR6][R86.64] ;  /* 0x0000000656066981 */ /* 0x004ea8000c1e1500 */
[----:B----4-:R-:W4:Y:S04]  /*4d5a0*/  @P0 LDG.E.U16 R41, desc[UR6][R58.64] ;  /* 0x000000063a290981 */ /* 0x010f28000c1e1500 */
[----:B---3--:R-:W3:Y:S01]  /*4d5b0*/  @P0 LDG.E.U16 R40, desc[UR6][R60.64] ;  /* 0x000000063c280981 */ /* 0x008ee2000c1e1500 */
[----:B------:R-:W-:-:S02]  /*4d5c0*/  LOP3.LUT R23, R23, R22, RZ, 0x3c, !PT ;  /* 0x0000001617177212 */ /* 0x000fc400078e3cff */
[----:B------:R-:W-:Y:S02]  /*4d5d0*/  LOP3.LUT R3, R3, R2, RZ, 0x3c, !PT ;  /* 0x0000000203037212 */ /* 0x000fe400078e3cff */
[----:B------:R-:W-:Y:S01]  /*4d5e0*/  LOP3.LUT R13, R13, R12, RZ, 0x3c, !PT ;  /* 0x0000000c0d0d7212 */ /* 0x000fe200078e3cff */
[----:B0-----:R-:W3:Y:S01]  /*4d5f0*/  LDL.LU.64 R86, [R1+0x4960] ;  /* 0x0049600001567983 */ /* 0x001ee20000300a00 */
[----:B------:R-:W-:-:S04]  /*4d600*/  LOP3.LUT R22, R23, R22, RZ, 0x3c, !PT ;  /* 0x0000001617167212 */ /* 0x000fc800078e3cff */
[----:B------:R-:W-:-:S05]  /*4d610*/  LOP3.LUT R23, R23, R22, RZ, 0x3c, !PT ;  /* 0x0000001617177212 */ /* 0x000fca00078e3cff */
[----:B------:R-:W3:Y:S01]  /*4d620*/  @P5 LDG.E.U16 R20, desc[UR6][R22.64] ;  /* 0x0000000616145981 */ /* 0x000ee2000c1e1500 */
[----:B------:R-:W-:Y:S02]  /*4d630*/  LOP3.LUT R2, R3, R2, RZ, 0x3c, !PT ;  /* 0x0000000203027212 */ /* 0x000fe400078e3cff */
[----:B------:R-:W-:Y:S02]  /*4d640*/  LOP3.LUT R12, R13, R12, RZ, 0x3c, !PT ;  /* 0x0000000c0d0c7212 */ /* 0x000fe400078e3cff */
[----:B------:R-:W-:Y:S02]  /*4d650*/  LOP3.LUT R3, R3, R2, RZ, 0x3c, !PT ;  /* 0x0000000203037212 */ /* 0x000fe400078e3cff */
[----:B------:R-:W-:Y:S01]  /*4d660*/  LOP3.LUT R13, R13, R12, RZ, 0x3c, !PT ;  /* 0x0000000c0d0d7212 */ /* 0x000fe200078e3cff */
[----:B--2---:R0:W-:Y:S01]  /*4d670*/  @P6 STL [R1+0x2570], R6 ;  /* 0x0025700601006387 */ /* 0x0041e20000100800 */
[----:B------:R-:W-:-:S03]  /*4d680*/  ISETP.GT.AND P6, PT, R92, 0x16, PT ;  /* 0x000000165c00780c */ /* 0x000fc60003fc4270 */
[----:B0-----:R-:W2:Y:S04]  /*4d690*/  LDL.LU R6, [R1+0x4958] ;  /* 0x0049580001067983 */ /* 0x001ea80000300800 */
[----:B------:R-:W2:Y:S04]  /*4d6a0*/  LDL.LU.64 R60, [R1+0x4950] ;  /* 0x00495000013c7983 */ /* 0x000ea80000300a00 */
[----:B------:R-:W2:Y:S04]  /*4d6b0*/  LDL.LU.64 R58, [R1+0x4948] ;  /* 0x00494800013a7983 */ /* 0x000ea80000300a00 */
[----:B----4-:R0:W-:Y:S04]  /*4d6c0*/  @P0 STL [R1+0x2568], R41 ;  /* 0x0025682901000387 */ /* 0x0101e80000100800 */
[----:B---3--:R1:W-:Y:S01]  /*4d6d0*/  @P0 STL [R1+0x256c], R40 ;  /* 0x00256c2801000387 */ /* 0x0083e20000100800 */
[----:B------:R-:W-:-:S03]  /*4d6e0*/  ISETP.GT.AND P0, PT, R92, 0x17, PT ;  /* 0x000000175c00780c */ /* 0x000fc60003f04270 */
[----:B------:R-:W-:Y:S04]  /*4d6f0*/  STL.64 [R1+0x1d60], R2 ;  /* 0x001d600201007387 */ /* 0x000fe80000100a00 */
[----:B------:R-:W-:Y:S04]  /*4d700*/  STL.64 [R1+0x1d68], R12 ;  /* 0x001d680c01007387 */ /* 0x000fe80000100a00 */
[----:B------:R3:W-:Y:S01]  /*4d710*/  STL.64 [R1+0x1d80], R22 ;  /* 0x001d801601007387 */ /* 0x0007e20000100a00 */
[----:B0-----:R-:W-:Y:S01]  /*4d720*/  IMAD.MOV.U32 R41, RZ, RZ, R82 ;  /* 0x000000ffff297224 */ /* 0x001fe200078e0052 */
[----:B-1----:R-:W-:-:S02]  /*4d730*/  MOV R40, R36 ;  /* 0x0000002400287202 */ /* 0x002fc40000000f00 */
[----:B------:R-:W4:Y:S04]  /*4d740*/  @P0 LDG.E.U16 R72, desc[UR6][R2.64] ;  /* 0x0000000602480981 */ /* 0x000f28000c1e1500 */
[----:B------:R-:W-:Y:S04]  /*4d750*/  STL.64 [R1+0x1d88], R40 ;  /* 0x001d882801007387 */ /* 0x000fe80000100a00 */
[----:B------:R0:W-:Y:S01]  /*4d760*/  @P5 STL [R1+0x2560], R20 ;  /* 0x0025601401005387 */ /* 0x0001e20000100800 */
[----:B---3--:R-:W-:Y:S02]  /*4d770*/  IMAD.MOV.U32 R22, RZ, RZ, R84 ;  /* 0x000000ffff167224 */ /* 0x008fe400078e0054 */
[----:B------:R-:W-:Y:S01]  /*4d780*/  IMAD.MOV.U32 R23, RZ, RZ, R75 ;  /* 0x000000ffff177224 */ /* 0x000fe200078e004b */
[----:B------:R-:W3:Y:S04]  /*4d790*/  @P5 LDG.E.U16 R37, desc[UR6][R40.64] ;  /* 0x0000000628255981 */ /* 0x000ee8000c1e1500 */
[----:B------:R1:W2:Y:S04]  /*4d7a0*/  @P0 LDG.E.U16 R5, desc[UR6][R12.64] ;  /* 0x000000060c050981 */ /* 0x0002a8000c1e1500 */
[----:B------:R-:W2:Y:S01]  /*4d7b0*/  @P6 LDG.E.U16 R85, desc[UR6][R22.64] ;  /* 0x0000000616556981 */ /* 0x000ea2000c1e1500 */
[----:B0-----:R-:W-:-:S05]  /*4d7c0*/  IMAD.MOV.U32 R20, RZ, RZ, R74 ;  /* 0x000000ffff147224 */ /* 0x001fca00078e004a */
[----:B------:R-:W2:Y:S01]  /*4d7d0*/  @P6 LDG.E.U16 R4, desc[UR6][R20.64] ;  /* 0x0000000614046981 */ /* 0x000ea2000c1e1500 */
[----:B-1----:R-:W-:Y:S02]  /*4d7e0*/  IMAD.MOV.U32 R12, RZ, RZ, R54 ;  /* 0x000000ffff0c7224 */ /* 0x002fe400078e0036 */
[----:B------:R-:W-:Y:S02]  /*4d7f0*/  IMAD.MOV.U32 R13, RZ, RZ, R57 ;  /* 0x000000ffff0d7224 */ /* 0x000fe400078e0039 */
[----:B------:R-:W-:Y:S02]  /*4d800*/  IMAD.MOV.U32 R2, RZ, RZ, R7 ;  /* 0x000000ffff027224 */ /* 0x000fe400078e0007 */
[----:B------:R-:W-:Y:S01]  /*4d810*/  IMAD.MOV.U32 R3, RZ, RZ, R55 ;  /* 0x000000ffff037224 */ /* 0x000fe200078e0037 */
[----:B---3--:R-:W-:Y:S01]  /*4d820*/  @P5 STL [R1+0x2564], R37 ;  /* 0x0025642501005387 */ /* 0x008fe20000100800 */
[----:B------:R-:W-:-:S03]  /*4d830*/  ISETP.GT.AND P5, PT, R92, 0x18, PT ;  /* 0x000000185c00780c */ /* 0x000fc60003fa4270 */
[----:B------:R-:W-:Y:S04]  /*4d840*/  STL.64 [R1+0x1d78], R22 ;  /* 0x001d781601007387 */ /* 0x000fe80000100a00 */
[----:B------:R-:W-:Y:S04]  /*4d850*/  STL.64 [R1+0x1d70], R20 ;  /* 0x001d701401007387 */ /* 0x000fe80000100a00 */
[----:B--2---:R0:W-:Y:S04]  /*4d860*/  @P6 STL [R1+0x2558], R4 ;  /* 0x0025580401006387 */ /* 0x0041e80000100800 */
[----:B------:R-:W-:Y:S04]  /*4d870*/  @P6 STL [R1+0x255c], R85 ;  /* 0x00255c5501006387 */ /* 0x000fe80000100800 */
[----:B----4-:R-:W-:Y:S04]  /*4d880*/  @P0 STL [R1+0x2634], R72 ;  /* 0x0026344801000387 */ /* 0x010fe80000100800 */
[----:B------:R1:W-:Y:S01]  /*4d890*/  @P0 STL [R1+0x2638], R5 ;  /* 0x0026380501000387 */ /* 0x0003e20000100800 */
[----:B------:R-:W-:-:S03]  /*4d8a0*/  ISETP.GT.AND P6, PT, R92, 0x19, PT ;  /* 0x000000195c00780c */ /* 0x000fc60003fc4270 */
[----:B------:R2:W3:Y:S01]  /*4d8b0*/  @P5 LDG.E.U16 R83, desc[UR6][R2.64] ;  /* 0x0000000602535981 */ /* 0x0004e2000c1e1500 */
[----:B0-----:R-:W-:Y:S02]  /*4d8c0*/  IMAD.MOV.U32 R4, RZ, RZ, R56 ;  /* 0x000000ffff047224 */ /* 0x001fe400078e0038 */
[----:B-1----:R-:W-:Y:S02]  /*4d8d0*/  IMAD.MOV.U32 R5, RZ, RZ, R73 ;  /* 0x000000ffff057224 */ /* 0x002fe400078e0049 */
[----:B------:R-:W-:Y:S02]  /*4d8e0*/  IMAD.MOV.U32 R20, RZ, RZ, R35 ;  /* 0x000000ffff147224 */ /* 0x000fe400078e0023 */
[----:B------:R-:W-:Y:S01]  /*4d8f0*/  IMAD.MOV.U32 R21, RZ, RZ, R34 ;  /* 0x000000ffff157224 */ /* 0x000fe200078e0022 */
[----:B------:R-:W-:Y:S04]  /*4d900*/  STL.64 [R1+0x1d30], R4 ;  /* 0x001d300401007387 */ /* 0x000fe80000100a00 */
[----:B------:R-:W-:Y:S04]  /*4d910*/  STL.64 [R1+0x1d38], R12 ;  /* 0x001d380c01007387 */ /* 0x000fe80000100a00 */
[----:B------:R2:W-:Y:S04]  /*4d920*/  STL.64 [R1+0x1d50], R2 ;  /* 0x001d500201007387 */ /* 0x0005e80000100a00 */
[----:B------:R-:W4:Y:S01]  /*4d930*/  @P5 LDG.E.U16 R0, desc[UR6][R20.64] ;  /* 0x0000000614005981 */ /* 0x000f22000c1e1500 */
[----:B------:R-:W-:Y:S01]  /*4d940*/  ISETP.GT.AND P0, PT, R92, 0x1a, PT ;  /* 0x0000001a5c00780c */ /* 0x000fe20003f04270 */
[----:B--2---:R-:W-:-:S02]  /*4d950*/  IMAD.MOV.U32 R2, RZ, RZ, R17 ;  /* 0x000000ffff027224 */ /* 0x004fc400078e0011 */
[----:B------:R-:W-:Y:S02]  /*4d960*/  IMAD.MOV.U32 R3, RZ, RZ, R16 ;  /* 0x000000ffff037224 */ /* 0x000fe400078e0010 */
[----:B------:R-:W-:Y:S02]  /*4d970*/  IMAD.MOV.U32 R16, RZ, RZ, R79 ;  /* 0x000000ffff107224 */ /* 0x000fe400078e004f */
[----:B------:R-:W-:-:S06]  /*4d980*/  IMAD.MOV.U32 R17, RZ, RZ, R78 ;  /* 0x000000ffff117224 */ /* 0x000fcc00078e004e */
[----:B------:R-:W2:Y:S04]  /*4d990*/  @P0 LDG.E.U16 R58, desc[UR6][R12.64] ;  /* 0x000000060c3a0981 */ /* 0x000ea8000c1e1500 */
[----:B------:R-:W2:Y:S04]  /*4d9a0*/  @P6 LDG.E.U16 R38, desc[UR6][R2.64] ;  /* 0x0000000602266981 */ /* 0x000ea8000c1e1500 */
[----:B------:R-:W2:Y:S04]  /*4d9b0*/  @P6 LDG.E.U16 R39, desc[UR6][R16.64] ;  /* 0x0000000610276981 */ /* 0x000ea8000c1e1500 */
[----:B------:R-:W-:Y:S04]  /*4d9c0*/  STL.64 [R1+0x1d58], R20 ;  /* 0x001d581401007387 */ /* 0x000fe80000100a00 */
[----:B------:R-:W2:Y:S04]  /*4d9d0*/  @P0 LDG.E.U16 R59, desc[UR6][R4.64] ;  /* 0x00000006043b0981 */ /* 0x000ea8000c1e1500 */
[----:B---3--:R-:W-:Y:S04]  /*4d9e0*/  @P5 STL [R1+0x2234], R83 ;  /* 0x0022345301005387 */ /* 0x008fe80000100800 */
[----:B----4-:R-:W-:Y:S04]  /*4d9f0*/  @P5 STL [R1+0x2238], R0 ;  /* 0x0022380001005387 */ /* 0x010fe80000100800 */
[----:B------:R-:W-:Y:S04]  /*4da00*/  STL.64 [R1+0x1d48], R16 ;  /* 0x001d481001007387 */ /* 0x000fe80000100a00 */
[----:B--2---:R-:W-:Y:S04]  /*4da10*/  STL [R1+0x41f8], R39 ;  /* 0x0041f82701007387 */ /* 0x004fe80000100800 */
[----:B------:R0:W-:Y:S04]  /*4da20*/  STL.64 [R1+0x1d40], R2 ;  /* 0x001d400201007387 */ /* 0x0001e80000100a00 */
[----:B0-----:R-:W2:Y:S04]  /*4da30*/  LDL.LU R2, [R1+0x108c] ;  /* 0x00108c0001027983 */ /* 0x001ea80000300800 */
[----:B------:R-:W2:Y:S04]  /*4da40*/  LDL.LU R3, [R1+0x10a4] ;  /* 0x0010a40001037983 */ /* 0x000ea80000300800 */
[----:B------:R-:W3:Y:S04]  /*4da50*/  LDL.LU R21, [R1+0x1090] ;  /* 0x0010900001157983 */ /* 0x000ee80000300800 */
[----:B------:R-:W4:Y:S04]  /*4da60*/  LDL.LU R74, [R1+0x10a8] ;  /* 0x0010a800014a7983 */ /* 0x000f280000300800 */
[----:B------:R-:W3:Y:S04]  /*4da70*/  LDL.LU R57, [R1+0x1084] ;  /* 0x0010840001397983 */ /* 0x000ee80000300800 */
[----:B------:R-:W3:Y:S04]  /*4da80*/  LDL.LU R54, [R1+0x109c] ;  /* 0x00109c0001367983 */ /* 0x000ee80000300800 */
[----:B------:R-:W3:Y:S04]  /*4da90*/  LDL.LU R55, [R1+0x1088] ;  /* 0x0010880001377983 */ /* 0x000ee80000300800 */
[----:B------:R-:W3:Y:S04]  /*4daa0*/  LDL.LU R7, [R1+0x10a0] ;  /* 0x0010a00001077983 */ /* 0x000ee80000300800 */
[----:B------:R-:W3:Y:S04]  /*4dab0*/  LDL R34, [R1+0x2554] ;  /* 0x0025540001227983 */ /* 0x000ee80000100800 */
[----:B------:R-:W3:Y:S04]  /*4dac0*/  LDL R35, [R1+0x2550] ;  /* 0x0025500001237983 */ /* 0x000ee80000100800 */
[----:B------:R-:W-:Y:S04]  /*4dad0*/  STL [R1+0x4200], R38 ;  /* 0x0042002601007387 */ /* 0x000fe80000100800 */
[----:B------:R-:W-:Y:S04]  /*4dae0*/  STL.64 [R1+0x4910], R38 ;  /* 0x0049102601007387 */ /* 0x000fe80000100a00 */
[----:B------:R-:W-:Y:S04]  /*4daf0*/  STL [R1+0x4204], R58 ;  /* 0x0042043a01007387 */ /* 0x000fe80000100800 */
[----:B------:R-:W3:Y:S04]  /*4db00*/  LDL.LU R75, [R1+0x1094] ;  /* 0x00109400014b7983 */ /* 0x000ee80000300800 */
[----:B------:R-:W3:Y:S04]  /*4db10*/  LDL.LU R84, [R1+0x10ac] ;  /* 0x0010ac0001547983 */ /* 0x000ee80000300800 */
[----:B------:R-:W3:Y:S04]  /*4db20*/  LDL.LU R85, [R1+0x1098] ;  /* 0x0010980001557983 */ /* 0x000ee80000300800 */
[----:B------:R-:W3:Y:S04]  /*4db30*/  LDL.LU R12, [R1+0x10b0] ;  /* 0x0010b000010c7983 */ /* 0x000ee80000300800 */
[----:B------:R-:W3:Y:S04]  /*4db40*/  LDL R0, [R1+0x254c] ;  /* 0x00254c0001007983 */ /* 0x000ee80000100800 */
[----:B------:R-:W3:Y:S01]  /*4db50*/  LDL R83, [R1+0x2548] ;  /* 0x0025480001537983 */ /* 0x000ee20000100800 */
[----:B------:R-:W-:-:S03]  /*4db60*/  ISETP.GT.AND P5, PT, R92, 0x1b, PT ;  /* 0x0000001b5c00780c */ /* 0x000fc60003fa4270 */
[----:B------:R-:W3:Y:S04]  /*4db70*/  LDL R78, [R1+0x2544] ;  /* 0x00254400014e7983 */ /* 0x000ee80000100800 */
[----:B------:R-:W3:Y:S04]  /*4db80*/  LDL R13, [R1+0x2540] ;  /* 0x00254000010d7983 */ /* 0x000ee80000100800 */
[----:B------:R-:W3:Y:S04]  /*4db90*/  LDL.LU R4, [R1+0x10bc] ;  /* 0x0010bc0001047983 */ /* 0x000ee80000300800 */
[----:B------:R-:W3:Y:S04]  /*4dba0*/  LDL.LU R5, [R1+0x10d4] ;  /* 0x0010d40001057983 */ /* 0x000ee80000300800 */
[----:B------:R-:W3:Y:S04]  /*4dbb0*/  LDL.LU R16, [R1+0x10c0] ;  /* 0x0010c00001107983 */ /* 0x000ee80000300800 */
[----:B------:R-:W3:Y:S04]  /*4dbc0*/  LDL.LU R17, [R1+0x10d8] ;  /* 0x0010d80001117983 */ /* 0x000ee80000300800 */
[----:B------:R-:W3:Y:S04]  /*4dbd0*/  LDL.LU R72, [R1+0x10b4] ;  /* 0x0010b40001487983 */ /* 0x000ee80000300800 */
[----:B------:R-:W3:Y:S01]  /*4dbe0*/  LDL.LU R73, [R1+0x10cc] ;  /* 0x0010cc0001497983 */ /* 0x000ee20000300800 */
[----:B------:R-:W-:-:S03]  /*4dbf0*/  ISETP.GT.AND P6, PT, R92, 0x1c, PT ;  /* 0x0000001c5c00780c */ /* 0x000fc60003fc4270 */
[----:B------:R-:W3:Y:S04]  /*4dc00*/  LDL.LU R56, [R1+0x10b8] ;  /* 0x0010b80001387983 */ /* 0x000ee80000300800 */
[----:B------:R-:W3:Y:S04]  /*4dc10*/  LDL.LU R79, [R1+0x10d0] ;  /* 0x0010d000014f7983 */ /* 0x000ee80000300800 */
[----:B------:R-:W-:Y:S04]  /*4dc20*/  STL [R1+0x4208], R59 ;  /* 0x0042083b01007387 */ /* 0x000fe80000100800 */
[----:B------:R-:W-:Y:S01]  /*4dc30*/  STL.64 [R1+0x4920], R58 ;  /* 0x0049203a01007387 */ /* 0x000fe20000100a00 */
[----:B--2---:R-:W-:-:S04]  /*4dc40*/  LOP3.LUT R3, R3, R2, RZ, 0x3c, !PT ;  /* 0x0000000203037212 */ /* 0x004fc800078e3cff */
[C---:B------:R-:W-:Y:S01]  /*4dc50*/  LOP3.LUT R2, R3.reuse, R2, RZ, 0x3c, !PT ;  /* 0x0000000203027212 */ /* 0x040fe200078e3cff */
[----:B----4-:R-:W-:Y:S02]  /*4dc60*/  IMAD.MOV.U32 R20, RZ, RZ, R74 ;  /* 0x000000ffff147224 */ /* 0x010fe400078e004a */
[----:B---3--:R-:W-:Y:S01]  /*4dc70*/  IMAD.MOV.U32 R22, RZ, RZ, R54 ;  /* 0x000000ffff167224 */ /* 0x008fe200078e0036 */
[----:B------:R-:W-:Y:S01]  /*4dc80*/  LOP3.LUT R3, R3, R2, RZ, 0x3c, !PT ;  /* 0x0000000203037212 */ /* 0x000fe200078e3cff */
[----:B------:R-:W-:Y:S02]  /*4dc90*/  IMAD.MOV.U32 R23, RZ, RZ, R57 ;  /* 0x000000ffff177224 */ /* 0x000fe400078e0039 */
[----:B------:R-:W-:Y:S02]  /*4dca0*/  IMAD.MOV.U32 R36, RZ, RZ, R7 ;  /* 0x000000ffff247224 */ /* 0x000fe400078e0007 */
[----:B------:R-:W-:Y:S01]  /*4dcb0*/  IMAD.MOV.U32 R37, RZ, RZ, R55 ;  /* 0x000000ffff257224 */ /* 0x000fe200078e0037 */
[----:B------:R-:W-:Y:S04]  /*4dcc0*/  STL.64 [R1+0x1d00], R2 ;  /* 0x001d000201007387 */ /* 0x000fe80000100a00 */
[----:B------:R-:W-:Y:S04]  /*4dcd0*/  STL.64 [R1+0x1d08], R20 ;  /* 0x001d081401007387 */ /* 0x000fe80000100a00 */
[----:B------:R-:W-:Y:S04]  /*4dce0*/  STL.64 [R1+0x1d20], R22 ;  /* 0x001d201601007387 */ /* 0x000fe80000100a00 */
[----:B------:R0:W2:Y:S04]  /*4dcf0*/  @P5 LDG.E.U16 R34, desc[UR6][R36.64] ;  /* 0x0000000624225981 */ /* 0x0000a8000c1e1500 */
[----:B------:R0:W-:Y:S04]  /*4dd00*/  STL.64 [R1+0x1d28], R36 ;  /* 0x001d282401007387 */ /* 0x0001e80000100a00 */
[----:B------:R1:W3:Y:S01]  /*4dd10*/  @P5 LDG.E.U16 R35, desc[UR6][R22.64] ;  /* 0x0000000616235981 */ /* 0x0002e2000c1e1500 */
[----:B------:R-:W-:-:S03]  /*4dd20*/  ISETP.GT.AND P0, PT, R92, 0x1d, PT ;  /* 0x0000001d5c00780c */ /* 0x000fc60003f04270 */
[----:B------:R-:W4:Y:S04]  /*4dd30*/  LDL R54, [R1+0x2538] ;  /* 0x0025380001367983 */ /* 0x000f280000100800 */
[----:B------:R-:W4:Y:S04]  /*4dd40*/  LDL R57, [R1+0x253c] ;  /* 0x00253c0001397983 */ /* 0x000f280000100800 */
[----:B------:R-:W4:Y:S04]  /*4dd50*/  LDL.LU R55, [R1+0x10c4] ;  /* 0x0010c40001377983 */ /* 0x000f280000300800 */
[----:B------:R-:W4:Y:S01]  /*4dd60*/  LDL.LU R7, [R1+0x10dc] ;  /* 0x0010dc0001077983 */ /* 0x000f220000300800 */
[----:B0-----:R-:W-:-:S02]  /*4dd70*/  IMAD.MOV.U32 R36, RZ, RZ, R12 ;  /* 0x000000ffff247224 */ /* 0x001fc400078e000c */
[----:B------:R-:W-:Y:S02]  /*4dd80*/  IMAD.MOV.U32 R37, RZ, RZ, R85 ;  /* 0x000000ffff257224 */ /* 0x000fe400078e0055 */
[----:B-1----:R-:W-:Y:S02]  /*4dd90*/  IMAD.MOV.U32 R22, RZ, RZ, R84 ;  /* 0x000000ffff167224 */ /* 0x002fe400078e0054 */
[----:B------:R-:W-:Y:S01]  /*4dda0*/  IMAD.MOV.U32 R23, RZ, RZ, R75 ;  /* 0x000000ffff177224 */ /* 0x000fe200078e004b */
[----:B------:R0:W4:Y:S04]  /*4ddb0*/  @P0 LDG.E.U16 R78, desc[UR6][R20.64] ;  /* 0x00000006144e0981 */ /* 0x000128000c1e1500 */
[----:B------:R-:W4:Y:S04]  /*4ddc0*/  @P6 LDG.E.U16 R0, desc[UR6][R36.64] ;  /* 0x0000000624006981 */ /* 0x000f28000c1e1500 */
[----:B------:R-:W4:Y:S04]  /*4ddd0*/  @P6 LDG.E.U16 R83, desc[UR6][R22.64] ;  /* 0x0000000616536981 */ /* 0x000f28000c1e1500 */
[----:B------:R-:W4:Y:S01]  /*4dde0*/  @P0 LDG.E.U16 R13, desc[UR6][R2.64] ;  /* 0x00000006020d0981 */ /* 0x000f22000c1e1500 */
[----:B------:R-:W-:-:S03]  /*4ddf0*/  LOP3.LUT R17, R17, R16, RZ, 0x3c, !PT ;  /* 0x0000001011117212 */ /* 0x000fc600078e3cff */
[----:B--2---:R1:W-:Y:S04]  /*4de00*/  @P5 STL [R1+0x2554], R34 ;  /* 0x0025542201005387 */ /* 0x0043e80000100800 */
[----:B-1----:R-:W2:Y:S04]  /*4de10*/  LDL.LU R34, [R1+0x10c8] ;  /* 0x0010c80001227983 */ /* 0x002ea80000300800 */
[----:B---3--:R1:W-:Y:S04]  /*4de20*/  @P5 STL [R1+0x2550], R35 ;  /* 0x0025502301005387 */ /* 0x0083e80000100800 */
[----:B-1----:R-:W3:Y:S04]  /*4de30*/  LDL.LU R35, [R1+0x10e0] ;  /* 0x0010e00001237983 */ /* 0x002ee80000300800 */
[----:B------:R-:W-:Y:S04]  /*4de40*/  STL.64 [R1+0x1d18], R36 ;  /* 0x001d182401007387 */ /* 0x000fe80000100a00 */
[----:B------:R-:W-:Y:S04]  /*4de50*/  STL.64 [R1+0x1d10], R22 ;  /* 0x001d101601007387 */ /* 0x000fe80000100a00 */
[----:B----4-:R1:W-:Y:S04]  /*4de60*/  @P6 STL [R1+0x254c], R0 ;  /* 0x00254c0001006387 */ /* 0x0103e80000100800 */
[----:B-1----:R-:W4:Y:S04]  /*4de70*/  LDL R0, [R1+0x2630] ;  /* 0x0026300001007983 */ /* 0x002f280000100800 */
[----:B------:R1:W-:Y:S04]  /*4de80*/  @P6 STL [R1+0x2548], R83 ;  /* 0x0025485301006387 */ /* 0x0003e80000100800 */
[----:B-1----:R-:W4:Y:S01]  /*4de90*/  LDL R83, [R1+0x262c] ;  /* 0x00262c0001537983 */ /* 0x002f220000100800 */
[----:B------:R-:W-:-:S02]  /*4dea0*/  ISETP.GT.AND P5, PT, R92, 0x1e, PT ;  /* 0x0000001e5c00780c */ /* 0x000fc40003fa4270 */
[C---:B------:R-:W-:Y:S01]  /*4deb0*/  LOP3.LUT R16, R17.reuse, R16, RZ, 0x3c, !PT ;  /* 0x0000001011107212 */ /* 0x040fe200078e3cff */
[----:B0-----:R-:W-:Y:S02]  /*4dec0*/  IMAD.MOV.U32 R20, RZ, RZ, R5 ;  /* 0x000000ffff147224 */ /* 0x001fe400078e0005 */
[----:B------:R-:W-:Y:S01]  /*4ded0*/  IMAD.MOV.U32 R21, RZ, RZ, R4 ;  /* 0x000000ffff157224 */ /* 0x000fe200078e0004 */
[----:B------:R0:W-:Y:S01]  /*4dee0*/  @P0 STL [R1+0x2544], R78 ;  /* 0x0025444e01000387 */ /* 0x0001e20000100800 */
[----:B------:R-:W-:Y:S01]  /*4def0*/  LOP3.LUT R17, R17, R16, RZ, 0x3c, !PT ;  /* 0x0000001011117212 */ /* 0x000fe200078e3cff */
[----:B------:R-:W-:Y:S02]  /*4df00*/  IMAD.MOV.U32 R22, RZ, RZ, R73 ;  /* 0x000000ffff167224 */ /* 0x000fe400078e0049 */
[----:B------:R-:W-:Y:S02]  /*4df10*/  IMAD.MOV.U32 R23, RZ, RZ, R72 ;  /* 0x000000ffff177224 */ /* 0x000fe400078e0048 */
[----:B------:R-:W-:-:S02]  /*4df20*/  IMAD.MOV.U32 R36, RZ, RZ, R79 ;  /* 0x000000ffff247224 */ /* 0x000fc400078e004f */
[----:B------:R-:W-:Y:S01]  /*4df30*/  IMAD.MOV.U32 R37, RZ, RZ, R56 ;  /* 0x000000ffff257224 */ /* 0x000fe200078e0038 */
[C---:B------:R-:W-:Y:S01]  /*4df40*/  ISETP.GT.AND P6, PT, R92.reuse, 0x1f, PT ;  /* 0x0000001f5c00780c */ /* 0x040fe20003fc4270 */
[----:B------:R1:W4:Y:S04]  /*4df50*/  @P5 LDG.E.U16 R54, desc[UR6][R22.64] ;  /* 0x0000000616365981 */ /* 0x000328000c1e1500 */
[----:B0-----:R-:W4:Y:S04]  /*4df60*/  LDL R78, [R1+0x2220] ;  /* 0x00222000014e7983 */ /* 0x001f280000100800 */
[----:B------:R-:W-:Y:S04]  /*4df70*/  @P0 STL [R1+0x2540], R13 ;  /* 0x0025400d01000387 */ /* 0x000fe80000100800 */
[----:B------:R-:W-:Y:S04]  /*4df80*/  STL.64 [R1+0x1cd0], R20 ;  /* 0x001cd01401007387 */ /* 0x000fe80000100a00 */
[----:B------:R-:W-:Y:S04]  /*4df90*/  STL.64 [R1+0x1cd8], R16 ;  /* 0x001cd81001007387 */ /* 0x000fe80000100a00 */
[----:B------:R1:W-:Y:S04]  /*4dfa0*/  STL.64 [R1+0x1cf0], R22 ;  /* 0x001cf01601007387 */ /* 0x0003e80000100a00 */
[----:B------:R2:W-:Y:S04]  /*4dfb0*/  STL.64 [R1+0x1cf8], R36 ;  /* 0x001cf82401007387 */ /* 0x0005e80000100a00 */
[----:B------:R2:W4:Y:S04]  /*4dfc0*/  @P5 LDG.E.U16 R57, desc[UR6][R36.64] ;  /* 0x0000000624395981 */ /* 0x000528000c1e1500 */
[----:B------:R-:W4:Y:S01]  /*4dfd0*/  LDL R79, [R1+0x221c] ;  /* 0x00221c00014f7983 */ /* 0x000f220000100800 */
[----:B------:R-:W-:-:S03]  /*4dfe0*/  ISETP.GT.AND P0, PT, R92, 0x20, PT ;  /* 0x000000205c00780c */ /* 0x000fc60003f04270 */
[----:B------:R-:W4:Y:S04]  /*4dff0*/  LDL.LU R2, [R1+0x10ec] ;  /* 0x0010ec0001027983 */ /* 0x000f280000300800 */
[----:B------:R-:W4:Y:S04]  /*4e000*/  LDL.LU R3, [R1+0x1104] ;  /* 0x0011040001037983 */ /* 0x000f280000300800 */
[----:B------:R-:W4:Y:S04]  /*4e010*/  LDL.LU R4, [R1+0x10f0] ;  /* 0x0010f00001047983 */ /* 0x000f280000300800 */
[----:B------:R-:W4:Y:S04]  /*4e020*/  LDL.LU R5, [R1+0x1108] ;  /* 0x0011080001057983 */ /* 0x000f280000300800 */
[----:B------:R-:W4:Y:S01]  /*4e030*/  LDL.LU R75, [R1+0x10e4] ;  /* 0x0010e400014b7983 */ /* 0x000f220000300800 */
[----:B-1----:R-:W-:-:S03]  /*4e040*/  IMAD.MOV.U32 R22, RZ, RZ, R7 ;  /* 0x000000ffff167224 */ /* 0x002fc600078e0007 */
[----:B------:R-:W4:Y:S01]  /*4e050*/  LDL.LU R84, [R1+0x10fc] ;  /* 0x0010fc0001547983 */ /* 0x000f220000300800 */
[----:B------:R-:W-:-:S03]  /*4e060*/  IMAD.MOV.U32 R23, RZ, RZ, R55 ;  /* 0x000000ffff177224 */ /* 0x000fc600078e0037 */
[----:B------:R-:W4:Y:S04]  /*4e070*/  LDL.LU R85, [R1+0x10e8] ;  /* 0x0010e80001557983 */ /* 0x000f280000300800 */
[----:B------:R-:W4:Y:S01]  /*4e080*/  LDL.LU R12, [R1+0x1100] ;  /* 0x00110000010c7983 */ /* 0x000f220000300800 */
[----:B--2---:R-:W-:Y:S02]  /*4e090*/  IMAD.MOV.U32 R37, RZ, RZ, R34 ;  /* 0x000000ffff257224 */ /* 0x004fe400078e0022 */
[----:B---3--:R-:W-:-:S05]  /*4e0a0*/  IMAD.MOV.U32 R36, RZ, RZ, R35 ;  /* 0x000000ffff247224 */ /* 0x008fca00078e0023 */
[----:B----4-:R-:W2:Y:S04]  /*4e0b0*/  @P6 LDG.E.U16 R0, desc[UR6][R36.64] ;  /* 0x0000000624006981 */ /* 0x010ea8000c1e1500 */
[----:B------:R-:W3:Y:S04]  /*4e0c0*/  @P6 LDG.E.U16 R83, desc[UR6][R22.64] ;  /* 0x0000000616536981 */ /* 0x000ee8000c1e1500 */
[----:B------:R-:W-:Y:S04]  /*4e0d0*/  @P5 STL [R1+0x2538], R54 ;  /* 0x0025383601005387 */ /* 0x000fe80000100800 */
[----:B------:R-:W4:Y:S04]  /*4e0e0*/  @P0 LDG.E.U16 R78, desc[UR6][R16.64] ;  /* 0x00000006104e0981 */ /* 0x000f28000c1e1500 */
[----:B------:R-:W-:Y:S04]  /*4e0f0*/  @P5 STL [R1+0x253c], R57 ;  /* 0x00253c3901005387 */ /* 0x000fe80000100800 */
[----:B------:R-:W4:Y:S04]  /*4e100*/  LDL.LU R13, [R1+0x10f4] ;  /* 0x0010f400010d7983 */ /* 0x000f280000300800 */
[----:B------:R0:W4:Y:S04]  /*4e110*/  @P0 LDG.E.U16 R79, desc[UR6][R20.64] ;  /* 0x00000006144f0981 */ /* 0x000128000c1e1500 */
[----:B------:R-:W4:Y:S04]  /*4e120*/  LDL.LU R72, [R1+0x110c] ;  /* 0x00110c0001487983 */ /* 0x000f280000300800 */
[----:B------:R-:W-:Y:S04]  /*4e130*/  STL.64 [R1+0x1ce0], R22 ;  /* 0x001ce01601007387 */ /* 0x000fe80000100a00 */
[----:B------:R-:W-:Y:S04]  /*4e140*/  STL.64 [R1+0x1ce8], R36 ;  /* 0x001ce82401007387 */ /* 0x000fe80000100a00 */
[----:B------:R-:W4:Y:S04]  /*4e150*/  LDL.LU R34, [R1+0x10f8] ;  /* 0x0010f80001227983 */ /* 0x000f280000300800 */
[----:B------:R-:W4:Y:S04]  /*4e160*/  LDL.LU R35, [R1+0x1110] ;  /* 0x0011100001237983 */ /* 0x000f280000300800 */
[----:B--2---:R1:W-:Y:S04]  /*4e170*/  @P6 STL [R1+0x2630], R0 ;  /* 0x0026300001006387 */ /* 0x0043e80000100800 */
[----:B-1----:R-:W2:Y:S04]  /*4e180*/  LDL R0, [R1+0x2534] ;  /* 0x0025340001007983 */ /* 0x002ea80000100800 */
[----:B---3--:R1:W-:Y:S04]  /*4e190*/  @P6 STL [R1+0x262c], R83 ;  /* 0x00262c5301006387 */ /* 0x0083e80000100800 */
[----:B-1----:R-:W3:Y:S01]  /*4e1a0*/  LDL R83, [R1+0x2530] ;  /* 0x0025300001537983 */ /* 0x002ee20000100800 */
[----:B------:R-:W-:-:S03]  /*4e1b0*/  LOP3.LUT R3, R3, R2, RZ, 0x3c, !PT ;  /* 0x0000000203037212 */ /* 0x000fc600078e3cff */
[----:B------:R-:W3:Y:S01]  /*4e1c0*/  LDL.LU R73, [R1+0x111c] ;  /* 0x00111c0001497983 */ /* 0x000ee20000300800 */
[----:B------:R-:W-:Y:S02]  /*4e1d0*/  LOP3.LUT R5, R5, R4, RZ, 0x3c, !PT ;  /* 0x0000000405057212 */ /* 0x000fe400078e3cff */
[----:B------:R-:W-:Y:S01]  /*4e1e0*/  ISETP.GT.AND P5, PT, R92, 0x21, PT ;  /* 0x000000215c00780c */ /* 0x000fe20003fa4270 */
[----:B------:R-:W3:Y:S04]  /*4e1f0*/  LDL.LU R56, [R1+0x118c] ;  /* 0x00118c0001387983 */ /* 0x000ee80000300800 */
[----:B------:R-:W3:Y:S04]  /*4e200*/  LDL.LU R57, [R1+0x1120] ;  /* 0x0011200001397983 */ /* 0x000ee80000300800 */
[----:B------:R-:W3:Y:S01]  /*4e210*/  LDL.LU R54, [R1+0x11c8] ;  /* 0x0011c80001367983 */ /* 0x000ee20000300800 */
[----:B------:R-:W-:-:S03]  /*4e220*/  LOP3.LUT R2, R3, R2, RZ, 0x3c, !PT ;  /* 0x0000000203027212 */ /* 0x000fc600078e3cff */
[----:B------:R-:W3:Y:S01]  /*4e230*/  LDL.LU R55, [R1+0x1114] ;  /* 0x0011140001377983 */ /* 0x000ee20000300800 */
[----:B------:R-:W-:-:S03]  /*4e240*/  LOP3.LUT R4, R5, R4, RZ, 0x3c, !PT ;  /* 0x0000000405047212 */ /* 0x000fc600078e3cff */
[----:B------:R-:W3:Y:S04]  /*4e250*/  LDL.LU R7, [R1+0x112c] ;  /* 0x00112c0001077983 */ /* 0x000ee80000300800 */
[----:B------:R-:W3:Y:S01]  /*4e260*/  LDL.LU R16, [R1+0x1118] ;  /* 0x0011180001107983 */ /* 0x000ee20000300800 */
[----:B------:R-:W-:-:S03]  /*4e270*/  ISETP.GT.AND P6, PT, R92, 0x22, PT ;  /* 0x000000225c00780c */ /* 0x000fc60003fc4270 */
[----:B------:R-:W3:Y:S01]  /*4e280*/  LDL.LU R17, [R1+0x1188] ;  /* 0x0011880001117983 */ /* 0x000ee20000300800 */
[----:B------:R-:W-:-:S03]  /*4e290*/  LOP3.LUT R3, R3, R2, RZ, 0x3c, !PT ;  /* 0x0000000203037212 */ /* 0x000fc600078e3cff */
[----:B----4-:R1:W-:Y:S01]  /*4e2a0*/  @P0 STL [R1+0x2220], R78 ;  /* 0x0022204e01000387 */ /* 0x0103e20000100800 */
[----:B------:R-:W-:Y:S01]  /*4e2b0*/  LOP3.LUT R5, R5, R4, RZ, 0x3c, !PT ;  /* 0x0000000405057212 */ /* 0x000fe200078e3cff */
[----:B0-----:R-:W-:Y:S02]  /*4e2c0*/  IMAD.MOV.U32 R20, RZ, RZ, R84 ;  /* 0x000000ffff147224 */ /* 0x001fe400078e0054 */
[----:B------:R-:W-:Y:S02]  /*4e2d0*/  IMAD.MOV.U32 R21, RZ, RZ, R75 ;  /* 0x000000ffff157224 */ /* 0x000fe400078e004b */
[----:B------:R-:W-:Y:S02]  /*4e2e0*/  IMAD.MOV.U32 R22, RZ, RZ, R12 ;  /* 0x000000ffff167224 */ /* 0x000fe400078e000c */
[----:B------:R-:W-:Y:S01]  /*4e2f0*/  IMAD.MOV.U32 R23, RZ, RZ, R85 ;  /* 0x000000ffff177224 */ /* 0x000fe200078e0055 */
[----:B------:R0:W4:Y:S04]  /*4e300*/  @P5 LDG.E.U16 R86, desc[UR6][R20.64] ;  /* 0x0000000614565981 */ /* 0x000128000c1e1500 */
[----:B-1----:R-:W4:Y:S04]  /*4e310*/  LDL R78, [R1+0x252c] ;  /* 0x00252c00014e7983 */ /* 0x002f280000100800 */
[----:B------:R1:W-:Y:S01]  /*4e320*/  @P0 STL [R1+0x221c], R79 ;  /* 0x00221c4f01000387 */ /* 0x0003e20000100800 */
[----:B------:R-:W-:-:S03]  /*4e330*/  ISETP.GT.AND P0, PT, R92, 0x23, PT ;  /* 0x000000235c00780c */ /* 0x000fc60003f04270 */
[----:B------:R-:W4:Y:S01]  /*4e340*/  @P5 LDG.E.U16 R6, desc[UR6][R22.64] ;  /* 0x0000000616065981 */ /* 0x000f22000c1e1500 */
[----:B------:R-:W-:-:S05]  /*4e350*/  MOV R12, R72 ;  /* 0x00000048000c7202 */ /* 0x000fca0000000f00 */
[----:B------:R-:W4:Y:S04]  /*4e360*/  @P6 LDG.E.U16 R61, desc[UR6][R12.64] ;  /* 0x000000060c3d6981 */ /* 0x000f28000c1e1500 */
[----:B-1----:R-:W4:Y:S04]  /*4e370*/  LDL R79, [R1+0x2528] ;  /* 0x00252800014f7983 */ /* 0x002f280000100800 */
[----:B------:R-:W-:Y:S04]  /*4e380*/  STL.64 [R1+0x1ca0], R2 ;  /* 0x001ca00201007387 */ /* 0x000fe80000100a00 */
[----:B------:R-:W-:Y:S04]  /*4e390*/  STL.64 [R1+0x1ca8], R4 ;  /* 0x001ca80401007387 */ /* 0x000fe80000100a00 */
[----:B------:R0:W-:Y:S02]  /*4e3a0*/  STL.64 [R1+0x1cc0], R20 ;  /* 0x001cc01401007387 */ /* 0x0001e40000100a00 */
[----:B0-----:R-:W-:-:S02]  /*4e3b0*/  IMAD.MOV.U32 R20, RZ, RZ, R35 ;  /* 0x000000ffff147224 */ /* 0x001fc400078e0023 */
[----:B------:R-:W-:-:S05]  /*4e3c0*/  IMAD.MOV.U32 R21, RZ, RZ, R34 ;  /* 0x000000ffff157224 */ /* 0x000fca00078e0022 */
[----:B------:R-:W4:Y:S04]  /*4e3d0*/  @P6 LDG.E.U16 R60, desc[UR6][R20.64] ;  /* 0x00000006143c6981 */ /* 0x000f28000c1e1500 */
[----:B--2---:R-:W2:Y:S04]  /*4e3e0*/  @P0 LDG.E.U16 R0, desc[UR6][R4.64] ;  /* 0x0000000604000981 */ /* 0x004ea8000c1e1500 */
[----:B---3--:R0:W3:Y:S01]  /*4e3f0*/  @P0 LDG.E.U16 R83, desc[UR6][R2.64] ;  /* 0x0000000602530981 */ /* 0x0080e2000c1e1500 */
[----:B------:R-:W-:-:S03]  /*4e400*/  ISETP.GT.AND P5, PT, R92, 0x24, PT ;  /* 0x000000245c00780c */ /* 0x000fc60003fa4270 */
[----:B------:R1:W-:Y:S01]  /*4e410*/  STL.64 [R1+0x1cc8], R22 ;  /* 0x001cc81601007387 */ /* 0x0003e20000100a00 */
[----:B------:R-:W-:Y:S02]  /*4e420*/  IMAD.MOV.U32 R37, RZ, RZ, R57 ;  /* 0x000000ffff257224 */ /* 0x000fe400078e0039 */
[----:B------:R-:W-:Y:S02]  /*4e430*/  IMAD.MOV.U32 R36, RZ, RZ, R54 ;  /* 0x000000ffff247224 */ /* 0x000fe400078e0036 */
[----:B0-----:R-:W-:Y:S02]  /*4e440*/  IMAD.MOV.U32 R3, RZ, RZ, R55 ;  /* 0x000000ffff037224 */ /* 0x001fe400078e0037 */
[----:B------:R-:W-:Y:S02]  /*4e450*/  IMAD.MOV.U32 R5, RZ, RZ, R16 ;  /* 0x000000ffff057224 */ /* 0x000fe400078e0010 */
[----:B------:R-:W-:Y:S02]  /*4e460*/  IMAD.MOV.U32 R4, RZ, RZ, R17 ;  /* 0x000000ffff047224 */ /* 0x000fe400078e0011 */
[----:B------:R-:W-:-:S02]  /*4e470*/  IMAD.MOV.U32 R2, RZ, RZ, R7 ;  /* 0x000000ffff027224 */ /* 0x000fc400078e0007 */
[----:B-1----:R-:W-:Y:S02]  /*4e480*/  IMAD.MOV.U32 R22, RZ, RZ, R56 ;  /* 0x000000ffff167224 */ /* 0x002fe400078e0038 */
[----:B------:R-:W-:Y:S01]  /*4e490*/  IMAD.MOV.U32 R23, RZ, RZ, R73 ;  /* 0x000000ffff177224 */ /* 0x000fe200078e0049 */
[----:B----4-:R-:W4:Y:S04]  /*4e4a0*/  @P5 LDG.E.U16 R78, desc[UR6][R4.64] ;  /* 0x00000006044e5981 */ /* 0x010f28000c1e1500 */
[----:B------:R-:W-:Y:S04]  /*4e4b0*/  STL [R1+0x420c], R6 ;  /* 0x00420c0601007387 */ /* 0x000fe80000100800 */
[----:B------:R-:W-:Y:S04]  /*4e4c0*/  STL [R1+0x4210], R86 ;  /* 0x0042105601007387 */ /* 0x000fe80000100800 */
[----:B------:R-:W-:Y:S04]  /*4e4d0*/  STL.64 [R1+0x1cb8], R20 ;  /* 0x001cb81401007387 */ /* 0x000fe80000100a00 */
[----:B------:R-:W4:Y:S04]  /*4e4e0*/  @P5 LDG.E.U16 R79, desc[UR6][R2.64] ;  /* 0x00000006024f5981 */ /* 0x000f28000c1e1500 */
[----:B------:R-:W-:Y:S04]  /*4e4f0*/  STL [R1+0x4214], R60 ;  /* 0x0042143c01007387 */ /* 0x000fe80000100800 */
[----:B------:R-:W-:Y:S04]  /*4e500*/  STL.64 [R1+0x1cb0], R12 ;  /* 0x001cb00c01007387 */ /* 0x000fe80000100a00 */
[----:B------:R-:W-:Y:S04]  /*4e510*/  STL [R1+0x4218], R61 ;  /* 0x0042183d01007387 */ /* 0x000fe80000100800 */
[----:B------:R-:W4:Y:S04]  /*4e520*/  LDL.LU R34, [R1+0x1124] ;  /* 0x0011240001227983 */ /* 0x000f280000300800 */
[----:B------:R-:W4:Y:S04]  /*4e530*/  LDL.LU R35, [R1+0x11cc] ;  /* 0x0011cc0001237983 */ /* 0x000f280000300800 */
[----:B--2---:R0:W-:Y:S04]  /*4e540*/  @P0 STL [R1+0x2534], R0 ;  /* 0x0025340001000387 */ /* 0x0041e80000100800 */
[----:B0-----:R-:W2:Y:S04]  /*4e550*/  LDL.LU R0, [R1+0x1128] ;  /* 0x0011280001007983 */ /* 0x001ea80000300800 */
[----:B---3--:R0:W-:Y:S04]  /*4e560*/  @P0 STL [R1+0x2530], R83 ;  /* 0x0025305301000387 */ /* 0x0081e80000100800 */
[----:B0-----:R-:W3:Y:S04]  /*4e570*/  LDL.LU R83, [R1+0x1208] ;  /* 0x0012080001537983 */ /* 0x001ee80000300800 */
[----:B------:R-:W-:Y:S04]  /*4e580*/  STL.64 [R1+0x1c70], R22 ;  /* 0x001c701601007387 */ /* 0x000fe80000100a00 */
[----:B------:R-:W-:Y:S04]  /*4e590*/  STL.64 [R1+0x1c78], R36 ;  /* 0x001c782401007387 */ /* 0x000fe80000100a00 */
[----:B------:R-:W-:Y:S04]  /*4e5a0*/  STL.64 [R1+0x1c90], R2 ;  /* 0x001c900201007387 */ /* 0x000fe80000100a00 */
[----:B------:R-:W-:Y:S04]  /*4e5b0*/  STL.64 [R1+0x1c98], R4 ;  /* 0x001c980401007387 */ /* 0x000fe80000100a00 */
[----:B------:R-:W2:Y:S01]  /*4e5c0*/  LDL R20, [R1+0x2520] ;  /* 0x0025200001147983 */ /* 0x000ea20000100800 */
[----:B------:R-:W-:-:S03]  /*4e5d0*/  ISETP.GT.AND P6, PT, R92, 0x25, PT ;  /* 0x000000255c00780c */ /* 0x000fc60003fc4270 */
[----:B------:R-:W3:Y:S04]  /*4e5e0*/  LDL R82, [R1+0x2524] ;  /* 0x0025240001527983 */ /* 0x000ee80000100800 */
[----:B----4-:R0:W-:Y:S04]  /*4e5f0*/  @P5 STL [R1+0x252c], R78 ;  /* 0x00252c4e01005387 */ /* 0x0101e80000100800 */
[----:B0-----:R-:W4:Y:S04]  /*4e600*/  LDL R78, [R1+0x251c] ;  /* 0x00251c00014e7983 */ /* 0x001f280000100800 */
[----:B------:R0:W-:Y:S04]  /*4e610*/  @P5 STL [R1+0x2528], R79 ;  /* 0x0025284f01005387 */ /* 0x0001e80000100800 */
[----:B0-----:R-:W4:Y:S04]  /*4e620*/  LDL R79, [R1+0x2518] ;  /* 0x00251800014f7983 */ /* 0x001f280000100800 */
        /* <DEDUP_REMOVED lines=8> */
[----:B------:R-:W4:Y:S04]  /*4e6b0*/  LDL R12, [R1+0x2624] ;  /* 0x00262400010c7983 */ /* 0x000f280000100800 */
[----:B------:R-:W4:Y:S01]  /*4e6c0*/  LDL R85, [R1+0x2628] ;  /* 0x0026280001557983 */ /* 0x000f220000100800 */
[----:B------:R-:W-:-:S02]  /*4e6d0*/  IMAD.MOV.U32 R39, RZ, RZ, R34 ;  /* 0x000000ffff277224 */ /* 0x000fc400078e0022 */
[----:B------:R-:W-:Y:S01]  /*4e6e0*/  IMAD.MOV.U32 R38, RZ, RZ, R35 ;  /* 0x000000ffff267224 */ /* 0x000fe200078e0023 */
[----:B------:R-:W-:Y:S01]  /*4e6f0*/  ISETP.GT.AND P0, PT, R92, 0x26, PT ;  /* 0x000000265c00780c */ /* 0x000fe20003f04270 */
[----:B------:R-:W4:Y:S04]  /*4e700*/  LDL.LU R13, [R1+0x128c] ;  /* 0x00128c00010d7983 */ /* 0x000f280000300800 */
[----:B------:R-:W4:Y:S04]  /*4e710*/  LDL.LU R72, [R1+0x134c] ;  /* 0x00134c0001487983 */ /* 0x000f280000300800 */
[----:B------:R-:W4:Y:S04]  /*4e720*/  LDL.LU R73, [R1+0x12c8] ;  /* 0x0012c80001497983 */ /* 0x000f280000300800 */
[----:B------:R-:W4:Y:S04]  /*4e730*/  LDL.LU R56, [R1+0x1388] ;  /* 0x0013880001387983 */ /* 0x000f280000300800 */
[----:B------:R-:W4:Y:S04]  /*4e740*/  LDL R16, [R1+0x2208] ;  /* 0x0022080001107983 */ /* 0x000f280000100800 */
[----:B------:R-:W4:Y:S04]  /*4e750*/  LDL R17, [R1+0x2204] ;  /* 0x0022040001117983 */ /* 0x000f280000100800 */
[----:B------:R-:W4:Y:S04]  /*4e760*/  LDL.LU R57, [R1+0x13ac] ;  /* 0x0013ac0001397983 */ /* 0x000f280000300800 */
[----:B------:R-:W4:Y:S04]  /*4e770*/  LDL.LU R54, [R1+0x13c4] ;  /* 0x0013c40001367983 */ /* 0x000f280000300800 */
[----:B--2---:R-:W2:Y:S01]  /*4e780*/  @P6 LDG.E.U16 R20, desc[UR6][R38.64] ;  /* 0x0000000626146981 */ /* 0x004ea2000c1e1500 */
[----:B---3--:R-:W-:-:S02]  /*4e790*/  IMAD.MOV.U32 R40, RZ, RZ, R83 ;  /* 0x000000ffff287224 */ /* 0x008fc400078e0053 */
[----:B------:R-:W-:Y:S01]  /*4e7a0*/  IMAD.MOV.U32 R41, RZ, RZ, R0 ;  /* 0x000000ffff297224 */ /* 0x000fe200078e0000 */
[----:B------:R-:W-:Y:S01]  /*4e7b0*/  STL.64 [R1+0x1c80], R38 ;  /* 0x001c802601007387 */ /* 0x000fe20000100a00 */
[----:B------:R-:W-:-:S03]  /*4e7c0*/  ISETP.GT.AND P5, PT, R92, 0x27, PT ;  /* 0x000000275c00780c */ /* 0x000fc60003fa4270 */
[----:B------:R-:W-:Y:S04]  /*4e7d0*/  STL.64 [R1+0x1c88], R40 ;  /* 0x001c882801007387 */ /* 0x000fe80000100a00 */
[----:B------:R-:W3:Y:S04]  /*4e7e0*/  LDL.LU R55, [R1+0x13b0] ;  /* 0x0013b00001377983 */ /* 0x000ee80000300800 */
[----:B------:R-:W3:Y:S04]  /*4e7f0*/  LDL.LU R7, [R1+0x13c8] ;  /* 0x0013c80001077983 */ /* 0x000ee80000300800 */
[----:B------:R-:W3:Y:S04]  /*4e800*/  LDL.LU R34, [R1+0x138c] ;  /* 0x00138c0001227983 */ /* 0x000ee80000300800 */
[----:B------:R-:W3:Y:S04]  /*4e810*/  @P6 LDG.E.U16 R82, desc[UR6][R40.64] ;  /* 0x0000000628526981 */ /* 0x000ee8000c1e1500 */
[----:B------:R-:W3:Y:S04]  /*4e820*/  LDL.LU R35, [R1+0x13bc] ;  /* 0x0013bc0001237983 */ /* 0x000ee80000300800 */
[----:B------:R-:W3:Y:S04]  /*4e830*/  LDL.LU R0, [R1+0x13a8] ;  /* 0x0013a80001007983 */ /* 0x000ee80000300800 */
[----:B------:R-:W3:Y:S04]  /*4e840*/  LDL.LU R83, [R1+0x13c0] ;  /* 0x0013c00001537983 */ /* 0x000ee80000300800 */
[----:B----4-:R-:W4:Y:S04]  /*4e850*/  @P0 LDG.E.U16 R78, desc[UR6][R36.64] ;  /* 0x00000006244e0981 */ /* 0x010f28000c1e1500 */
[----:B------:R0:W4:Y:S02]  /*4e860*/  @P0 LDG.E.U16 R79, desc[UR6][R22.64] ;  /* 0x00000006164f0981 */ /* 0x000124000c1e1500 */
[----:B0-----:R-:W-:-:S02]  /*4e870*/  IMAD.MOV.U32 R22, RZ, RZ, R84 ;  /* 0x000000ffff167224 */ /* 0x001fc400078e0054 */
[----:B------:R-:W-:-:S05]  /*4e880*/  IMAD.MOV.U32 R23, RZ, RZ, R75 ;  /* 0x000000ffff177224 */ /* 0x000fca00078e004b */
[----:B------:R-:W4:Y:S04]  /*4e890*/  @P5 LDG.E.U16 R85, desc[UR6][R22.64] ;  /* 0x0000000616555981 */ /* 0x000f28000c1e1500 */
[----:B--2---:R0:W-:Y:S02]  /*4e8a0*/  @P6 STL [R1+0x2520], R20 ;  /* 0x0025201401006387 */ /* 0x0041e40000100800 */
[----:B0-----:R-:W-:-:S05]  /*4e8b0*/  IMAD.MOV.U32 R20, RZ, RZ, R74 ;  /* 0x000000ffff147224 */ /* 0x001fca00078e004a */
[----:B------:R0:W2:Y:S01]  /*4e8c0*/  @P5 LDG.E.U16 R12, desc[UR6][R20.64] ;  /* 0x00000006140c5981 */ /* 0x0000a2000c1e1500 */
[----:B------:R-:W-:Y:S02]  /*4e8d0*/  LOP3.LUT R3, R3, R2, RZ, 0x3c, !PT ;  /* 0x0000000203037212 */ /* 0x000fe400078e3cff */
[----:B------:R-:W-:Y:S02]  /*4e8e0*/  LOP3.LUT R5, R5, R4, RZ, 0x3c, !PT ;  /* 0x0000000405057212 */ /* 0x000fe400078e3cff */
[----:B------:R-:W-:Y:S02]  /*4e8f0*/  LOP3.LUT R2, R3, R2, RZ, 0x3c, !PT ;  /* 0x0000000203027212 */ /* 0x000fe400078e3cff */
[----:B------:R-:W-:Y:S01]  /*4e900*/  LOP3.LUT R4, R5, R4, RZ, 0x3c, !PT ;  /* 0x0000000405047212 */ /* 0x000fe200078e3cff */
[----:B---3--:R-:W-:Y:S01]  /*4e910*/  @P6 STL [R1+0x2524], R82 ;  /* 0x0025245201006387 */ /* 0x008fe20000100800 */
[----:B------:R-:W-:Y:S02]  /*4e920*/  ISETP.GT.AND P6, PT, R92, 0x28, PT ;  /* 0x000000285c00780c */ /* 0x000fe40003fc4270 */
[----:B------:R-:W-:Y:S01]  /*4e930*/  LOP3.LUT R3, R3, R2, RZ, 0x3c, !PT ;  /* 0x0000000203037212 */ /* 0x000fe200078e3cff */
[----:B----4-:R1:W-:Y:S01]  /*4e940*/  @P0 STL [R1+0x251c], R78 ;  /* 0x00251c4e01000387 */ /* 0x0103e20000100800 */
[----:B------:R-:W-:-:S03]  /*4e950*/  LOP3.LUT R5, R5, R4, RZ, 0x3c, !PT ;  /* 0x0000000405057212 */ /* 0x000fc600078e3cff */
[----:B-1----:R-:W3:Y:S04]  /*4e960*/  LDL.LU R78, [R1+0x13b4] ;  /* 0x0013b400014e7983 */ /* 0x002ee80000300800 */
[----:B------:R1:W-:Y:S01]  /*4e970*/  @P0 STL [R1+0x2518], R79 ;  /* 0x0025184f01000387 */ /* 0x0003e20000100800 */
[----:B------:R-:W-:-:S03]  /*4e980*/  ISETP.GT.AND P0, PT, R92, 0x29, PT ;  /* 0x000000295c00780c */ /* 0x000fc60003f04270 */
[----:B-1----:R-:W3:Y:S04]  /*4e990*/  LDL.LU R79, [R1+0x13cc] ;  /* 0x0013cc00014f7983 */ /* 0x002ee80000300800 */
[----:B------:R-:W-:Y:S04]  /*4e9a0*/  STL.64 [R1+0x1c40], R2 ;  /* 0x001c400201007387 */ /* 0x000fe80000100a00 */
[----:B------:R-:W-:Y:S04]  /*4e9b0*/  STL.64 [R1+0x1c48], R4 ;  /* 0x001c480401007387 */ /* 0x000fe80000100a00 */
[----:B------:R0:W-:Y:S04]  /*4e9c0*/  STL.64 [R1+0x1c60], R20 ;  /* 0x001c601401007387 */ /* 0x0001e80000100a00 */
[----:B------:R-:W-:Y:S01]  /*4e9d0*/  STL.64 [R1+0x1c68], R22 ;  /* 0x001c681601007387 */ /* 0x000fe20000100a00 */
[----:B------:R-:W-:-:S02]  /*4e9e0*/  PRMT R26, RZ, 0x7610, R26 ;  /* 0x00007610ff1a7816 */ /* 0x000fc4000000001a */
[----:B------:R-:W-:Y:S01]  /*4e9f0*/  PRMT R76, RZ, 0x7610, R76 ;  /* 0x00007610ff4c7816 */ /* 0x000fe2000000004c */
[----:B------:R1:W4:Y:S01]  /*4ea00*/  @P0 LDG.E.U16 R87, desc[UR6][R4.64] ;  /* 0x0000000604570981 */ /* 0x000322000c1e1500 */
[----:B------:R-:W-:-:S03]  /*4ea10*/  PRMT R77, RZ, 0x7610, R77 ;  /* 0x00007610ff4d7816 */ /* 0x000fc6000000004d */
[----:B------:R1:W3:Y:S01]  /*4ea20*/  @P0 LDG.E.U16 R26, desc[UR6][R2.64] ;  /* 0x00000006021a0981 */ /* 0x0002e2000c1e1500 */
[----:B0-----:R-:W-:Y:S02]  /*4ea30*/  IMAD.MOV.U32 R20, RZ, RZ, R56 ;  /* 0x000000ffff147224 */ /* 0x001fe400078e0038 */
[----:B------:R-:W-:-:S05]  /*4ea40*/  IMAD.MOV.U32 R21, RZ, RZ, R73 ;  /* 0x000000ffff157224 */ /* 0x000fca00078e0049 */
[----:B------:R-:W3:Y:S01]  /*4ea50*/  @P6 LDG.E.U16 R16, desc[UR6][R20.64] ;  /* 0x0000000614106981 */ /* 0x000ee2000c1e1500 */
[----:B-1----:R-:W-:Y:S02]  /*4ea60*/  IMAD.MOV.U32 R4, RZ, RZ, R83 ;  /* 0x000000ffff047224 */ /* 0x002fe400078e0053 */
[----:B------:R-:W-:Y:S02]  /*4ea70*/  IMAD.MOV.U32 R5, RZ, RZ, R0 ;  /* 0x000000ffff057224 */ /* 0x000fe400078e0000 */
[----:B------:R-:W-:Y:S02]  /*4ea80*/  IMAD.MOV.U32 R2, RZ, RZ, R35 ;  /* 0x000000ffff027224 */ /* 0x000fe400078e0023 */
[----:B------:R-:W-:Y:S01]  /*4ea90*/  IMAD.MOV.U32 R3, RZ, RZ, R34 ;  /* 0x000000ffff037224 */ /* 0x000fe200078e0022 */
[----:B--2---:R0:W-:Y:S04]  /*4eaa0*/  @P5 STL [R1+0x2624], R12 ;  /* 0x0026240c01005387 */ /* 0x0041e80000100800 */
[----:B------:R-:W-:Y:S01]  /*4eab0*/  @P5 STL [R1+0x2628], R85 ;  /* 0x0026285501005387 */ /* 0x000fe20000100800 */
[----:B------:R-:W-:Y:S01]  /*4eac0*/  ISETP.GT.AND P5, PT, R92, 0x2a, PT ;  /* 0x0000002a5c00780c */ /* 0x000fe20003fa4270 */
[----:B0-----:R-:W-:-:S05]  /*4ead0*/  IMAD.MOV.U32 R12, RZ, RZ, R72 ;  /* 0x000000ffff0c7224 */ /* 0x001fca00078e0048 */
[----:B------:R-:W2:Y:S07]  /*4eae0*/  @P6 LDG.E.U16 R17, desc[UR6][R12.64] ;  /* 0x000000060c116981 */ /* 0x000eae000c1e1500 */
[----:B------:R-:W4:Y:S04]  /*4eaf0*/  @P5 LDG.E.U16 R76, desc[UR6][R4.64] ;  /* 0x00000006044c5981 */ /* 0x000f28000c1e1500 */
[----:B------:R-:W4:Y:S04]  /*4eb00*/  @P5 LDG.E.U16 R77, desc[UR6][R2.64] ;  /* 0x00000006024d5981 */ /* 0x000f28000c1e1500 */
[----:B------:R-:W-:Y:S04]  /*4eb10*/  STL.64 [R1+0x1c58], R20 ;  /* 0x001c581401007387 */ /* 0x000fe80000100a00 */
[----:B------:R-:W-:Y:S01]  /*4eb20*/  STL.64 [R1+0x1c50], R12 ;  /* 0x001c500c01007387 */ /* 0x000fe20000100a00 */
[----:B------:R-:W-:-:S02]  /*4eb30*/  IMAD.MOV.U32 R38, RZ, RZ, R54 ;  /* 0x000000ffff267224 */ /* 0x000fc400078e0036 */
[----:B------:R-:W-:Y:S02]  /*4eb40*/  IMAD.MOV.U32 R39, RZ, RZ, R57 ;  /* 0x000000ffff277224 */ /* 0x000fe400078e0039 */
[----:B------:R-:W-:Y:S02]  /*4eb50*/  IMAD.MOV.U32 R58, RZ, RZ, R7 ;  /* 0x000000ffff3a7224 */ /* 0x000fe400078e0007 */
[----:B------:R-:W-:Y:S01]  /*4eb60*/  IMAD.MOV.U32 R59, RZ, RZ, R55 ;  /* 0x000000ffff3b7224 */ /* 0x000fe200078e0037 */
[----:B---3--:R0:W-:Y:S04]  /*4eb70*/  @P6 STL [R1+0x2208], R16 ;  /* 0x0022081001006387 */ /* 0x0081e80000100800 */
[----:B0-----:R-:W3:Y:S04]  /*4eb80*/  LDL.LU R16, [R1+0x13b8] ;  /* 0x0013b80001107983 */ /* 0x001ee80000300800 */
[----:B--2---:R0:W-:Y:S04]  /*4eb90*/  @P6 STL [R1+0x2204], R17 ;  /* 0x0022041101006387 */ /* 0x0041e80000100800 */
[----:B0-----:R-:W3:Y:S04]  /*4eba0*/  LDL.LU R17, [R1+0x13d0] ;  /* 0x0013d00001117983 */ /* 0x001ee80000300800 */
[----:B----4-:R-:W-:Y:S04]  /*4ebb0*/  STL [R1+0x421c], R87 ;  /* 0x00421c5701007387 */ /* 0x010fe80000100800 */
[----:B------:R-:W-:Y:S04]  /*4ebc0*/  STL [R1+0x4220], R26 ;  /* 0x0042201a01007387 */ /* 0x000fe80000100800 */
[----:B------:R-:W-:Y:S04]  /*4ebd0*/  STL.64 [R1+0x1c10], R38 ;  /* 0x001c102601007387 */ /* 0x000fe80000100a00 */
[----:B------:R-:W-:Y:S04]  /*4ebe0*/  STL.64 [R1+0x1c18], R58 ;  /* 0x001c183a01007387 */ /* 0x000fe80000100a00 */
[----:B------:R0:W-:Y:S04]  /*4ebf0*/  STL.64 [R1+0x1c30], R2 ;  /* 0x001c300201007387 */ /* 0x0001e80000100a00 */
[----:B------:R1:W-:Y:S04]  /*4ec00*/  STL.64 [R1+0x1c38], R4 ;  /* 0x001c380401007387 */ /* 0x0003e80000100a00 */
[----:B------:R-:W-:Y:S04]  /*4ec10*/  STL [R1+0x4224], R76 ;  /* 0x0042244c01007387 */ /* 0x000fe80000100800 */
[----:B------:R-:W-:Y:S04]  /*4ec20*/  STL [R1+0x4228], R77 ;  /* 0x0042284d01007387 */ /* 0x000fe80000100800 */
[----:B------:R-:W2:Y:S04]  /*4ec30*/  LDL R55, [R1+0x2514] ;  /* 0x0025140001377983 */ /* 0x000ea80000100800 */
[----:B------:R-:W4:Y:S01]  /*4ec40*/  LDL R7, [R1+0x2510] ;  /* 0x0025100001077983 */ /* 0x000f220000100800 */
[----:B------:R-:W-:-:S03]  /*4ec50*/  LOP3.LUT R79, R79, R78, RZ, 0x3c, !PT ;  /* 0x0000004e4f4f7212 */ /* 0x000fc600078e3cff */
[----:B------:R-:W2:Y:S04]  /*4ec60*/  LDL R40, [R1+0x250c] ;  /* 0x00250c0001287983 */ /* 0x000ea80000100800 */
[----:B------:R-:W2:Y:S01]  /*4ec70*/  LDL R41, [R1+0x2508] ;  /* 0x0025080001297983 */ /* 0x000ea20000100800 */
[----:B------:R-:W-:-:S04]  /*4ec80*/  LOP3.LUT R78, R79, R78, RZ, 0x3c, !PT ;  /* 0x0000004e4f4e7212 */ /* 0x000fc800078e3cff */
[----:B------:R-:W-:-:S05]  /*4ec90*/  LOP3.LUT R79, R79, R78, RZ, 0x3c, !PT ;  /* 0x0000004e4f4f7212 */ /* 0x000fca00078e3cff */
[----:B------:R-:W-:Y:S04]  /*4eca0*/  STL.64 [R1+0x1c20], R78 ;  /* 0x001c204e01007387 */ /* 0x000fe80000100a00 */
        /* <DEDUP_REMOVED lines=8> */
[----:B------:R-:W2:Y:S01]  /*4ed30*/  LDL R36, [R1+0x2500] ;  /* 0x0025000001247983 */ /* 0x000ea20000100800 */
[----:B------:R-:W-:-:S03]  /*4ed40*/  ISETP.GT.AND P6, PT, R92, 0x2b, PT ;  /* 0x0000002b5c00780c */ /* 0x000fc60003fc4270 */
[----:B------:R-:W2:Y:S01]  /*4ed50*/  LDL R82, [R1+0x2504] ;  /* 0x0025040001527983 */ /* 0x000ea20000100800 */
[C---:B------:R-:W-:Y:S02]  /*4ed60*/  ISETP.GT.AND P0, PT, R92.reuse, 0x2c, PT ;  /* 0x0000002c5c00780c */ /* 0x040fe40003f04270 */
[----:B------:R-:W-:Y:S01]  /*4ed70*/  ISETP.GT.AND P5, PT, R92, 0x2d, PT ;  /* 0x0000002d5c00780c */ /* 0x000fe20003fa4270 */
[----:B------:R-:W2:Y:S01]  /*4ed80*/  LDL.LU R35, [R1+0x13e4] ;  /* 0x0013e40001237983 */ /* 0x000ea20000300800 */
[----:B---3--:R-:W-:-:S04]  /*4ed90*/  LOP3.LUT R17, R17, R16, RZ, 0x3c, !PT ;  /* 0x0000001011117212 */ /* 0x008fc800078e3cff */
[----:B------:R-:W-:-:S04]  /*4eda0*/  LOP3.LUT R16, R17, R16, RZ, 0x3c, !PT ;  /* 0x0000001011107212 */ /* 0x000fc800078e3cff */
[----:B------:R-:W-:Y:S01]  /*4edb0*/  LOP3.LUT R17, R17, R16, RZ, 0x3c, !PT ;  /* 0x0000001011117212 */ /* 0x000fe200078e3cff */
[----:B----4-:R-:W3:Y:S04]  /*4edc0*/  @P6 LDG.E.U16 R7, desc[UR6][R78.64] ;  /* 0x000000064e076981 */ /* 0x010ee8000c1e1500 */
[----:B--2---:R-:W2:Y:S04]  /*4edd0*/  @P6 LDG.E.U16 R55, desc[UR6][R16.64] ;  /* 0x0000000610376981 */ /* 0x004ea8000c1e1500 */
[----:B------:R0:W4:Y:S04]  /*4ede0*/  @P0 LDG.E.U16 R41, desc[UR6][R38.64] ;  /* 0x0000000626290981 */ /* 0x000128000c1e1500 */
[----:B------:R-:W3:Y:S04]  /*4edf0*/  @P0 LDG.E.U16 R40, desc[UR6][R58.64] ;  /* 0x000000063a280981 */ /* 0x000ee8000c1e1500 */
[----:B------:R0:W-:Y:S04]  /*4ee00*/  STL.64 [R1+0x1c28], R16 ;  /* 0x001c281001007387 */ /* 0x0001e80000100a00 */
[----:B------:R-:W4:Y:S04]  /*4ee10*/  LDL.LU R0, [R1+0x13fc] ;  /* 0x0013fc0001007983 */ /* 0x000f280000300800 */
[----:B------:R-:W4:Y:S04]  /*4ee20*/  LDL.LU R37, [R1+0x13e8] ;  /* 0x0013e80001257983 */ /* 0x000f280000300800 */
[----:B------:R-:W4:Y:S04]  /*4ee30*/  LDL.LU R74, [R1+0x1400] ;  /* 0x00140000014a7983 */ /* 0x000f280000300800 */
[----:B------:R-:W4:Y:S04]  /*4ee40*/  LDL R84, [R1+0x24f8] ;  /* 0x0024f80001547983 */ /* 0x000f280000100800 */
[----:B------:R-:W4:Y:S04]  /*4ee50*/  LDL R75, [R1+0x24fc] ;  /* 0x0024fc00014b7983 */ /* 0x000f280000100800 */
[----:B------:R-:W4:Y:S04]  /*4ee60*/  LDL R12, [R1+0x266c] ;  /* 0x00266c00010c7983 */ /* 0x000f280000100800 */
[----:B------:R-:W4:Y:S04]  /*4ee70*/  LDL R85, [R1+0x2670] ;  /* 0x0026700001557983 */ /* 0x000f280000100800 */
[----:B-1----:R-:W4:Y:S04]  /*4ee80*/  LDL.LU R4, [R1+0x140c] ;  /* 0x00140c0001047983 */ /* 0x002f280000300800 */
[----:B------:R-:W4:Y:S04]  /*4ee90*/  LDL.LU R5, [R1+0x1424] ;  /* 0x0014240001057983 */ /* 0x000f280000300800 */
[----:B------:R-:W4:Y:S04]  /*4eea0*/  LDL.LU R13, [R1+0x1410] ;  /* 0x00141000010d7983 */ /* 0x000f280000300800 */
[----:B------:R-:W4:Y:S04]  /*4eeb0*/  LDL.LU R72, [R1+0x1428] ;  /* 0x0014280001487983 */ /* 0x000f280000300800 */
[----:B------:R-:W4:Y:S04]  /*4eec0*/  LDL.LU R73, [R1+0x1404] ;  /* 0x0014040001497983 */ /* 0x000f280000300800 */
[----:B------:R-:W4:Y:S04]  /*4eed0*/  LDL.LU R56, [R1+0x141c] ;  /* 0x00141c0001387983 */ /* 0x000f280000300800 */
[----:B------:R-:W4:Y:S01]  /*4eee0*/  LDL.LU R57, [R1+0x1408] ;  /* 0x0014080001397983 */ /* 0x000f220000300800 */
[----:B------:R-:W-:Y:S01]  /*4eef0*/  LOP3.LUT R23, R23, R22, RZ, 0x3c, !PT ;  /* 0x0000001617177212 */ /* 0x000fe200078e3cff */
[----:B0-----:R-:W-:-:S02]  /*4ef00*/  IMAD.MOV.U32 R39, RZ, RZ, R34 ;  /* 0x000000ffff277224 */ /* 0x001fc400078e0022 */
[----:B------:R-:W-:Y:S01]  /*4ef10*/  IMAD.MOV.U32 R38, RZ, RZ, R83 ;  /* 0x000000ffff267224 */ /* 0x000fe200078e0053 */
[----:B------:R-:W4:Y:S01]  /*4ef20*/  LDL.LU R54, [R1+0x1420] ;  /* 0x0014200001367983 */ /* 0x000f220000300800 */
[----:B------:R-:W-:-:S03]  /*4ef30*/  LOP3.LUT R22, R23, R22, RZ, 0x3c, !PT ;  /* 0x0000001617167212 */ /* 0x000fc600078e3cff */
[----:B------:R-:W4:Y:S04]  /*4ef40*/  LDL.LU.64 R16, [R1+0x4940] ;  /* 0x0049400001107983 */ /* 0x000f280000300a00 */
[----:B------:R-:W4:Y:S04]  /*4ef50*/  LDL.LU.64 R78, [R1+0x4938] ;  /* 0x00493800014e7983 */ /* 0x000f280000300a00 */
[----:B------:R-:W4:Y:S01]  /*4ef60*/  @P5 LDG.E.U16 R82, desc[UR6][R38.64] ;  /* 0x0000000626525981 */ /* 0x000f22000c1e1500 */
[----:B------:R-:W-:-:S05]  /*4ef70*/  LOP3.LUT R23, R23, R22, RZ, 0x3c, !PT ;  /* 0x0000001617177212 */ /* 0x000fca00078e3cff */
[----:B------:R-:W4:Y:S01]  /*4ef80*/  @P5 LDG.E.U16 R36, desc[UR6][R22.64] ;  /* 0x0000000616245981 */ /* 0x000f22000c1e1500 */
[----:B------:R-:W-:Y:S02]  /*4ef90*/  LOP3.LUT R3, R3, R2, RZ, 0x3c, !PT ;  /* 0x0000000203037212 */ /* 0x000fe400078e3cff */
[----:B------:R-:W-:Y:S02]  /*4efa0*/  LOP3.LUT R21, R21, R20, RZ, 0x3c, !PT ;  /* 0x0000001415157212 */ /* 0x000fe400078e3cff */
[----:B------:R-:W-:Y:S01]  /*4efb0*/  LOP3.LUT R2, R3, R2, RZ, 0x3c, !PT ;  /* 0x0000000203027212 */ /* 0x000fe200078e3cff */
[----:B--2---:R0:W-:Y:S04]  /*4efc0*/  @P6 STL [R1+0x2514], R55 ;  /* 0x0025143701006387 */ /* 0x0041e80000100800 */
[----:B0-----:R-:W2:Y:S04]  /*4efd0*/  LDL R55, [R1+0x21f0] ;  /* 0x0021f00001377983 */ /* 0x001ea80000100800 */
[----:B---3--:R0:W-:Y:S04]  /*4efe0*/  @P6 STL [R1+0x2510], R7 ;  /* 0x0025100701006387 */ /* 0x0081e80000100800 */
[----:B0-----:R-:W3:Y:S01]  /*4eff0*/  LDL R7, [R1+0x21ec] ;  /* 0x0021ec0001077983 */ /* 0x001ee20000100800 */
[----:B------:R-:W-:-:S02]  /*4f000*/  LOP3.LUT R20, R21, R20, RZ, 0x3c, !PT ;  /* 0x0000001415147212 */ /* 0x000fc400078e3cff */
[----:B------:R-:W-:Y:S02]  /*4f010*/  LOP3.LUT R3, R3, R2, RZ, 0x3c, !PT ;  /* 0x0000000203037212 */ /* 0x000fe400078e3cff */
[C---:B------:R-:W-:Y:S02]  /*4f020*/  ISETP.GT.AND P6, PT, R92.reuse, 0x2e, PT ;  /* 0x0000002e5c00780c */ /* 0x040fe40003fc4270 */
[----:B------:R-:W-:Y:S01]  /*4f030*/  LOP3.LUT R21, R21, R20, RZ, 0x3c, !PT ;  /* 0x0000001415157212 */ /* 0x000fe200078e3cff */
[----:B----4-:R-:W-:Y:S04]  /*4f040*/  @P0 STL [R1+0x2508], R41 ;  /* 0x0025082901000387 */ /* 0x010fe80000100800 */
[----:B------:R-:W-:Y:S01]  /*4f050*/  @P0 STL [R1+0x250c], R40 ;  /* 0x00250c2801000387 */ /* 0x000fe20000100800 */
[----:B------:R-:W-:-:S03]  /*4f060*/  ISETP.GT.AND P0, PT, R92, 0x2f, PT ;  /* 0x0000002f5c00780c */ /* 0x000fc60003f04270 */
[----:B------:R-:W-:Y:S04]  /*4f070*/  STL.64 [R1+0x1be0], R2 ;  /* 0x001be00201007387 */ /* 0x000fe80000100a00 */
[----:B------:R-:W-:Y:S04]  /*4f080*/  STL.64 [R1+0x1be8], R20 ;  /* 0x001be81401007387 */ /* 0x000fe80000100a00 */
[----:B------:R0:W-:Y:S04]  /*4f090*/  STL.64 [R1+0x1c00], R22 ;  /* 0x001c001601007387 */ /* 0x0001e80000100a00 */
[----:B------:R-:W-:Y:S04]  /*4f0a0*/  STL.64 [R1+0x1c08], R38 ;  /* 0x001c082601007387 */ /* 0x000fe80000100a00 */
[----:B------:R-:W4:Y:S04]  /*4f0b0*/  LDL.LU R34, [R1+0x1414] ;  /* 0x0014140001227983 */ /* 0x000f280000300800 */
[----:B------:R-:W4:Y:S04]  /*4f0c0*/  LDL.LU R83, [R1+0x142c] ;  /* 0x00142c0001537983 */ /* 0x000f280000300800 */
[----:B------:R1:W-:Y:S04]  /*4f0d0*/  @P5 STL [R1+0x2500], R36 ;  /* 0x0025002401005387 */ /* 0x0003e80000100800 */
[----:B------:R1:W4:Y:S04]  /*4f0e0*/  @P0 LDG.E.U16 R12, desc[UR6][R2.64] ;  /* 0x00000006020c0981 */ /* 0x000328000c1e1500 */
[----:B------:R1:W4:Y:S01]  /*4f0f0*/  @P0 LDG.E.U16 R85, desc[UR6][R20.64] ;  /* 0x0000000614550981 */ /* 0x000322000c1e1500 */
[----:B0-----:R-:W-:-:S02]  /*4f100*/  IMAD.MOV.U32 R22, RZ, RZ, R0 ;  /* 0x000000ffff167224 */ /* 0x001fc400078e0000 */
[----:B------:R-:W-:Y:S02]  /*4f110*/  IMAD.MOV.U32 R23, RZ, RZ, R35 ;  /* 0x000000ffff177224 */ /* 0x000fe400078e0023 */
[----:B-1----:R-:W-:-:S03]  /*4f120*/  IMAD.MOV.U32 R36, RZ, RZ, R74 ;  /* 0x000000ffff247224 */ /* 0x002fc600078e004a */
[----:B------:R4:W4:Y:S04]  /*4f130*/  @P6 LDG.E.U16 R84, desc[UR6][R22.64] ;  /* 0x0000000616546981 */ /* 0x000928000c1e1500 */
[----:B------:R-:W4:Y:S04]  /*4f140*/  @P6 LDG.E.U16 R75, desc[UR6][R36.64] ;  /* 0x00000006244b6981 */ /* 0x000f28000c1e1500 */
[----:B------:R-:W-:Y:S01]  /*4f150*/  @P5 STL [R1+0x2504], R82 ;  /* 0x0025045201005387 */ /* 0x000fe20000100800 */
[----:B------:R-:W-:-:S03]  /*4f160*/  ISETP.GT.AND P5, PT, R92, 0x30, PT ;  /* 0x000000305c00780c */ /* 0x000fc60003fa4270 */
[----:B------:R-:W4:Y:S01]  /*4f170*/  LDL.LU R35, [R1+0x1418] ;  /* 0x0014180001237983 */ /* 0x000f220000300800 */
[----:B------:R-:W-:Y:S02]  /*4f180*/  IMAD.MOV.U32 R2, RZ, RZ, R56 ;  /* 0x000000ffff027224 */ /* 0x000fe400078e0038 */
[----:B------:R-:W-:Y:S01]  /*4f190*/  IMAD.MOV.U32 R3, RZ, RZ, R73 ;  /* 0x000000ffff037224 */ /* 0x000fe200078e0049 */
[----:B------:R-:W4:Y:S01]  /*4f1a0*/  LDL.LU R0, [R1+0x1430] ;  /* 0x0014300001007983 */ /* 0x000f220000300800 */
[----:B------:R-:W-:Y:S02]  /*4f1b0*/  IMAD.MOV.U32 R20, RZ, RZ, R54 ;  /* 0x000000ffff147224 */ /* 0x000fe400078e0036 */
[----:B------:R-:W-:-:S05]  /*4f1c0*/  IMAD.MOV.U32 R21, RZ, RZ, R57 ;  /* 0x000000ffff157224 */ /* 0x000fca00078e0039 */
[----:B--2---:R-:W2:Y:S04]  /*4f1d0*/  @P5 LDG.E.U16 R55, desc[UR6][R20.64] ;  /* 0x0000000614375981 */ /* 0x004ea8000c1e1500 */
[----:B---3--:R-:W3:Y:S01]  /*4f1e0*/  @P5 LDG.E.U16 R7, desc[UR6][R2.64] ;  /* 0x0000000602075981 */ /* 0x008ee2000c1e1500 */
[----:B------:R-:W-:-:S03]  /*4f1f0*/  LOP3.LUT R5, R5, R4, RZ, 0x3c, !PT ;  /* 0x0000000405057212 */ /* 0x000fc600078e3cff */
[----:B------:R4:W-:Y:S04]  /*4f200*/  STL.64 [R1+0x1bf0], R22 ;  /* 0x001bf01601007387 */ /* 0x0009e80000100a00 */
[----:B------:R-:W-:Y:S01]  /*4f210*/  STL.64 [R1+0x1bf8], R36 ;  /* 0x001bf82401007387 */ /* 0x000fe20000100a00 */
[----:B------:R-:W-:-:S04]  /*4f220*/  LOP3.LUT R4, R5, R4, RZ, 0x3c, !PT ;  /* 0x0000000405047212 */ /* 0x000fc800078e3cff */
[----:B------:R-:W-:Y:S02]  /*4f230*/  LOP3.LUT R5, R5, R4, RZ, 0x3c, !PT ;  /* 0x0000000405057212 */ /* 0x000fe400078e3cff */
[----:B------:R-:W-:Y:S02]  /*4f240*/  PRMT R27, RZ, 0x7610, R27 ;  /* 0x00007610ff1b7816 */ /* 0x000fe4000000001b */
[----:B----4-:R-:W-:Y:S01]  /*4f250*/  MOV R23, R34 ;  /* 0x0000002200177202 */ /* 0x010fe20000000f00 */
[----:B------:R-:W-:Y:S04]  /*4f260*/  @P6 STL [R1+0x24f8], R84 ;  /* 0x0024f85401006387 */ /* 0x000fe80000100800 */
[----:B------:R-:W-:Y:S04]  /*4f270*/  @P6 STL [R1+0x24fc], R75 ;  /* 0x0024fc4b01006387 */ /* 0x000fe80000100800 */
[----:B------:R0:W-:Y:S04]  /*4f280*/  @P0 STL [R1+0x266c], R12 ;  /* 0x00266c0c01000387 */ /* 0x0001e80000100800 */
[----:B------:R-:W-:Y:S04]  /*4f290*/  @P0 STL [R1+0x2670], R85 ;  /* 0x0026705501000387 */ /* 0x000fe80000100800 */
[----:B------:R-:W-:Y:S01]  /*4f2a0*/  STL.64 [R1+0x1bb0], R4 ;  /* 0x001bb00401007387 */ /* 0x000fe20000100a00 */
[----:B------:R-:W-:Y:S01]  /*4f2b0*/  ISETP.GT.AND P6, PT, R92, 0x31, PT ;  /* 0x000000315c00780c */ /* 0x000fe20003fc4270 */
[----:B0-----:R-:W-:-:S05]  /*4f2c0*/  IMAD.MOV.U32 R12, RZ, RZ, R72 ;  /* 0x000000ffff0c7224 */ /* 0x001fca00078e0048 */
[----:B------:R-:W-:Y:S04]  /*4f2d0*/  STL.64 [R1+0x1bb8], R12 ;  /* 0x001bb80c01007387 */ /* 0x000fe80000100a00 */
[----:B------:R0:W-:Y:S04]  /*4f2e0*/  STL.64 [R1+0x1bd0], R2 ;  /* 0x001bd00201007387 */ /* 0x0001e80000100a00 */
[----:B------:R1:W-:Y:S01]  /*4f2f0*/  STL.64 [R1+0x1bd8], R20 ;  /* 0x001bd81401007387 */ /* 0x0003e20000100a00 */
[----:B------:R-:W-:Y:S01]  /*4f300*/  IMAD.MOV.U32 R34, RZ, RZ, R0 ;  /* 0x000000ffff227224 */ /* 0x000fe200078e0000 */
[----:B------:R-:W-:-:S02]  /*4f310*/  ISETP.GT.AND P0, PT, R92, 0x32, PT ;  /* 0x000000325c00780c */ /* 0x000fc40003f04270 */
[----:B------:R-:W-:Y:S02]  /*4f320*/  PRMT R80, RZ, 0x7610, R80 ;  /* 0x00007610ff507816 */ /* 0x000fe40000000050 */
[----:B------:R-:W4:Y:S04]  /*4f330*/  @P6 LDG.E.U16 R27, desc[UR6][R34.64] ;  /* 0x00000006221b6981 */ /* 0x000f28000c1e1500 */
[----:B0-----:R-:W4:Y:S04]  /*4f340*/  LDL.LU R2, [R1+0x143c] ;  /* 0x00143c0001027983 */ /* 0x001f280000300800 */
[----:B------:R-:W4:Y:S04]  /*4f350*/  LDL.LU R3, [R1+0x1454] ;  /* 0x0014540001037983 */ /* 0x000f280000300800 */
[----:B-1----:R-:W4:Y:S04]  /*4f360*/  LDL.LU R21, [R1+0x1440] ;  /* 0x0014400001157983 */ /* 0x002f280000300800 */
[----:B------:R-:W4:Y:S04]  /*4f370*/  LDL.LU R74, [R1+0x1458] ;  /* 0x00145800014a7983 */ /* 0x000f280000300800 */
[----:B------:R-:W4:Y:S04]  /*4f380*/  LDL.LU R75, [R1+0x1434] ;  /* 0x00143400014b7983 */ /* 0x000f280000300800 */
[----:B------:R-:W4:Y:S04]  /*4f390*/  LDL.LU R84, [R1+0x144c] ;  /* 0x00144c0001547983 */ /* 0x000f280000300800 */
[----:B------:R-:W4:Y:S04]  /*4f3a0*/  LDL.LU R73, [R1+0x1438] ;  /* 0x0014380001497983 */ /* 0x000f280000300800 */
[----:B------:R-:W4:Y:S01]  /*4f3b0*/  LDL.LU R56, [R1+0x1450] ;  /* 0x0014500001387983 */ /* 0x000f220000300800 */
[----:B------:R-:W-:-:S03]  /*4f3c0*/  IMAD.MOV.U32 R22, RZ, RZ, R83 ;  /* 0x000000ffff167224 */ /* 0x000fc600078e0053 */
[----:B------:R-:W4:Y:S04]  /*4f3d0*/  @P0 LDG.E.U16 R78, desc[UR6][R12.64] ;  /* 0x000000060c4e0981 */ /* 0x000f28000c1e1500 */
[----:B------:R-:W4:Y:S04]  /*4f3e0*/  @P0 LDG.E.U16 R79, desc[UR6][R4.64] ;  /* 0x00000006044f0981 */ /* 0x000f28000c1e1500 */
[----:B------:R0:W4:Y:S04]  /*4f3f0*/  @P6 LDG.E.U16 R80, desc[UR6][R22.64] ;  /* 0x0000000616506981 */ /* 0x000128000c1e1500 */
[----:B---3--:R-:W-:Y:S04]  /*4f400*/  @P5 STL [R1+0x21ec], R7 ;  /* 0x0021ec0701005387 */ /* 0x008fe80000100800 */
[----:B--2---:R1:W-:Y:S04]  /*4f410*/  @P5 STL [R1+0x21f0], R55 ;  /* 0x0021f03701005387 */ /* 0x0043e80000100800 */
[----:B------:R-:W2:Y:S04]  /*4f420*/  LDL R54, [R1+0x24f0] ;  /* 0x0024f00001367983 */ /* 0x000ea80000100800 */
[----:B------:R-:W3:Y:S01]  /*4f430*/  LDL R57, [R1+0x24f4] ;  /* 0x0024f40001397983 */ /* 0x000ee20000100800 */
[----:B------:R-:W-:-:S03]  /*4f440*/  ISETP.GT.AND P5, PT, R92, 0x33, PT ;  /* 0x000000335c00780c */ /* 0x000fc60003fa4270 */
[----:B-1----:R-:W3:Y:S04]  /*4f450*/  LDL.LU R55, [R1+0x1444] ;  /* 0x0014440001377983 */ /* 0x002ee80000300800 */
[----:B------:R-:W-:Y:S04]  /*4f460*/  STL.64 [R1+0x1bc0], R22 ;  /* 0x001bc01601007387 */ /* 0x000fe80000100a00 */
[----:B------:R-:W3:Y:S04]  /*4f470*/  LDL.LU R83, [R1+0x145c] ;  /* 0x00145c0001537983 */ /* 0x000ee80000300800 */
[----:B------:R1:W-:Y:S04]  /*4f480*/  STL.64 [R1+0x1bc8], R34 ;  /* 0x001bc82201007387 */ /* 0x0003e80000100a00 */
[----:B----4-:R-:W-:Y:S04]  /*4f490*/  STL [R1+0x422c], R27 ;  /* 0x00422c1b01007387 */ /* 0x010fe80000100800 */
[----:B------:R-:W4:Y:S04]  /*4f4a0*/  LDL.LU R7, [R1+0x1448] ;  /* 0x0014480001077983 */ /* 0x000f280000300800 */
[----:B-1----:R-:W4:Y:S04]  /*4f4b0*/  LDL.LU R34, [R1+0x1460] ;  /* 0x0014600001227983 */ /* 0x002f280000300800 */
[----:B------:R-:W4:Y:S04]  /*4f4c0*/  LDL R35, [R1+0x24ec] ;  /* 0x0024ec0001237983 */ /* 0x000f280000100800 */
[----:B------:R-:W4:Y:S01]  /*4f4d0*/  LDL R0, [R1+0x24e8] ;  /* 0x0024e80001007983 */ /* 0x000f220000100800 */
[----:B0-----:R-:W-:-:S02]  /*4f4e0*/  IMAD.MOV.U32 R23, RZ, RZ, R21 ;  /* 0x000000ffff177224 */ /* 0x001fc400078e0015 */
[----:B------:R-:W-:Y:S02]  /*4f4f0*/  IMAD.MOV.U32 R21, RZ, RZ, R75 ;  /* 0x000000ffff157224 */ /* 0x000fe400078e004b */
[----:B------:R-:W-:Y:S02]  /*4f500*/  IMAD.MOV.U32 R20, RZ, RZ, R84 ;  /* 0x000000ffff147224 */ /* 0x000fe400078e0054 */
[----:B------:R-:W-:Y:S02]  /*4f510*/  IMAD.MOV.U32 R37, RZ, RZ, R73 ;  /* 0x000000ffff257224 */ /* 0x000fe400078e0049 */
[----:B------:R-:W-:Y:S01]  /*4f520*/  IMAD.MOV.U32 R36, RZ, RZ, R56 ;  /* 0x000000ffff247224 */ /* 0x000fe200078e0038 */
[----:B------:R-:W-:Y:S04]  /*4f530*/  STL [R1+0x4230], R80 ;  /* 0x0042305001007387 */ /* 0x000fe80000100800 */
[----:B------:R-:W-:Y:S04]  /*4f540*/  STL [R1+0x4234], R78 ;  /* 0x0042344e01007387 */ /* 0x000fe80000100800 */
[----:B------:R-:W4:Y:S04]  /*4f550*/  LDL R12, [R1+0x24e0] ;  /* 0x0024e000010c7983 */ /* 0x000f280000100800 */
[----:B------:R-:W4:Y:S01]  /*4f560*/  LDL R85, [R1+0x24e4] ;  /* 0x0024e40001557983 */ /* 0x000f220000100800 */
[----:B------:R-:W-:-:S03]  /*4f570*/  LOP3.LUT R3, R3, R2, RZ, 0x3c, !PT ;  /* 0x0000000203037212 */ /* 0x000fc600078e3cff */
[----:B------:R-:W4:Y:S04]  /*4f580*/  LDL.LU R4, [R1+0x146c] ;  /* 0x00146c0001047983 */ /* 0x000f280000300800 */
[----:B------:R-:W4:Y:S01]  /*4f590*/  LDL.LU R5, [R1+0x1484] ;  /* 0x0014840001057983 */ /* 0x000f220000300800 */
[----:B------:R-:W-:-:S03]  /*4f5a0*/  IMAD.MOV.U32 R22, RZ, RZ, R74 ;  /* 0x000000ffff167224 */ /* 0x000fc600078e004a */
[----:B--2---:R0:W2:Y:S04]  /*4f5b0*/  @P5 LDG.E.U16 R54, desc[UR6][R20.64] ;  /* 0x0000000614365981 */ /* 0x0040a8000c1e1500 */
[----:B---3--:R-:W3:Y:S01]  /*4f5c0*/  @P5 LDG.E.U16 R57, desc[UR6][R36.64] ;  /* 0x0000000624395981 */ /* 0x008ee2000c1e1500 */
[C---:B------:R-:W-:Y:S02]  /*4f5d0*/  LOP3.LUT R2, R3.reuse, R2, RZ, 0x3c, !PT ;  /* 0x0000000203027212 */ /* 0x040fe400078e3cff */
[----:B------:R-:W-:Y:S01]  /*4f5e0*/  ISETP.GT.AND P6, PT, R92, 0x34, PT ;  /* 0x000000345c00780c */ /* 0x000fe20003fc4270 */
[----:B------:R-:W3:Y:S04]  /*4f5f0*/  LDL.LU R13, [R1+0x1470] ;  /* 0x00147000010d7983 */ /* 0x000ee80000300800 */
[----:B------:R-:W3:Y:S01]  /*4f600*/  LDL.LU R72, [R1+0x1488] ;  /* 0x0014880001487983 */ /* 0x000ee20000300800 */
[----:B------:R-:W-:-:S03]  /*4f610*/  LOP3.LUT R3, R3, R2, RZ, 0x3c, !PT ;  /* 0x0000000203037212 */ /* 0x000fc600078e3cff */
[----:B------:R-:W-:Y:S01]  /*4f620*/  STL [R1+0x4238], R79 ;  /* 0x0042384f01007387 */ /* 0x000fe20000100800 */
[----:B------:R-:W-:-:S03]  /*4f630*/  ISETP.GT.AND P0, PT, R92, 0x35, PT ;  /* 0x000000355c00780c */ /* 0x000fc60003f04270 */
[----:B------:R-:W-:Y:S04]  /*4f640*/  STL.64 [R1+0x1b80], R2 ;  /* 0x001b800201007387 */ /* 0x000fe80000100a00 */
[----:B------:R-:W-:Y:S04]  /*4f650*/  STL.64 [R1+0x1b88], R22 ;  /* 0x001b881601007387 */ /* 0x000fe80000100a00 */
[----:B------:R0:W-:Y:S04]  /*4f660*/  STL.64 [R1+0x1ba0], R20 ;  /* 0x001ba01401007387 */ /* 0x0001e80000100a00 */
[----:B------:R1:W-:Y:S01]  /*4f670*/  STL.64 [R1+0x1ba8], R36 ;  /* 0x001ba82401007387 */ /* 0x0003e20000100a00 */
[----:B0-----:R-:W-:-:S02]  /*4f680*/  IMAD.MOV.U32 R20, RZ, RZ, R83 ;  /* 0x000000ffff147224 */ /* 0x001fc400078e0053 */
[----:B------:R-:W-:Y:S02]  /*4f690*/  IMAD.MOV.U32 R21, RZ, RZ, R55 ;  /* 0x000000ffff157224 */ /* 0x000fe400078e0037 */
[----:B----4-:R-:W-:Y:S02]  /*4f6a0*/  IMAD.MOV.U32 R39, RZ, RZ, R7 ;  /* 0x000000ffff277224 */ /* 0x010fe400078e0007 */
[----:B------:R-:W-:Y:S01]  /*4f6b0*/  IMAD.MOV.U32 R38, RZ, RZ, R34 ;  /* 0x000000ffff267224 */ /* 0x000fe200078e0022 */
[----:B------:R-:W4:Y:S04]  /*4f6c0*/  @P6 LDG.E.U16 R0, desc[UR6][R20.64] ;  /* 0x0000000614006981 */ /* 0x000f28000c1e1500 */
[----:B------:R-:W4:Y:S04]  /*4f6d0*/  @P6 LDG.E.U16 R35, desc[UR6][R38.64] ;  /* 0x0000000626236981 */ /* 0x000f28000c1e1500 */
[----:B------:R-:W4:Y:S04]  /*4f6e0*/  @P0 LDG.E.U16 R12, desc[UR6][R2.64] ;  /* 0x00000006020c0981 */ /* 0x000f28000c1e1500 */
[----:B------:R-:W4:Y:S04]  /*4f6f0*/  @P0 LDG.E.U16 R85, desc[UR6][R22.64] ;  /* 0x0000000616550981 */ /* 0x000f28000c1e1500 */
[----:B--2---:R-:W-:Y:S04]  /*4f700*/  @P5 STL [R1+0x24f0], R54 ;  /* 0x0024f03601005387 */ /* 0x004fe80000100800 */
[----:B---3--:R0:W-:Y:S04]  /*4f710*/  @P5 STL [R1+0x24f4], R57 ;  /* 0x0024f43901005387 */ /* 0x0081e80000100800 */
[----:B------:R-:W2:Y:S04]  /*4f720*/  LDL.LU R82, [R1+0x1464] ;  /* 0x0014640001527983 */ /* 0x000ea80000300800 */
[----:B-1----:R-:W3:Y:S04]  /*4f730*/  LDL.LU R36, [R1+0x147c] ;  /* 0x00147c0001247983 */ /* 0x002ee80000300800 */
[----:B------:R-:W3:Y:S04]  /*4f740*/  LDL.LU R73, [R1+0x1468] ;  /* 0x0014680001497983 */ /* 0x000ee80000300800 */
[----:B------:R1:W-:Y:S04]  /*4f750*/  STL.64 [R1+0x1b90], R20 ;  /* 0x001b901401007387 */ /* 0x0003e80000100a00 */
[----:B------:R-:W3:Y:S04]  /*4f760*/  LDL.LU R56, [R1+0x1480] ;  /* 0x0014800001387983 */ /* 0x000ee80000300800 */
[----:B------:R-:W3:Y:S04]  /*4f770*/  LDL R83, [R1+0x24d8] ;  /* 0x0024d80001537983 */ /* 0x000ee80000100800 */
[----:B0-----:R-:W3:Y:S04]  /*4f780*/  LDL R57, [R1+0x24dc] ;  /* 0x0024dc0001397983 */ /* 0x001ee80000100800 */
[----:B------:R-:W-:Y:S04]  /*4f790*/  STL.64 [R1+0x1b98], R38 ;  /* 0x001b982601007387 */ /* 0x000fe80000100a00 */
[----:B------:R-:W3:Y:S04]  /*4f7a0*/  LDL.LU R37, [R1+0x1474] ;  /* 0x0014740001257983 */ /* 0x000ee80000300800 */
[----:B-1----:R-:W3:Y:S04]  /*4f7b0*/  LDL.LU R20, [R1+0x148c] ;  /* 0x00148c0001147983 */ /* 0x002ee80000300800 */
[----:B------:R-:W3:Y:S04]  /*4f7c0*/  LDL.LU R54, [R1+0x1478] ;  /* 0x0014780001367983 */ /* 0x000ee80000300800 */
[----:B------:R-:W3:Y:S04]  /*4f7d0*/  LDL.LU R55, [R1+0x1490] ;  /* 0x0014900001377983 */ /* 0x000ee80000300800 */
[----:B------:R-:W3:Y:S04]  /*4f7e0*/  LDL R7, [R1+0x2668] ;  /* 0x0026680001077983 */ /* 0x000ee80000100800 */
[----:B------:R-:W3:Y:S01]  /*4f7f0*/  LDL R34, [R1+0x2664] ;  /* 0x0026640001227983 */ /* 0x000ee20000100800 */
[----:B------:R-:W-:-:S02]  /*4f800*/  ISETP.GT.AND P5, PT, R92, 0x36, PT ;  /* 0x000000365c00780c */ /* 0x000fc40003fa4270 */
[----:B------:R-:W-:-:S04]  /*4f810*/  LOP3.LUT R5, R5, R4, RZ, 0x3c, !PT ;  /* 0x0000000405057212 */ /* 0x000fc800078e3cff */
[----:B------:R-:W-:-:S04]  /*4f820*/  LOP3.LUT R4, R5, R4, RZ, 0x3c, !PT ;  /* 0x0000000405047212 */ /* 0x000fc800078e3cff */
[----:B------:R-:W-:Y:S01]  /*4f830*/  LOP3.LUT R5, R5, R4, RZ, 0x3c, !PT ;  /* 0x0000000405057212 */ /* 0x000fe200078e3cff */
[----:B----4-:R0:W-:Y:S04]  /*4f840*/  @P6 STL [R1+0x24ec], R35 ;  /* 0x0024ec2301006387 */ /* 0x0101e80000100800 */
[----:B0-----:R-:W4:Y:S04]  /*4f850*/  LDL R35, [R1+0x21d8] ;  /* 0x0021d80001237983 */ /* 0x001f280000100800 */
[----:B------:R0:W-:Y:S04]  /*4f860*/  @P6 STL [R1+0x24e8], R0 ;  /* 0x0024e80001006387 */ /* 0x0001e80000100800 */
[----:B0-----:R-:W4:Y:S04]  /*4f870*/  LDL R0, [R1+0x21d4] ;  /* 0x0021d40001007983 */ /* 0x001f280000100800 */
[----:B------:R0:W-:Y:S04]  /*4f880*/  @P0 STL [R1+0x24e0], R12 ;  /* 0x0024e00c01000387 */ /* 0x0001e80000100800 */
[----:B------:R1:W-:Y:S04]  /*4f890*/  @P0 STL [R1+0x24e4], R85 ;  /* 0x0024e45501000387 */ /* 0x0003e80000100800 */
[----:B------:R-:W4:Y:S04]  /*4f8a0*/  LDL.LU R2, [R1+0x149c] ;  /* 0x00149c0001027983 */ /* 0x000f280000300800 */
[----:B------:R-:W4:Y:S04]  /*4f8b0*/  LDL.LU R3, [R1+0x14b4] ;  /* 0x0014b40001037983 */ /* 0x000f280000300800 */
[----:B------:R-:W-:Y:S01]  /*4f8c0*/  STL.64 [R1+0x1b50], R4 ;  /* 0x001b500401007387 */ /* 0x000fe20000100a00 */
[----:B0-----:R-:W-:-:S05]  /*4f8d0*/  IMAD.MOV.U32 R12, RZ, RZ, R72 ;  /* 0x000000ffff0c7224 */ /* 0x001fca00078e0048 */
[----:B------:R-:W-:Y:S04]  /*4f8e0*/  STL.64 [R1+0x1b58], R12 ;  /* 0x001b580c01007387 */ /* 0x000fe80000100a00 */
[----:B------:R-:W4:Y:S04]  /*4f8f0*/  LDL.LU R21, [R1+0x14a0] ;  /* 0x0014a00001157983 */ /* 0x000f280000300800 */
[----:B------:R-:W4:Y:S04]  /*4f900*/  LDL.LU R74, [R1+0x14b8] ;  /* 0x0014b800014a7983 */ /* 0x000f280000300800 */
[----:B------:R-:W4:Y:S04]  /*4f910*/  LDL.LU R75, [R1+0x1494] ;  /* 0x00149400014b7983 */ /* 0x000f280000300800 */
[----:B------:R-:W4:Y:S04]  /*4f920*/  LDL.LU R84, [R1+0x14ac] ;  /* 0x0014ac0001547983 */ /* 0x000f280000300800 */
[----:B-1----:R-:W4:Y:S04]  /*4f930*/  LDL.LU R85, [R1+0x1498] ;  /* 0x0014980001557983 */ /* 0x002f280000300800 */
[----:B------:R-:W4:Y:S01]  /*4f940*/  LDL.LU R72, [R1+0x14b0] ;  /* 0x0014b00001487983 */ /* 0x000f220000300800 */
[----:B------:R-:W-:Y:S01]  /*4f950*/  ISETP.GT.AND P6, PT, R92, 0x37, PT ;  /* 0x000000375c00780c */ /* 0x000fe20003fc4270 */
[----:B--2---:R-:W-:-:S02]  /*4f960*/  IMAD.MOV.U32 R23, RZ, RZ, R82 ;  /* 0x000000ffff177224 */ /* 0x004fc400078e0052 */
[----:B---3--:R-:W-:Y:S02]  /*4f970*/  IMAD.MOV.U32 R39, RZ, RZ, R73 ;  /* 0x000000ffff277224 */ /* 0x008fe400078e0049 */
[----:B------:R-:W-:Y:S02]  /*4f980*/  IMAD.MOV.U32 R38, RZ, RZ, R56 ;  /* 0x000000ffff267224 */ /* 0x000fe400078e0038 */
[----:B------:R-:W-:-:S03]  /*4f990*/  IMAD.MOV.U32 R22, RZ, RZ, R36 ;  /* 0x000000ffff167224 */ /* 0x000fc600078e0024 */
[----:B------:R-:W2:Y:S04]  /*4f9a0*/  @P5 LDG.E.U16 R57, desc[UR6][R38.64] ;  /* 0x0000000626395981 */ /* 0x000ea8000c1e1500 */
[----:B------:R0:W3:Y:S04]  /*4f9b0*/  @P5 LDG.E.U16 R83, desc[UR6][R22.64] ;  /* 0x0000000616535981 */ /* 0x0000e8000c1e1500 */
[----:B------:R-:W-:Y:S04]  /*4f9c0*/  STL.64 [R1+0x1b78], R38 ;  /* 0x001b782601007387 */ /* 0x000fe80000100a00 */
[----:B------:R0:W-:Y:S01]  /*4f9d0*/  STL.64 [R1+0x1b70], R22 ;  /* 0x001b701601007387 */ /* 0x0001e20000100a00 */
[----:B------:R-:W-:-:S03]  /*4f9e0*/  ISETP.GT.AND P0, PT, R92, 0x38, PT ;  /* 0x000000385c00780c */ /* 0x000fc60003f04270 */
[----:B------:R-:W3:Y:S01]  /*4f9f0*/  LDL.LU R73, [R1+0x14a4] ;  /* 0x0014a40001497983 */ /* 0x000ee20000300800 */
[----:B------:R-:W-:-:S03]  /*4fa00*/  IMAD.MOV.U32 R36, RZ, RZ, R55 ;  /* 0x000000ffff247224 */ /* 0x000fc600078e0037 */
[----:B------:R-:W3:Y:S01]  /*4fa10*/  LDL.LU R56, [R1+0x14bc] ;  /* 0x0014bc0001387983 */ /* 0x000ee20000300800 */
[----:B0-----:R-:W-:Y:S02]  /*4fa20*/  IMAD.MOV.U32 R23, RZ, RZ, R37 ;  /* 0x000000ffff177224 */ /* 0x001fe400078e0025 */
[----:B------:R-:W-:Y:S02]  /*4fa30*/  IMAD.MOV.U32 R37, RZ, RZ, R54 ;  /* 0x000000ffff257224 */ /* 0x000fe400078e0036 */
[----:B------:R-:W-:-:S03]  /*4fa40*/  IMAD.MOV.U32 R22, RZ, RZ, R20 ;  /* 0x000000ffff167224 */ /* 0x000fc600078e0014 */
[----:B------:R0:W3:Y:S04]  /*4fa50*/  @P6 LDG.E.U16 R7, desc[UR6][R36.64] ;  /* 0x0000000624076981 */ /* 0x0000e8000c1e1500 */
[----:B------:R1:W3:Y:S04]  /*4fa60*/  @P6 LDG.E.U16 R34, desc[UR6][R22.64] ;  /* 0x0000000616226981 */ /* 0x0002e8000c1e1500 */
[----:B----4-:R-:W4:Y:S04]  /*4fa70*/  @P0 LDG.E.U16 R35, desc[UR6][R12.64] ;  /* 0x000000060c230981 */ /* 0x010f28000c1e1500 */
[----:B------:R-:W4:Y:S04]  /*4fa80*/  @P0 LDG.E.U16 R0, desc[UR6][R4.64] ;  /* 0x0000000604000981 */ /* 0x000f28000c1e1500 */
[----:B--2---:R2:W-:Y:S04]  /*4fa90*/  @P5 STL [R1+0x24dc], R57 ;  /* 0x0024dc3901005387 */ /* 0x0045e80000100800 */
[----:B--2---:R-:W2:Y:S04]  /*4faa0*/  LDL.LU R57, [R1+0x14a8] ;  /* 0x0014a80001397983 */ /* 0x004ea80000300800 */
[----:B---3--:R3:W-:Y:S01]  /*4fab0*/  @P5 STL [R1+0x24d8], R83 ;  /* 0x0024d85301005387 */ /* 0x0087e20000100800 */
[----:B------:R-:W-:-:S03]  /*4fac0*/  ISETP.GT.AND P5, PT, R92, 0x39, PT ;  /* 0x000000395c00780c */ /* 0x000fc60003fa4270 */
[----:B---3--:R-:W3:Y:S04]  /*4fad0*/  LDL.LU R83, [R1+0x14c0] ;  /* 0x0014c00001537983 */ /* 0x008ee80000300800 */
[----:B------:R0:W-:Y:S04]  /*4fae0*/  STL.64 [R1+0x1b68], R36 ;  /* 0x001b682401007387 */ /* 0x0001e80000100a00 */
[----:B------:R1:W-:Y:S01]  /*4faf0*/  STL.64 [R1+0x1b60], R22 ;  /* 0x001b601601007387 */ /* 0x0003e20000100a00 */
[----:B0-----:R-:W-:Y:S02]  /*4fb00*/  IMAD.MOV.U32 R36, RZ, RZ, R72 ;  /* 0x000000ffff247224 */ /* 0x001fe400078e0048 */
[----:B------:R-:W-:-:S02]  /*4fb10*/  IMAD.MOV.U32 R37, RZ, RZ, R85 ;  /* 0x000000ffff257224 */ /* 0x000fc400078e0055 */
[----:B-1----:R-:W-:Y:S02]  /*4fb20*/  IMAD.MOV.U32 R22, RZ, RZ, R84 ;  /* 0x000000ffff167224 */ /* 0x002fe400078e0054 */
[----:B------:R-:W-:Y:S01]  /*4fb30*/  IMAD.MOV.U32 R23, RZ, RZ, R75 ;  /* 0x000000ffff177224 */ /* 0x000fe200078e004b */
[----:B------:R-:W2:Y:S04]  /*4fb40*/  @P5 LDG.E.U16 R16, desc[UR6][R36.64] ;  /* 0x0000000624105981 */ /* 0x000ea8000c1e1500 */
[----:B------:R0:W3:Y:S04]  /*4fb50*/  @P5 LDG.E.U16 R17, desc[UR6][R22.64] ;  /* 0x0000000616115981 */ /* 0x0000e8000c1e1500 */
[----:B------:R1:W-:Y:S04]  /*4fb60*/  @P6 STL [R1+0x2668], R7 ;  /* 0x0026680701006387 */ /* 0x0003e80000100800 */
[----:B-1----:R-:W3:Y:S04]  /*4fb70*/  LDL R7, [R1+0x24d4] ;  /* 0x0024d40001077983 */ /* 0x002ee80000100800 */
[----:B------:R1:W-:Y:S04]  /*4fb80*/  @P6 STL [R1+0x2664], R34 ;  /* 0x0026642201006387 */ /* 0x0003e80000100800 */
[----:B-1----:R-:W3:Y:S01]  /*4fb90*/  LDL R34, [R1+0x24d0] ;  /* 0x0024d00001227983 */ /* 0x002ee20000100800 */
[----:B------:R-:W-:-:S03]  /*4fba0*/  LOP3.LUT R3, R3, R2, RZ, 0x3c, !PT ;  /* 0x0000000203037212 */ /* 0x000fc600078e3cff */
[----:B------:R-:W3:Y:S04]  /*4fbb0*/  LDL.LU R12, [R1+0x14cc] ;  /* 0x0014cc00010c7983 */ /* 0x000ee80000300800 */
[----:B------:R-:W3:Y:S04]  /*4fbc0*/  LDL.LU R13, [R1+0x14e4] ;  /* 0x0014e400010d7983 */ /* 0x000ee80000300800 */
[----:B------:R-:W3:Y:S01]  /*4fbd0*/  LDL.LU R4, [R1+0x14d0] ;  /* 0x0014d00001047983 */ /* 0x000ee20000300800 */
[----:B------:R-:W-:-:S03]  /*4fbe0*/  LOP3.LUT R2, R3, R2, RZ, 0x3c, !PT ;  /* 0x0000000203027212 */ /* 0x000fc600078e3cff */
[----:B------:R-:W3:Y:S04]  /*4fbf0*/  LDL.LU R5, [R1+0x14e8] ;  /* 0x0014e80001057983 */ /* 0x000ee80000300800 */
[----:B------:R-:W3:Y:S04]  /*4fc00*/  LDL.LU R54, [R1+0x14c4] ;  /* 0x0014c40001367983 */ /* 0x000ee80000300800 */
[----:B------:R-:W3:Y:S01]  /*4fc10*/  LDL.LU R55, [R1+0x14dc] ;  /* 0x0014dc0001377983 */ /* 0x000ee20000300800 */
[----:B------:R-:W-:-:S03]  /*4fc20*/  LOP3.LUT R3, R3, R2, RZ, 0x3c, !PT ;  /* 0x0000000203037212 */ /* 0x000fc600078e3cff */
[----:B----4-:R1:W-:Y:S01]  /*4fc30*/  @P0 STL [R1+0x21d8], R35 ;  /* 0x0021d82301000387 */ /* 0x0103e20000100800 */
[----:B------:R-:W-:Y:S01]  /*4fc40*/  IMAD.MOV.U32 R20, RZ, RZ, R74 ;  /* 0x000000ffff147224 */ /* 0x000fe200078e004a */
[C---:B------:R-:W-:Y:S02]  /*4fc50*/  ISETP.GT.AND P6, PT, R92.reuse, 0x3a, PT ;  /* 0x0000003a5c00780c */ /* 0x040fe40003fc4270 */
[----:B-1----:R-:W4:Y:S04]  /*4fc60*/  LDL.LU R35, [R1+0x14c8] ;  /* 0x0014c80001237983 */ /* 0x002f280000300800 */
[----:B------:R1:W-:Y:S01]  /*4fc70*/  @P0 STL [R1+0x21d4], R0 ;  /* 0x0021d40001000387 */ /* 0x0003e20000100800 */
[----:B------:R-:W-:Y:S02]  /*4fc80*/  PRMT R14, RZ, 0x7610, R14 ;  /* 0x00007610ff0e7816 */ /* 0x000fe4000000000e */
[----:B------:R-:W-:Y:S01]  /*4fc90*/  PRMT R15, RZ, 0x7610, R15 ;  /* 0x00007610ff0f7816 */ /* 0x000fe2000000000f */
[----:B-1----:R-:W4:Y:S04]  /*4fca0*/  LDL.LU R0, [R1+0x14e0] ;  /* 0x0014e00001007983 */ /* 0x002f280000300800 */
[----:B------:R-:W-:Y:S04]  /*4fcb0*/  STL.64 [R1+0x1b20], R2 ;  /* 0x001b200201007387 */ /* 0x000fe80000100a00 */
[----:B------:R-:W-:Y:S04]  /*4fcc0*/  STL.64 [R1+0x1b28], R20 ;  /* 0x001b281401007387 */ /* 0x000fe80000100a00 */
[----:B------:R0:W-:Y:S04]  /*4fcd0*/  STL.64 [R1+0x1b40], R22 ;  /* 0x001b401601007387 */ /* 0x0001e80000100a00 */
[----:B------:R-:W-:Y:S01]  /*4fce0*/  STL.64 [R1+0x1b48], R36 ;  /* 0x001b482401007387 */ /* 0x000fe20000100a00 */
[----:B------:R-:W-:Y:S01]  /*4fcf0*/  ISETP.GT.AND P0, PT, R92, 0x3b, PT ;  /* 0x0000003b5c00780c */ /* 0x000fe20003f04270 */
[----:B0-----:R-:W-:-:S02]  /*4fd00*/  IMAD.MOV.U32 R22, RZ, RZ, R56 ;  /* 0x000000ffff167224 */ /* 0x001fc400078e0038 */
[----:B------:R-:W-:-:S05]  /*4fd10*/  IMAD.MOV.U32 R23, RZ, RZ, R73 ;  /* 0x000000ffff177224 */ /* 0x000fca00078e0049 */
[----:B------:R-:W4:Y:S04]  /*4fd20*/  @P6 LDG.E.U16 R15, desc[UR6][R22.64] ;  /* 0x00000006160f6981 */ /* 0x000f28000c1e1500 */
[----:B--2---:R0:W-:Y:S04]  /*4fd30*/  STL [R1+0x423c], R16 ;  /* 0x00423c1001007387 */ /* 0x0041e80000100800 */
[----:B---3--:R1:W-:Y:S01]  /*4fd40*/  STL [R1+0x4240], R17 ;  /* 0x0042401101007387 */ /* 0x0083e20000100800 */
[----:B0-----:R-:W-:Y:S02]  /*4fd50*/  IMAD.MOV.U32 R16, RZ, RZ, R83 ;  /* 0x000000ffff107224 */ /* 0x001fe400078e0053 */
[----:B-1----:R-:W-:Y:S01]  /*4fd60*/  IMAD.MOV.U32 R17, RZ, RZ, R57 ;  /* 0x000000ffff117224 */ /* 0x002fe200078e0039 */
[----:B------:R-:W2:Y:S04]  /*4fd70*/  @P0 LDG.E.U16 R7, desc[UR6][R20.64] ;  /* 0x0000000614070981 */ /* 0x000ea8000c1e1500 */
[----:B------:R0:W3:Y:S04]  /*4fd80*/  @P6 LDG.E.U16 R14, desc[UR6][R16.64] ;  /* 0x00000006100e6981 */ /* 0x0000e8000c1e1500 */
[----:B------:R-:W2:Y:S04]  /*4fd90*/  @P0 LDG.E.U16 R34, desc[UR6][R2.64] ;  /* 0x0000000602220981 */ /* 0x000ea8000c1e1500 */
[----:B------:R0:W-:Y:S04]  /*4fda0*/  STL.64 [R1+0x1b38], R16 ;  /* 0x001b381001007387 */ /* 0x0001e80000100a00 */
[----:B------:R-:W2:Y:S04]  /*4fdb0*/  LDL R83, [R1+0x24cc] ;  /* 0x0024cc0001537983 */ /* 0x000ea80000100800 */
[----:B------:R-:W-:Y:S01]  /*4fdc0*/  STL.64 [R1+0x1b30], R22 ;  /* 0x001b301601007387 */ /* 0x000fe20000100a00 */
[----:B0-----:R-:W-:-:S02]  /*4fdd0*/  IMAD.MOV.U32 R16, RZ, RZ, R5 ;  /* 0x000000ffff107224 */ /* 0x001fc400078e0005 */
[----:B------:R-:W-:Y:S02]  /*4fde0*/  IMAD.MOV.U32 R17, RZ, RZ, R4 ;  /* 0x000000ffff117224 */ /* 0x000fe400078e0004 */
[----:B------:R-:W-:Y:S02]  /*4fdf0*/  IMAD.MOV.U32 R4, RZ, RZ, R55 ;  /* 0x000000ffff047224 */ /* 0x000fe400078e0037 */
[----:B------:R-:W-:Y:S02]  /*4fe00*/  IMAD.MOV.U32 R5, RZ, RZ, R54 ;  /* 0x000000ffff057224 */ /* 0x000fe400078e0036 */
[----:B----4-:R-:W-:Y:S01]  /*4fe10*/  IMAD.MOV.U32 R39, RZ, RZ, R35 ;  /* 0x000000ffff277224 */ /* 0x010fe200078e0023 */
[----:B------:R-:W-:Y:S01]  /*4fe20*/  ISETP.GT.AND P5, PT, R92, 0x3c, PT ;  /* 0x0000003c5c00780c */ /* 0x000fe20003fa4270 */
[----:B------:R-:W-:Y:S01]  /*4fe30*/  IMAD.MOV.U32 R38, RZ, RZ, R0 ;  /* 0x000000ffff267224 */ /* 0x000fe200078e0000 */
[----:B---3--:R0:W-:Y:S04]  /*4fe40*/  STL [R1+0x4244], R14 ;  /* 0x0042440e01007387 */ /* 0x0081e80000100800 */
[----:B------:R1:W-:Y:S04]  /*4fe50*/  STL [R1+0x4248], R15 ;  /* 0x0042480f01007387 */ /* 0x0003e80000100800 */
[----:B------:R-:W3:Y:S04]  /*4fe60*/  LDL R72, [R1+0x24c8] ;  /* 0x0024c80001487983 */ /* 0x000ee80000100800 */
[----:B------:R-:W4:Y:S04]  /*4fe70*/  LDL.LU R73, [R1+0x14d4] ;  /* 0x0014d40001497983 */ /* 0x000f280000300800 */
[----:B------:R-:W4:Y:S04]  /*4fe80*/  LDL.LU R56, [R1+0x14ec] ;  /* 0x0014ec0001387983 */ /* 0x000f280000300800 */
[----:B------:R-:W4:Y:S04]  /*4fe90*/  LDL.LU R57, [R1+0x14d8] ;  /* 0x0014d80001397983 */ /* 0x000f280000300800 */
[----:B--2---:R2:W-:Y:S04]  /*4fea0*/  @P0 STL [R1+0x24d4], R7 ;  /* 0x0024d40701000387 */ /* 0x0045e80000100800 */
[----:B------:R4:W4:Y:S01]  /*4feb0*/  @P5 LDG.E.U16 R83, desc[UR6][R38.64] ;  /* 0x0000000626535981 */ /* 0x000922000c1e1500 */
[----:B0-----:R-:W-:-:S02]  /*4fec0*/  IMAD.MOV.U32 R14, RZ, RZ, R13 ;  /* 0x000000ffff0e7224 */ /* 0x001fc400078e000d */
[----:B-1----:R-:W-:Y:S01]  /*4fed0*/  IMAD.MOV.U32 R15, RZ, RZ, R12 ;  /* 0x000000ffff0f7224 */ /* 0x002fe200078e000c */
[----:B--2---:R-:W2:Y:S04]  /*4fee0*/  LDL.LU R7, [R1+0x14f0] ;  /* 0x0014f00001077983 */ /* 0x004ea80000300800 */
[----:B------:R0:W-:Y:S04]  /*4fef0*/  @P0 STL [R1+0x24d0], R34 ;  /* 0x0024d02201000387 */ /* 0x0001e80000100800 */
[----:B------:R-:W2:Y:S04]  /*4ff00*/  LDL R23, [R1+0x24c0] ;  /* 0x0024c00001177983 */ /* 0x000ea80000100800 */
[----:B------:R-:W2:Y:S04]  /*4ff10*/  LDL R82, [R1+0x24bc] ;  /* 0x0024bc0001527983 */ /* 0x000ea80000100800 */
[----:B0-----:R-:W2:Y:S04]  /*4ff20*/  LDL R34, [R1+0x24c4] ;  /* 0x0024c40001227983 */ /* 0x001ea80000100800 */
[----:B------:R-:W-:Y:S04]  /*4ff30*/  STL.64 [R1+0x1b10], R4 ;  /* 0x001b100401007387 */ /* 0x000fe80000100a00 */
[----:B------:R4:W-:Y:S04]  /*4ff40*/  STL.64 [R1+0x1b18], R38 ;  /* 0x001b182601007387 */ /* 0x0009e80000100a00 */
[----:B------:R-:W-:Y:S04]  /*4ff50*/  STL.64 [R1+0x1af8], R16 ;  /* 0x001af81001007387 */ /* 0x000fe80000100a00 */
[----:B------:R-:W-:Y:S04]  /*4ff60*/  STL.64 [R1+0x1af0], R14 ;  /* 0x001af00e01007387 */ /* 0x000fe80000100a00 */
[----:B------:R-:W2:Y:S01]  /*4ff70*/  LDL R36, [R1+0x24b8] ;  /* 0x0024b80001247983 */ /* 0x000ea20000100800 */
[----:B------:R-:W-:-:S03]  /*4ff80*/  ISETP.GT.AND P6, PT, R92, 0x3d, PT ;  /* 0x0000003d5c00780c */ /* 0x000fc60003fc4270 */
[----:B------:R-:W2:Y:S04]  /*4ff90*/  LDL.LU R2, [R1+0x14fc] ;  /* 0x0014fc0001027983 */ /* 0x000ea80000300800 */
[----:B------:R-:W2:Y:S04]  /*4ffa0*/  LDL.LU R3, [R1+0x1514] ;  /* 0x0015140001037983 */ /* 0x000ea80000300800 */
[----:B------:R-:W2:Y:S04]  /*4ffb0*/  LDL.LU R12, [R1+0x1500] ;  /* 0x00150000010c7983 */ /* 0x000ea80000300800 */
[----:B------:R-:W2:Y:S01]  /*4ffc0*/  LDL.LU R13, [R1+0x1518] ;  /* 0x00151800010d7983 */ /* 0x000ea20000300800 */
[----:B------:R-:W-:-:S03]  /*4ffd0*/  ISETP.GT.AND P0, PT, R92, 0x3e, PT ;  /* 0x0000003e5c00780c */ /* 0x000fc60003f04270 */
[----:B------:R-:W2:Y:S04]  /*4ffe0*/  LDL.LU R37, [R1+0x14f4] ;  /* 0x0014f40001257983 */ /* 0x000ea80000300800 */
[----:B------:R-:W2:Y:S04]  /*4fff0*/  LDL.LU R20, [R1+0x150c] ;  /* 0x00150c0001147983 */ /* 0x000ea80000300800 */
[----:B------:R-:W2:Y:S04]  /*50000*/  LDL.LU R21, [R1+0x14f8] ;  /* 0x0014f80001157983 */ /* 0x000ea80000300800 */
[----:B------:R-:W2:Y:S04]  /*50010*/  LDL.LU R74, [R1+0x1510] ;  /* 0x00151000014a7983 */ /* 0x000ea80000300800 */
[----:B------:R-:W2:Y:S04]  /*50020*/  LDL R84, [R1+0x265c] ;  /* 0x00265c0001547983 */ /* 0x000ea80000100800 */
[----:B------:R-:W2:Y:S04]  /*50030*/  LDL R75, [R1+0x2660] ;  /* 0x00266000014b7983 */ /* 0x000ea80000100800 */
[----:B------:R-:W2:Y:S04]  /*50040*/  LDL.LU R85, [R1+0x1504] ;  /* 0x0015040001557983 */ /* 0x000ea80000300800 */
[----:B------:R-:W2:Y:S04]  /*50050*/  LDL.LU R54, [R1+0x151c] ;  /* 0x00151c0001367983 */ /* 0x000ea80000300800 */
[----:B------:R-:W2:Y:S04]  /*50060*/  LDL.LU R55, [R1+0x1508] ;  /* 0x0015080001377983 */ /* 0x000ea80000300800 */
[----:B------:R-:W2:Y:S04]  /*50070*/  LDL.LU R35, [R1+0x1520] ;  /* 0x0015200001237983 */ /* 0x000ea80000300800 */
[----:B------:R-:W2:Y:S04]  /*50080*/  LDL R0, [R1+0x21c0] ;  /* 0x0021c00001007983 */ /* 0x000ea80000100800 */
[----:B---3--:R0:W3:Y:S01]  /*50090*/  @P5 LDG.E.U16 R72, desc[UR6][R4.64] ;  /* 0x0000000604485981 */ /* 0x0080e2000c1e1500 */
[----:B----4-:R-:W-:-:S02]  /*500a0*/  IMAD.MOV.U32 R39, RZ, RZ, R73 ;  /* 0x000000ffff277224 */ /* 0x010fc400078e0049 */
[----:B------:R-:W-:Y:S02]  /*500b0*/  IMAD.MOV.U32 R38, RZ, RZ, R56 ;  /* 0x000000ffff267224 */ /* 0x000fe400078e0038 */
[----:B0-----:R-:W-:Y:S01]  /*500c0*/  IMAD.MOV.U32 R5, RZ, RZ, R57 ;  /* 0x000000ffff057224 */ /* 0x001fe200078e0039 */
[----:B--2---:R-:W-:Y:S02]  /*500d0*/  MOV R4, R7 ;  /* 0x0000000700047202 */ /* 0x004fe40000000f00 */
[----:B------:R-:W2:Y:S04]  /*500e0*/  @P6 LDG.E.U16 R23, desc[UR6][R38.64] ;  /* 0x0000000626176981 */ /* 0x000ea8000c1e1500 */
[----:B------:R-:W4:Y:S04]  /*500f0*/  @P0 LDG.E.U16 R82, desc[UR6][R16.64] ;  /* 0x0000000610520981 */ /* 0x000f28000c1e1500 */
[----:B------:R-:W2:Y:S04]  /*50100*/  @P6 LDG.E.U16 R34, desc[UR6][R4.64] ;  /* 0x0000000604226981 */ /* 0x000ea8000c1e1500 */
[----:B------:R0:W4:Y:S04]  /*50110*/  @P0 LDG.E.U16 R36, desc[UR6][R14.64] ;  /* 0x000000060e240981 */ /* 0x000128000c1e1500 */
[----:B------:R1:W-:Y:S04]  /*50120*/  @P5 STL [R1+0x24cc], R83 ;  /* 0x0024cc5301005387 */ /* 0x0003e80000100800 */
[----:B-1----:R-:W4:Y:S01]  /*50130*/  LDL R83, [R1+0x21bc] ;  /* 0x0021bc0001537983 */ /* 0x002f220000100800 */
[----:B------:R-:W-:Y:S01]  /*50140*/  LOP3.LUT R3, R3, R2, RZ, 0x3c, !PT ;  /* 0x0000000203037212 */ /* 0x000fe200078e3cff */
[----:B0-----:R-:W-:-:S02]  /*50150*/  IMAD.MOV.U32 R14, RZ, RZ, R20 ;  /* 0x000000ffff0e7224 */ /* 0x001fc400078e0014 */
[----:B------:R-:W-:Y:S01]  /*50160*/  IMAD.MOV.U32 R15, RZ, RZ, R37 ;  /* 0x000000ffff0f7224 */ /* 0x000fe200078e0025 */
[----:B------:R-:W-:Y:S01]  /*50170*/  LOP3.LUT R13, R13, R12, RZ, 0x3c, !PT ;  /* 0x0000000c0d0d7212 */ /* 0x000fe200078e3cff */
[----:B------:R-:W-:Y:S02]  /*50180*/  IMAD.MOV.U32 R16, RZ, RZ, R74 ;  /* 0x000000ffff107224 */ /* 0x000fe400078e004a */
[----:B------:R-:W-:Y:S01]  /*50190*/  IMAD.MOV.U32 R17, RZ, RZ, R21 ;  /* 0x000000ffff117224 */ /* 0x000fe200078e0015 */
[----:B------:R-:W-:Y:S02]  /*501a0*/  LOP3.LUT R2, R3, R2, RZ, 0x3c, !PT ;  /* 0x0000000203027212 */ /* 0x000fe400078e3cff */
[----:B------:R-:W-:Y:S02]  /*501b0*/  LOP3.LUT R12, R13, R12, RZ, 0x3c, !PT ;  /* 0x0000000c0d0c7212 */ /* 0x000fe400078e3cff */
[----:B------:R-:W-:Y:S02]  /*501c0*/  LOP3.LUT R3, R3, R2, RZ, 0x3c, !PT ;  /* 0x0000000203037212 */ /* 0x000fe400078e3cff */
[----:B------:R-:W-:Y:S01]  /*501d0*/  LOP3.LUT R13, R13, R12, RZ, 0x3c, !PT ;  /* 0x0000000c0d0d7212 */ /* 0x000fe200078e3cff */
[----:B---3--:R-:W-:Y:S01]  /*501e0*/  @P5 STL [R1+0x24c8], R72 ;  /* 0x0024c84801005387 */ /* 0x008fe20000100800 */
[----:B------:R-:W-:-:S03]  /*501f0*/  ISETP.GT.AND P5, PT, R92, 0x3f, PT ;  /* 0x0000003f5c00780c */ /* 0x000fc60003fa4270 */
[----:B------:R0:W-:Y:S04]  /*50200*/  STL.64 [R1+0x1b08], R4 ;  /* 0x001b080401007387 */ /* 0x0001e80000100a00 */
[----:B0-----:R-:W3:Y:S04]  /*50210*/  LDL.LU R4, [R1+0x152c] ;  /* 0x00152c0001047983 */ /* 0x001ee80000300800 */
[----:B------:R-:W-:Y:S04]  /*50220*/  STL.64 [R1+0x1b00], R38 ;  /* 0x001b002601007387 */ /* 0x000fe80000100a00 */
[----:B------:R-:W3:Y:S04]  /*50230*/  LDL.LU R5, [R1+0x1544] ;  /* 0x0015440001057983 */ /* 0x000ee80000300800 */
[----:B------:R-:W3:Y:S04]  /*50240*/  LDL.LU R72, [R1+0x1530] ;  /* 0x0015300001487983 */ /* 0x000ee80000300800 */
[----:B------:R-:W3:Y:S04]  /*50250*/  LDL.LU R73, [R1+0x1548] ;  /* 0x0015480001497983 */ /* 0x000ee80000300800 */
[----:B------:R-:W3:Y:S04]  /*50260*/  LDL.LU R56, [R1+0x1524] ;  /* 0x0015240001387983 */ /* 0x000ee80000300800 */
[----:B------:R-:W3:Y:S04]  /*50270*/  LDL.LU R57, [R1+0x153c] ;  /* 0x00153c0001397983 */ /* 0x000ee80000300800 */
[----:B------:R-:W3:Y:S04]  /*50280*/  LDL.LU R7, [R1+0x1528] ;  /* 0x0015280001077983 */ /* 0x000ee80000300800 */
[----:B------:R-:W3:Y:S04]  /*50290*/  @P5 LDG.E.U16 R84, desc[UR6][R14.64] ;  /* 0x000000060e545981 */ /* 0x000ee8000c1e1500 */
[----:B--2---:R0:W-:Y:S04]  /*502a0*/  @P6 STL [R1+0x24c4], R34 ;  /* 0x0024c42201006387 */ /* 0x0041e80000100800 */
[----:B------:R1:W2:Y:S04]  /*502b0*/  @P5 LDG.E.U16 R75, desc[UR6][R16.64] ;  /* 0x00000006104b5981 */ /* 0x0002a8000c1e1500 */
[----:B0-----:R-:W2:Y:S04]  /*502c0*/  LDL.LU R34, [R1+0x1540] ;  /* 0x0015400001227983 */ /* 0x001ea80000300800 */
[----:B------:R-:W-:Y:S01]  /*502d0*/  @P6 STL [R1+0x24c0], R23 ;  /* 0x0024c01701006387 */ /* 0x000fe20000100800 */
[----:B------:R-:W-:-:S03]  /*502e0*/  ISETP.GT.AND P6, PT, R92, 0x40, PT ;  /* 0x000000405c00780c */ /* 0x000fc60003fc4270 */
[----:B----4-:R-:W-:Y:S04]  /*502f0*/  @P0 STL [R1+0x24b8], R36 ;  /* 0x0024b82401000387 */ /* 0x010fe80000100800 */
[----:B------:R-:W-:Y:S04]  /*50300*/  @P0 STL [R1+0x24bc], R82 ;  /* 0x0024bc5201000387 */ /* 0x000fe80000100800 */
[----:B------:R-:W-:Y:S04]  /*50310*/  STL.64 [R1+0x1ac0], R2 ;  /* 0x001ac00201007387 */ /* 0x000fe80000100a00 */
[----:B------:R-:W-:Y:S04]  /*50320*/  STL.64 [R1+0x1ac8], R12 ;  /* 0x001ac80c01007387 */ /* 0x000fe80000100a00 */
[----:B------:R-:W-:Y:S04]  /*50330*/  STL.64 [R1+0x1ae0], R14 ;  /* 0x001ae00e01007387 */ /* 0x000fe80000100a00 */
[----:B------:R1:W-:Y:S02]  /*50340*/  STL.64 [R1+0x1ae8], R16 ;  /* 0x001ae81001007387 */ /* 0x0003e40000100a00 */
[----:B-1----:R-:W-:-:S02]  /*50350*/  IMAD.MOV.U32 R16, RZ, RZ, R35 ;  /* 0x000000ffff107224 */ /* 0x002fc400078e0023 */
[----:B------:R-:W-:Y:S02]  /*50360*/  IMAD.MOV.U32 R17, RZ, RZ, R55 ;  /* 0x000000ffff117224 */ /* 0x000fe400078e0037 */
[----:B------:R-:W-:Y:S02]  /*50370*/  IMAD.MOV.U32 R14, RZ, RZ, R54 ;  /* 0x000000ffff0e7224 */ /* 0x000fe400078e0036 */
[----:B------:R-:W-:Y:S01]  /*50380*/  IMAD.MOV.U32 R15, RZ, RZ, R85 ;  /* 0x000000ffff0f7224 */ /* 0x000fe200078e0055 */
[----:B------:R-:W4:Y:S04]  /*50390*/  @P6 LDG.E.U16 R0, desc[UR6][R16.64] ;  /* 0x0000000610006981 */ /* 0x000f28000c1e1500 */
[----:B------:R0:W4:Y:S01]  /*503a0*/  @P6 LDG.E.U16 R83, desc[UR6][R14.64] ;  /* 0x000000060e536981 */ /* 0x000122000c1e1500 */
[----:B------:R-:W-:-:S02]  /*503b0*/  ISETP.GT.AND P0, PT, R92, 0x41, PT ;  /* 0x000000415c00780c */ /* 0x000fc40003f04270 */
[----:B------:R-:W-:Y:S02]  /*503c0*/  PRMT R28, RZ, 0x7610, R28 ;  /* 0x00007610ff1c7816 */ /* 0x000fe4000000001c */
[----:B------:R-:W-:Y:S02]  /*503d0*/  PRMT R29, RZ, 0x7610, R29 ;  /* 0x00007610ff1d7816 */ /* 0x000fe4000000001d */
[----:B------:R-:W-:-:S07]  /*503e0*/  PRMT R42, RZ, 0x7610, R42 ;  /* 0x00007610ff2a7816 */ /* 0x000fce000000002a */
[----:B------:R-:W4:Y:S04]  /*503f0*/  @P0 LDG.E.U16 R28, desc[UR6][R12.64] ;  /* 0x000000060c1c0981 */ /* 0x000f28000c1e1500 */
[----:B------:R1:W4:Y:S04]  /*50400*/  @P0 LDG.E.U16 R29, desc[UR6][R2.64] ;  /* 0x00000006021d0981 */ /* 0x000328000c1e1500 */
[----:B---3--:R-:W-:Y:S04]  /*50410*/  @P5 STL [R1+0x265c], R84 ;  /* 0x00265c5401005387 */ /* 0x008fe80000100800 */
[----:B--2---:R-:W-:Y:S01]  /*50420*/  @P5 STL [R1+0x2660], R75 ;  /* 0x0026604b01005387 */ /* 0x004fe20000100800 */
[----:B------:R-:W-:-:S03]  /*50430*/  ISETP.GT.AND P5, PT, R92, 0x42, PT ;  /* 0x000000425c00780c */ /* 0x000fc60003fa4270 */
[----:B------:R-:W-:Y:S04]  /*50440*/  STL.64 [R1+0x1ad8], R16 ;  /* 0x001ad81001007387 */ /* 0x000fe80000100a00 */
[----:B------:R0:W-:Y:S04]  /*50450*/  STL.64 [R1+0x1ad0], R14 ;  /* 0x001ad00e01007387 */ /* 0x0001e80000100a00 */
[----:B------:R-:W2:Y:S04]  /*50460*/  LDL.LU R54, [R1+0x1534] ;  /* 0x0015340001367983 */ /* 0x000ea80000300800 */
[----:B------:R-:W3:Y:S04]  /*50470*/  LDL.LU R55, [R1+0x154c] ;  /* 0x00154c0001377983 */ /* 0x000ee80000300800 */
[----:B------:R-:W2:Y:S01]  /*50480*/  LDL.LU R35, [R1+0x1538] ;  /* 0x0015380001237983 */ /* 0x000ea20000300800 */
[----:B0-----:R-:W-:-:S02]  /*50490*/  IMAD.MOV.U32 R14, RZ, RZ, R5 ;  /* 0x000000ffff0e7224 */ /* 0x001fc400078e0005 */
[----:B------:R-:W-:Y:S02]  /*504a0*/  IMAD.MOV.U32 R15, RZ, RZ, R4 ;  /* 0x000000ffff0f7224 */ /* 0x000fe400078e0004 */
[----:B------:R-:W-:Y:S02]  /*504b0*/  IMAD.MOV.U32 R4, RZ, RZ, R34 ;  /* 0x000000ffff047224 */ /* 0x000fe400078e0022 */
[----:B------:R-:W-:-:S05]  /*504c0*/  IMAD.MOV.U32 R5, RZ, RZ, R7 ;  /* 0x000000ffff057224 */ /* 0x000fca00078e0007 */
[----:B------:R2:W3:Y:S04]  /*504d0*/  @P5 LDG.E.U16 R42, desc[UR6][R4.64] ;  /* 0x00000006042a5981 */ /* 0x0004e8000c1e1500 */
[----:B----4-:R0:W-:Y:S04]  /*504e0*/  @P6 STL [R1+0x21c0], R0 ;  /* 0x0021c00001006387 */ /* 0x0101e80000100800 */
[----:B0-----:R-:W4:Y:S04]  /*504f0*/  LDL.LU R0, [R1+0x1550] ;  /* 0x0015500001007983 */ /* 0x001f280000300800 */
[----:B------:R0:W-:Y:S04]  /*50500*/  @P6 STL [R1+0x21bc], R83 ;  /* 0x0021bc5301006387 */ /* 0x0001e80000100800 */
[----:B0-----:R-:W4:Y:S01]  /*50510*/  LDL R83, [R1+0x24b4] ;  /* 0x0024b40001537983 */ /* 0x001f220000100800 */
[----:B------:R-:W-:-:S02]  /*50520*/  IMAD.MOV.U32 R16, RZ, RZ, R73 ;  /* 0x000000ffff107224 */ /* 0x000fc400078e0049 */
[----:B------:R-:W-:Y:S02]  /*50530*/  IMAD.MOV.U32 R17, RZ, RZ, R72 ;  /* 0x000000ffff117224 */ /* 0x000fe400078e0048 */
[----:B-1----:R-:W-:Y:S02]  /*50540*/  IMAD.MOV.U32 R2, RZ, RZ, R57 ;  /* 0x000000ffff027224 */ /* 0x002fe400078e0039 */
[----:B------:R-:W-:Y:S01]  /*50550*/  IMAD.MOV.U32 R3, RZ, RZ, R56 ;  /* 0x000000ffff037224 */ /* 0x000fe200078e0038 */
[----:B------:R-:W-:Y:S01]  /*50560*/  STL [R1+0x424c], R28 ;  /* 0x00424c1c01007387 */ /* 0x000fe20000100800 */
[----:B------:R-:W-:-:S03]  /*50570*/  ISETP.GT.AND P6, PT, R92, 0x43, PT ;  /* 0x000000435c00780c */ /* 0x000fc60003fc4270 */
[----:B------:R-:W-:Y:S04]  /*50580*/  STL [R1+0x4250], R29 ;  /* 0x0042501d01007387 */ /* 0x000fe80000100800 */
[----:B------:R-:W-:Y:S04]  /*50590*/  STL.64 [R1+0x1a90], R14 ;  /* 0x001a900e01007387 */ /* 0x000fe80000100a00 */
[----:B------:R-:W-:Y:S04]  /*505a0*/  STL.64 [R1+0x1a98], R16 ;  /* 0x001a981001007387 */ /* 0x000fe80000100a00 */
[----:B------:R-:W-:Y:S04]  /*505b0*/  STL.64 [R1+0x1ab0], R2 ;  /* 0x001ab00201007387 */ /* 0x000fe80000100a00 */
[----:B------:R2:W-:Y:S01]  /*505c0*/  STL.64 [R1+0x1ab8], R4 ;  /* 0x001ab80401007387 */ /* 0x0005e20000100a00 */
[----:B------:R-:W-:-:S06]  /*505d0*/  PRMT R43, RZ, 0x7610, R43 ;  /* 0x00007610ff2b7816 */ /* 0x000fcc000000002b */
[----:B------:R-:W4:Y:S01]  /*505e0*/  @P5 LDG.E.U16 R43, desc[UR6][R2.64] ;  /* 0x00000006022b5981 */ /* 0x000f22000c1e1500 */
[----:B--2---:R-:W-:-:S03]  /*505f0*/  IMAD.MOV.U32 R5, RZ, RZ, R35 ;  /* 0x000000ffff057224 */ /* 0x004fc600078e0023 */
[----:B---3--:R-:W-:Y:S04]  /*50600*/  STL [R1+0x4254], R42 ;  /* 0x0042542a01007387 */ /* 0x008fe80000100800 */
[----:B------:R-:W2:Y:S04]  /*50610*/  LDL R7, [R1+0x24b0] ;  /* 0x0024b00001077983 */ /* 0x000ea80000100800 */
[----:B------:R-:W3:Y:S01]  /*50620*/  LDL R22, [R1+0x24a8] ;  /* 0x0024a80001167983 */ /* 0x000ee20000100800 */
[----:B------:R-:W-:-:S03]  /*50630*/  ISETP.GT.AND P0, PT, R92, 0x44, PT ;  /* 0x000000445c00780c */ /* 0x000fc60003f04270 */
[----:B------:R-:W3:Y:S01]  /*50640*/  LDL R41, [R1+0x24ac] ;  /* 0x0024ac0001297983 */ /* 0x000ee20000100800 */
[----:B------:R-:W-:Y:S02]  /*50650*/  IMAD.MOV.U32 R28, RZ, RZ, R55 ;  /* 0x000000ffff1c7224 */ /* 0x000fe400078e0037 */
[----:B------:R-:W-:Y:S01]  /*50660*/  IMAD.MOV.U32 R29, RZ, RZ, R54 ;  /* 0x000000ffff1d7224 */ /* 0x000fe200078e0036 */
[----:B------:R-:W3:Y:S04]  /*50670*/  LDL.LU R2, [R1+0x155c] ;  /* 0x00155c0001027983 */ /* 0x000ee80000300800 */
[----:B------:R-:W3:Y:S04]  /*50680*/  LDL.LU R3, [R1+0x1574] ;  /* 0x0015740001037983 */ /* 0x000ee80000300800 */
[----:B------:R-:W3:Y:S04]  /*50690*/  LDL.LU R23, [R1+0x1560] ;  /* 0x0015600001177983 */ /* 0x000ee80000300800 */
[----:B------:R-:W3:Y:S04]  /*506a0*/  LDL.LU R82, [R1+0x1578] ;  /* 0x0015780001527983 */ /* 0x000ee80000300800 */
[----:B------:R-:W3:Y:S04]  /*506b0*/  LDL.LU R36, [R1+0x1554] ;  /* 0x0015540001247983 */ /* 0x000ee80000300800 */
[----:B------:R-:W3:Y:S04]  /*506c0*/  LDL.LU R37, [R1+0x156c] ;  /* 0x00156c0001257983 */ /* 0x000ee80000300800 */
[----:B------:R-:W3:Y:S04]  /*506d0*/  LDL.LU R20, [R1+0x1558] ;  /* 0x0015580001147983 */ /* 0x000ee80000300800 */
[----:B------:R-:W3:Y:S01]  /*506e0*/  LDL.LU R34, [R1+0x1570] ;  /* 0x0015700001227983 */ /* 0x000ee20000300800 */
[----:B----4-:R-:W-:-:S05]  /*506f0*/  IMAD.MOV.U32 R4, RZ, RZ, R0 ;  /* 0x000000ffff047224 */ /* 0x010fca00078e0000 */
[----:B------:R-:W4:Y:S04]  /*50700*/  @P6 LDG.E.U16 R83, desc[UR6][R4.64] ;  /* 0x0000000604536981 */ /* 0x000f28000c1e1500 */
[----:B------:R-:W-:Y:S04]  /*50710*/  STL [R1+0x4258], R43 ;  /* 0x0042582b01007387 */ /* 0x000fe80000100800 */
[----:B------:R-:W-:Y:S04]  /*50720*/  STL.64 [R1+0x1aa8], R4 ;  /* 0x001aa80401007387 */ /* 0x000fe80000100a00 */
[----:B--2---:R-:W2:Y:S04]  /*50730*/  @P6 LDG.E.U16 R7, desc[UR6][R28.64] ;  /* 0x000000061c076981 */ /* 0x004ea8000c1e1500 */
[----:B---3--:R0:W3:Y:S01]  /*50740*/  @P0 LDG.E.U16 R22, desc[UR6][R14.64] ;  /* 0x000000060e160981 */ /* 0x0080e2000c1e1500 */
[----:B------:R-:W-:-:S03]  /*50750*/  ISETP.GT.AND P5, PT, R92, 0x45, PT ;  /* 0x000000455c00780c */ /* 0x000fc60003fa4270 */
[----:B------:R1:W3:Y:S04]  /*50760*/  @P0 LDG.E.U16 R41, desc[UR6][R16.64] ;  /* 0x0000000610290981 */ /* 0x0002e8000c1e1500 */
[----:B----4-:R4:W-:Y:S04]  /*50770*/  @P6 STL [R1+0x24b4], R83 ;  /* 0x0024b45301006387 */ /* 0x0109e80000100800 */
[----:B----4-:R-:W4:Y:S04]  /*50780*/  LDL R83, [R1+0x24a4] ;  /* 0x0024a40001537983 */ /* 0x010f280000100800 */
[----:B------:R-:W-:Y:S04]  /*50790*/  STL.64 [R1+0x1aa0], R28 ;  /* 0x001aa01c01007387 */ /* 0x000fe80000100a00 */
[----:B------:R-:W4:Y:S04]  /*507a0*/  LDL R21, [R1+0x24a0] ;  /* 0x0024a00001157983 */ /* 0x000f280000100800 */
[----:B------:R-:W4:Y:S04]  /*507b0*/  LDL.LU R74, [R1+0x1564] ;  /* 0x00156400014a7983 */ /* 0x000f280000300800 */
[----:B------:R-:W4:Y:S04]  /*507c0*/  LDL.LU R75, [R1+0x157c] ;  /* 0x00157c00014b7983 */ /* 0x000f280000300800 */
[----:B------:R-:W4:Y:S04]  /*507d0*/  LDL.LU R35, [R1+0x1568] ;  /* 0x0015680001237983 */ /* 0x000f280000300800 */
[----:B------:R-:W4:Y:S04]  /*507e0*/  LDL.LU R0, [R1+0x1580] ;  /* 0x0015800001007983 */ /* 0x000f280000300800 */
[----:B------:R-:W4:Y:S04]  /*507f0*/  LDL R84, [R1+0x25d0] ;  /* 0x0025d00001547983 */ /* 0x000f280000100800 */
[----:B------:R-:W4:Y:S04]  /*50800*/  LDL R85, [R1+0x2658] ;  /* 0x0026580001557983 */ /* 0x000f280000100800 */
[----:B------:R-:W4:Y:S04]  /*50810*/  LDL R12, [R1+0x2654] ;  /* 0x00265400010c7983 */ /* 0x000f280000100800 */
        /* <DEDUP_REMOVED lines=8> */
[----:B------:R-:W4:Y:S01]  /*508a0*/  LDL R55, [R1+0x21a8] ;  /* 0x0021a80001377983 */ /* 0x000f220000100800 */
[----:B0-----:R-:W-:-:S02]  /*508b0*/  IMAD.MOV.U32 R15, RZ, RZ, R23 ;  /* 0x000000ffff0f7224 */ /* 0x001fc400078e0017 */
[----:B------:R-:W-:Y:S02]  /*508c0*/  IMAD.MOV.U32 R23, RZ, RZ, R20 ;  /* 0x000000ffff177224 */ /* 0x000fe400078e0014 */
[----:B-1----:R-:W-:Y:S02]  /*508d0*/  IMAD.MOV.U32 R16, RZ, RZ, R37 ;  /* 0x000000ffff107224 */ /* 0x002fe400078e0025 */
[----:B------:R-:W-:Y:S01]  /*508e0*/  IMAD.MOV.U32 R17, RZ, RZ, R36 ;  /* 0x000000ffff117224 */ /* 0x000fe200078e0024 */
[----:B--2---:R0:W-:Y:S04]  /*508f0*/  @P6 STL [R1+0x24b0], R7 ;  /* 0x0024b00701006387 */ /* 0x0041e80000100800 */
[----:B0-----:R-:W2:Y:S04]  /*50900*/  LDL R7, [R1+0x21a4] ;  /* 0x0021a40001077983 */ /* 0x001ea80000100800 */
[----:B---3--:R0:W-:Y:S02]  /*50910*/  @P0 STL [R1+0x24a8], R22 ;  /* 0x0024a81601000387 */ /* 0x0081e40000100800 */
[----:B0-----:R-:W-:-:S05]  /*50920*/  IMAD.MOV.U32 R22, RZ, RZ, R34 ;  /* 0x000000ffff167224 */ /* 0x001fca00078e0022 */
[----:B----4-:R-:W3:Y:S04]  /*50930*/  @P5 LDG.E.U16 R83, desc[UR6][R22.64] ;  /* 0x0000000616535981 */ /* 0x010ee8000c1e1500 */
[----:B------:R0:W4:Y:S01]  /*50940*/  @P5 LDG.E.U16 R21, desc[UR6][R16.64] ;  /* 0x0000000610155981 */ /* 0x000122000c1e1500 */
[----:B------:R-:W-:-:S04]  /*50950*/  LOP3.LUT R3, R3, R2, RZ, 0x3c, !PT ;  /* 0x0000000203037212 */ /* 0x000fc800078e3cff */
[----:B------:R-:W-:Y:S01]  /*50960*/  LOP3.LUT R2, R3, R2, RZ, 0x3c, !PT ;  /* 0x0000000203027212 */ /* 0x000fe200078e3cff */
[----:B------:R-:W-:-:S03]  /*50970*/  IMAD.MOV.U32 R14, RZ, RZ, R82 ;  /* 0x000000ffff0e7224 */ /* 0x000fc600078e0052 */
[----:B------:R-:W-:Y:S01]  /*50980*/  LOP3.LUT R3, R3, R2, RZ, 0x3c, !PT ;  /* 0x0000000203037212 */ /* 0x000fe200078e3cff */
[----:B------:R-:W-:Y:S01]  /*50990*/  @P0 STL [R1+0x24ac], R41 ;  /* 0x0024ac2901000387 */ /* 0x000fe20000100800 */
[----:B------:R-:W-:-:S03]  /*509a0*/  ISETP.GT.AND P6, PT, R92, 0x46, PT ;  /* 0x000000465c00780c */ /* 0x000fc60003fc4270 */
[----:B------:R-:W-:Y:S04]  /*509b0*/  STL.64 [R1+0x1a60], R2 ;  /* 0x001a600201007387 */ /* 0x000fe80000100a00 */
[----:B------:R-:W-:Y:S04]  /*509c0*/  STL.64 [R1+0x1a68], R14 ;  /* 0x001a680e01007387 */ /* 0x000fe80000100a00 */
[----:B------:R0:W-:Y:S04]  /*509d0*/  STL.64 [R1+0x1a80], R16 ;  /* 0x001a801001007387 */ /* 0x0001e80000100a00 */
[----:B------:R-:W-:Y:S04]  /*509e0*/  STL.64 [R1+0x1a88], R22 ;  /* 0x001a881601007387 */ /* 0x000fe80000100a00 */
[----:B------:R-:W2:Y:S01]  /*509f0*/  LDL.LU R34, [R1+0x1594] ;  /* 0x0015940001227983 */ /* 0x000ea20000300800 */
[----:B------:R-:W-:Y:S01]  /*50a00*/  PRMT R81, RZ, 0x7610, R81 ;  /* 0x00007610ff517816 */ /* 0x000fe20000000051 */
[----:B------:R-:W-:Y:S01]  /*50a10*/  IMAD.MOV.U32 R20, RZ, RZ, R0 ;  /* 0x000000ffff147224 */ /* 0x000fe200078e0000 */
[----:B------:R-:W-:Y:S01]  /*50a20*/  ISETP.GT.AND P0, PT, R92, 0x47, PT ;  /* 0x000000475c00780c */ /* 0x000fe20003f04270 */
[----:B0-----:R-:W-:-:S02]  /*50a30*/  IMAD.MOV.U32 R16, RZ, RZ, R75 ;  /* 0x000000ffff107224 */ /* 0x001fc400078e004b */
[----:B------:R-:W-:-:S05]  /*50a40*/  IMAD.MOV.U32 R17, RZ, RZ, R74 ;  /* 0x000000ffff117224 */ /* 0x000fca00078e004a */
[----:B------:R-:W2:Y:S05]  /*50a50*/  @P6 LDG.E.U16 R84, desc[UR6][R16.64] ;  /* 0x0000000610546981 */ /* 0x000eaa000c1e1500 */
[----:B------:R0:W2:Y:S04]  /*50a60*/  @P0 LDG.E.U16 R12, desc[UR6][R2.64] ;  /* 0x00000006020c0981 */ /* 0x0000a8000c1e1500 */
[----:B------:R1:W2:Y:S01]  /*50a70*/  @P0 LDG.E.U16 R85, desc[UR6][R14.64] ;  /* 0x000000060e550981 */ /* 0x0002a2000c1e1500 */
[----:B0-----:R-:W-:-:S02]  /*50a80*/  IMAD.MOV.U32 R2, RZ, RZ, R56 ;  /* 0x000000ffff027224 */ /* 0x001fc400078e0038 */
[----:B-1----:R-:W-:Y:S02]  /*50a90*/  IMAD.MOV.U32 R14, RZ, RZ, R4 ;  /* 0x000000ffff0e7224 */ /* 0x002fe400078e0004 */
[----:B------:R-:W-:Y:S02]  /*50aa0*/  IMAD.MOV.U32 R3, RZ, RZ, R73 ;  /* 0x000000ffff037224 */ /* 0x000fe400078e0049 */
[----:B------:R-:W-:Y:S01]  /*50ab0*/  IMAD.MOV.U32 R4, RZ, RZ, R54 ;  /* 0x000000ffff047224 */ /* 0x000fe200078e0036 */
[----:B---3--:R0:W-:Y:S04]  /*50ac0*/  @P5 STL [R1+0x24a4], R83 ;  /* 0x0024a45301005387 */ /* 0x0081e80000100800 */
[----:B0-----:R-:W3:Y:S04]  /*50ad0*/  LDL.LU R83, [R1+0x15ac] ;  /* 0x0015ac0001537983 */ /* 0x001ee80000300800 */
[----:B----4-:R0:W-:Y:S02]  /*50ae0*/  @P5 STL [R1+0x24a0], R21 ;  /* 0x0024a01501005387 */ /* 0x0101e40000100800 */
[----:B0-----:R-:W-:-:S02]  /*50af0*/  IMAD.MOV.U32 R21, RZ, RZ, R35 ;  /* 0x000000ffff157224 */ /* 0x001fc400078e0023 */
[----:B------:R-:W4:Y:S04]  /*50b00*/  LDL.LU R35, [R1+0x1598] ;  /* 0x0015980001237983 */ /* 0x000f280000300800 */
[----:B------:R-:W3:Y:S04]  /*50b10*/  @P6 LDG.E.U16 R81, desc[UR6][R20.64] ;  /* 0x0000000614516981 */ /* 0x000ee8000c1e1500 */
[----:B------:R-:W4:Y:S01]  /*50b20*/  LDL.LU R0, [R1+0x15b0] ;  /* 0x0015b00001007983 */ /* 0x000f220000300800 */
[----:B------:R-:W-:-:S03]  /*50b30*/  ISETP.GT.AND P5, PT, R92, 0x48, PT ;  /* 0x000000485c00780c */ /* 0x000fc60003fa4270 */
[----:B------:R0:W-:Y:S02]  /*50b40*/  STL.64 [R1+0x1a70], R16 ;  /* 0x001a701001007387 */ /* 0x0001e40000100a00 */
[----:B0-----:R-:W-:Y:S02]  /*50b50*/  IMAD.MOV.U32 R17, RZ, RZ, R5 ;  /* 0x000000ffff117224 */ /* 0x001fe400078e0005 */
[----:B------:R-:W-:-:S06]  /*50b60*/  IMAD.MOV.U32 R5, RZ, RZ, R57 ;  /* 0x000000ffff057224 */ /* 0x000fcc00078e0039 */
[----:B--2---:R-:W2:Y:S04]  /*50b70*/  @P5 LDG.E.U16 R7, desc[UR6][R2.64] ;  /* 0x0000000602075981 */ /* 0x004ea8000c1e1500 */
[----:B------:R-:W2:Y:S04]  /*50b80*/  @P5 LDG.E.U16 R55, desc[UR6][R4.64] ;  /* 0x0000000604375981 */ /* 0x000ea8000c1e1500 */
[----:B------:R-:W-:Y:S01]  /*50b90*/  STL.64 [R1+0x1a78], R20 ;  /* 0x001a781401007387 */ /* 0x000fe20000100a00 */
[----:B------:R-:W-:Y:S01]  /*50ba0*/  PRMT R46, RZ, 0x7610, R46 ;  /* 0x00007610ff2e7816 */ /* 0x000fe2000000002e */
[----:B------:R-:W-:-:S02]  /*50bb0*/  IMAD.MOV.U32 R15, RZ, RZ, R13 ;  /* 0x000000ffff0f7224 */ /* 0x000fc400078e000d */
[----:B------:R-:W-:Y:S01]  /*50bc0*/  IMAD.MOV.U32 R16, RZ, RZ, R72 ;  /* 0x000000ffff107224 */ /* 0x000fe200078e0048 */
[----:B---3--:R-:W-:Y:S04]  /*50bd0*/  STL [R1+0x400c], R81 ;  /* 0x00400c5101007387 */ /* 0x008fe80000100800 */
[----:B------:R-:W-:Y:S01]  /*50be0*/  @P6 STL [R1+0x25d0], R84 ;  /* 0x0025d05401006387 */ /* 0x000fe20000100800 */
[----:B------:R-:W-:-:S03]  /*50bf0*/  ISETP.GT.AND P6, PT, R92, 0x49, PT ;  /* 0x000000495c00780c */ /* 0x000fc60003fc4270 */
[----:B------:R0:W-:Y:S01]  /*50c00*/  @P0 STL [R1+0x2654], R12 ;  /* 0x0026540c01000387 */ /* 0x0001e20000100800 */
[----:B----4-:R-:W-:-:S03]  /*50c10*/  IMAD.MOV.U32 R13, RZ, RZ, R35 ;  /* 0x000000ffff0d7224 */ /* 0x010fc600078e0023 */
[----:B------:R-:W-:Y:S01]  /*50c20*/  @P0 STL [R1+0x2658], R85 ;  /* 0x0026585501000387 */ /* 0x000fe20000100800 */
[----:B0-----:R-:W-:-:S03]  /*50c30*/  IMAD.MOV.U32 R12, RZ, RZ, R0 ;  /* 0x000000ffff0c7224 */ /* 0x001fc600078e0000 */
[----:B------:R-:W-:Y:S04]  /*50c40*/  STL.64 [R1+0x1a30], R14 ;  /* 0x001a300e01007387 */ /* 0x000fe80000100a00 */
[----:B------:R-:W3:Y:S04]  /*50c50*/  @P6 LDG.E.U16 R46, desc[UR6][R12.64] ;  /* 0x000000060c2e6981 */ /* 0x000ee8000c1e1500 */
[----:B------:R-:W-:Y:S04]  /*50c60*/  STL.64 [R1+0x1a38], R16 ;  /* 0x001a381001007387 */ /* 0x000fe80000100a00 */
[----:B------:R0:W-:Y:S04]  /*50c70*/  STL.64 [R1+0x1a50], R2 ;  /* 0x001a500201007387 */ /* 0x0001e80000100a00 */
[----:B------:R-:W-:Y:S04]  /*50c80*/  STL.64 [R1+0x1a58], R4 ;  /* 0x001a580401007387 */ /* 0x000fe80000100a00 */
[----:B0-----:R-:W4:Y:S04]  /*50c90*/  LDL.LU R2, [R1+0x15bc] ;  /* 0x0015bc0001027983 */ /* 0x001f280000300800 */
[----:B------:R-:W4:Y:S04]  /*50ca0*/  LDL.LU R3, [R1+0x15d4] ;  /* 0x0015d40001037983 */ /* 0x000f280000300800 */
[----:B------:R-:W4:Y:S04]  /*50cb0*/  LDL.LU R21, [R1+0x15c0] ;  /* 0x0015c00001157983 */ /* 0x000f280000300800 */
[----:B------:R-:W4:Y:S04]  /*50cc0*/  LDL.LU R74, [R1+0x15d8] ;  /* 0x0015d800014a7983 */ /* 0x000f280000300800 */
[----:B------:R-:W4:Y:S04]  /*50cd0*/  LDL.LU R75, [R1+0x15b4] ;  /* 0x0015b400014b7983 */ /* 0x000f280000300800 */
[----:B------:R-:W4:Y:S04]  /*50ce0*/  LDL.LU R84, [R1+0x15cc] ;  /* 0x0015cc0001547983 */ /* 0x000f280000300800 */
[----:B------:R-:W4:Y:S04]  /*50cf0*/  LDL.LU R57, [R1+0x15b8] ;  /* 0x0015b80001397983 */ /* 0x000f280000300800 */
[----:B------:R-:W4:Y:S04]  /*50d00*/  LDL.LU R54, [R1+0x15d0] ;  /* 0x0015d00001367983 */ /* 0x000f280000300800 */
[----:B--2---:R0:W-:Y:S04]  /*50d10*/  @P5 STL [R1+0x21a4], R7 ;  /* 0x0021a40701005387 */ /* 0x0041e80000100800 */
[----:B------:R1:W-:Y:S04]  /*50d20*/  @P5 STL [R1+0x21a8], R55 ;  /* 0x0021a83701005387 */ /* 0x0003e80000100800 */
[----:B0-----:R-:W2:Y:S04]  /*50d30*/  LDL R7, [R1+0x2494] ;  /* 0x0024940001077983 */ /* 0x001ea80000100800 */
[----:B-1----:R-:W2:Y:S01]  /*50d40*/  LDL R55, [R1+0x2498] ;  /* 0x0024980001377983 */ /* 0x002ea20000100800 */
[----:B------:R-:W-:-:S02]  /*50d50*/  ISETP.GT.AND P0, PT, R92, 0x4a, PT ;  /* 0x0000004a5c00780c */ /* 0x000fc40003f04270 */
[----:B------:R-:W-:Y:S02]  /*50d60*/  PRMT R47, RZ, 0x7610, R47 ;  /* 0x00007610ff2f7816 */ /* 0x000fe4000000002f */
[----:B------:R-:W-:Y:S02]  /*50d70*/  PRMT R24, RZ, 0x7610, R24 ;  /* 0x00007610ff187816 */ /* 0x000fe40000000018 */
[----:B------:R-:W-:Y:S01]  /*50d80*/  MOV R4, R83 ;  /* 0x0000005300047202 */ /* 0x000fe20000000f00 */
[----:B------:R-:W-:Y:S01]  /*50d90*/  IMAD.MOV.U32 R5, RZ, RZ, R34 ;  /* 0x000000ffff057224 */ /* 0x000fe200078e0022 */
[----:B------:R-:W-:Y:S01]  /*50da0*/  PRMT R25, RZ, 0x7610, R25 ;  /* 0x00007610ff197816 */ /* 0x000fe20000000019 */
[----:B------:R-:W2:Y:S04]  /*50db0*/  LDL.LU R34, [R1+0x15c4] ;  /* 0x0015c40001227983 */ /* 0x000ea80000300800 */
[----:B------:R-:W2:Y:S04]  /*50dc0*/  @P6 LDG.E.U16 R47, desc[UR6][R4.64] ;  /* 0x00000006042f6981 */ /* 0x000ea8000c1e1500 */
[----:B------:R-:W-:Y:S04]  /*50dd0*/  STL.64 [R1+0x1a40], R4 ;  /* 0x001a400401007387 */ /* 0x000fe80000100a00 */
[----:B------:R-:W2:Y:S04]  /*50de0*/  LDL.LU R83, [R1+0x15dc] ;  /* 0x0015dc0001537983 */ /* 0x000ea80000300800 */
[----:B------:R0:W-:Y:S04]  /*50df0*/  STL.64 [R1+0x1a48], R12 ;  /* 0x001a480c01007387 */ /* 0x0001e80000100a00 */
[----:B------:R-:W2:Y:S04]  /*50e00*/  @P0 LDG.E.U16 R24, desc[UR6][R16.64] ;  /* 0x0000000610180981 */ /* 0x000ea8000c1e1500 */
[----:B------:R4:W2:Y:S01]  /*50e10*/  @P0 LDG.E.U16 R25, desc[UR6][R14.64] ;  /* 0x000000060e190981 */ /* 0x0008a2000c1e1500 */
[----:B------:R-:W-:-:S03]  /*50e20*/  ISETP.GT.AND P5, PT, R92, 0x4b, PT ;  /* 0x0000004b5c00780c */ /* 0x000fc60003fa4270 */
[----:B---3--:R-:W-:Y:S04]  /*50e30*/  STL [R1+0x425c], R46 ;  /* 0x00425c2e01007387 */ /* 0x008fe80000100800 */
[----:B------:R-:W3:Y:S04]  /*50e40*/  LDL.LU R85, [R1+0x15c8] ;  /* 0x0015c80001557983 */ /* 0x000ee80000300800 */
[----:B0-----:R-:W3:Y:S04]  /*50e50*/  LDL.LU R12, [R1+0x15e0] ;  /* 0x0015e000010c7983 */ /* 0x001ee80000300800 */
[----:B------:R-:W3:Y:S04]  /*50e60*/  LDL R35, [R1+0x2490] ;  /* 0x0024900001237983 */ /* 0x000ee80000100800 */
[----:B------:R-:W3:Y:S04]  /*50e70*/  LDL R0, [R1+0x248c] ;  /* 0x00248c0001007983 */ /* 0x000ee80000100800 */
[----:B------:R-:W3:Y:S04]  /*50e80*/  LDL R4, [R1+0x2484] ;  /* 0x0024840001047983 */ /* 0x000ee80000100800 */
[----:B------:R-:W3:Y:S04]  /*50e90*/  LDL R13, [R1+0x2488] ;  /* 0x00248800010d7983 */ /* 0x000ee80000100800 */
[----:B------:R-:W3:Y:S04]  /*50ea0*/  LDL.LU R5, [R1+0x15ec] ;  /* 0x0015ec0001057983 */ /* 0x000ee80000300800 */
[----:B------:R-:W3:Y:S04]  /*50eb0*/  LDL.LU R72, [R1+0x1604] ;  /* 0x0016040001487983 */ /* 0x000ee80000300800 */
[----:B------:R-:W3:Y:S04]  /*50ec0*/  LDL.LU R73, [R1+0x15f0] ;  /* 0x0015f00001497983 */ /* 0x000ee80000300800 */
[----:B------:R-:W3:Y:S01]  /*50ed0*/  LDL.LU R56, [R1+0x1608] ;  /* 0x0016080001387983 */ /* 0x000ee20000300800 */
[----:B----4-:R-:W-:-:S02]  /*50ee0*/  IMAD.MOV.U32 R15, RZ, RZ, R21 ;  /* 0x000000ffff0f7224 */ /* 0x010fc400078e0015 */
[----:B------:R-:W-:Y:S02]  /*50ef0*/  IMAD.MOV.U32 R17, RZ, RZ, R75 ;  /* 0x000000ffff117224 */ /* 0x000fe400078e004b */
[----:B------:R-:W-:Y:S02]  /*50f00*/  IMAD.MOV.U32 R16, RZ, RZ, R84 ;  /* 0x000000ffff107224 */ /* 0x000fe400078e0054 */
[----:B------:R-:W-:Y:S02]  /*50f10*/  IMAD.MOV.U32 R21, RZ, RZ, R57 ;  /* 0x000000ffff157224 */ /* 0x000fe400078e0039 */
[----:B------:R-:W-:Y:S01]  /*50f20*/  IMAD.MOV.U32 R20, RZ, RZ, R54 ;  /* 0x000000ffff147224 */ /* 0x000fe200078e0036 */
[----:B--2---:R0:W2:Y:S04]  /*50f30*/  @P5 LDG.E.U16 R7, desc[UR6][R16.64] ;  /* 0x0000000610075981 */ /* 0x0040a8000c1e1500 */
[----:B------:R3:W4:Y:S01]  /*50f40*/  @P5 LDG.E.U16 R55, desc[UR6][R20.64] ;  /* 0x0000000614375981 */ /* 0x000722000c1e1500 */
[----:B------:R-:W-:-:S04]  /*50f50*/  LOP3.LUT R3, R3, R2, RZ, 0x3c, !PT ;  /* 0x0000000203037212 */ /* 0x000fc800078e3cff */
[C---:B------:R-:W-:Y:S02]  /*50f60*/  LOP3.LUT R2, R3.reuse, R2, RZ, 0x3c, !PT ;  /* 0x0000000203027212 */ /* 0x040fe400078e3cff */
[C---:B------:R-:W-:Y:S01]  /*50f70*/  ISETP.GT.AND P6, PT, R92.reuse, 0x4c, PT ;  /* 0x0000004c5c00780c */ /* 0x040fe20003fc4270 */
[----:B------:R-:W-:Y:S01]  /*50f80*/  IMAD.MOV.U32 R14, RZ, RZ, R74 ;  /* 0x000000ffff0e7224 */ /* 0x000fe200078e004a */
[----:B------:R-:W-:Y:S01]  /*50f90*/  LOP3.LUT R3, R3, R2, RZ, 0x3c, !PT ;  /* 0x0000000203037212 */ /* 0x000fe200078e3cff */
[----:B------:R-:W-:Y:S01]  /*50fa0*/  STL [R1+0x4260], R47 ;  /* 0x0042602f01007387 */ /* 0x000fe20000100800 */
[----:B------:R-:W-:-:S03]  /*50fb0*/  ISETP.GT.AND P0, PT, R92, 0x4d, PT ;  /* 0x0000004d5c00780c */ /* 0x000fc60003f04270 */
[----:B------:R-:W-:Y:S04]  /*50fc0*/  STL [R1+0x4264], R24 ;  /* 0x0042641801007387 */ /* 0x000fe80000100800 */
[----:B------:R-:W-:Y:S04]  /*50fd0*/  STL [R1+0x4268], R25 ;  /* 0x0042681901007387 */ /* 0x000fe80000100800 */
[----:B------:R-:W-:Y:S04]  /*50fe0*/  STL.64 [R1+0x1a00], R2 ;  /* 0x001a000201007387 */ /* 0x000fe80000100a00 */
[----:B------:R-:W-:Y:S04]  /*50ff0*/  STL.64 [R1+0x1a08], R14 ;  /* 0x001a080e01007387 */ /* 0x000fe80000100a00 */
[----:B------:R0:W-:Y:S04]  /*51000*/  STL.64 [R1+0x1a20], R16 ;  /* 0x001a201001007387 */ /* 0x0001e80000100a00 */
[----:B------:R3:W-:Y:S01]  /*51010*/  STL.64 [R1+0x1a28], R20 ;  /* 0x001a281401007387 */ /* 0x0007e20000100a00 */
[----:B0-----:R-:W-:-:S02]  /*51020*/  IMAD.MOV.U32 R16, RZ, RZ, R83 ;  /* 0x000000ffff107224 */ /* 0x001fc400078e0053 */
[----:B------:R-:W-:Y:S02]  /*51030*/  IMAD.MOV.U32 R17, RZ, RZ, R34 ;  /* 0x000000ffff117224 */ /* 0x000fe400078e0022 */
[----:B---3--:R-:W-:Y:S02]  /*51040*/  IMAD.MOV.U32 R21, RZ, RZ, R85 ;  /* 0x000000ffff157224 */ /* 0x008fe400078e0055 */
[----:B------:R-:W-:Y:S01]  /*51050*/  IMAD.MOV.U32 R20, RZ, RZ, R12 ;  /* 0x000000ffff147224 */ /* 0x000fe200078e000c */
[----:B------:R-:W3:Y:S04]  /*51060*/  @P6 LDG.E.U16 R0, desc[UR6][R16.64] ;  /* 0x0000000610006981 */ /* 0x000ee8000c1e1500 */
[----:B------:R-:W3:Y:S04]  /*51070*/  @P6 LDG.E.U16 R35, desc[UR6][R20.64] ;  /* 0x0000000614236981 */ /* 0x000ee8000c1e1500 */
[----:B------:R-:W3:Y:S04]  /*51080*/  @P0 LDG.E.U16 R4, desc[UR6][R2.64] ;  /* 0x0000000602040981 */ /* 0x000ee8000c1e1500 */
[----:B------:R-:W3:Y:S04]  /*51090*/  @P0 LDG.E.U16 R13, desc[UR6][R14.64] ;  /* 0x000000060e0d0981 */ /* 0x000ee8000c1e1500 */
[----:B--2---:R-:W-:Y:S04]  /*510a0*/  @P5 STL [R1+0x2494], R7 ;  /* 0x0024940701005387 */ /* 0x004fe80000100800 */
[----:B----4-:R0:W-:Y:S04]  /*510b0*/  @P5 STL [R1+0x2498], R55 ;  /* 0x0024983701005387 */ /* 0x0101e80000100800 */
[----:B------:R-:W2:Y:S04]  /*510c0*/  LDL.LU R57, [R1+0x15e4] ;  /* 0x0015e40001397983 */ /* 0x000ea80000300800 */
[----:B------:R-:W4:Y:S04]  /*510d0*/  LDL.LU R54, [R1+0x15fc] ;  /* 0x0015fc0001367983 */ /* 0x000f280000300800 */
[----:B0-----:R-:W2:Y:S04]  /*510e0*/  LDL.LU R55, [R1+0x15e8] ;  /* 0x0015e80001377983 */ /* 0x001ea80000300800 */
[----:B------:R-:W-:Y:S04]  /*510f0*/  STL.64 [R1+0x1a10], R16 ;  /* 0x001a101001007387 */ /* 0x000fe80000100a00 */
[----:B------:R-:W2:Y:S04]  /*51100*/  LDL.LU R7, [R1+0x1600] ;  /* 0x0016000001077983 */ /* 0x000ea80000300800 */
[----:B------:R-:W2:Y:S04]  /*51110*/  LDL R83, [R1+0x25c8] ;  /* 0x0025c80001537983 */ /* 0x000ea80000100800 */
[----:B------:R-:W2:Y:S04]  /*51120*/  LDL R34, [R1+0x25cc] ;  /* 0x0025cc0001227983 */ /* 0x000ea80000100800 */
[----:B------:R-:W-:Y:S01]  /*51130*/  STL.64 [R1+0x1a18], R20 ;  /* 0x001a181401007387 */ /* 0x000fe20000100a00 */
[----:B------:R-:W-:-:S03]  /*51140*/  ISETP.GT.AND P5, PT, R92, 0x4e, PT ;  /* 0x0000004e5c00780c */ /* 0x000fc60003fa4270 */
[----:B---3--:R0:W-:Y:S04]  /*51150*/  @P6 STL [R1+0x2490], R35 ;  /* 0x0024902301006387 */ /* 0x0081e80000100800 */
[----:B0-----:R-:W3:Y:S04]  /*51160*/  LDL.LU R35, [R1+0x15f4] ;  /* 0x0015f40001237983 */ /* 0x001ee80000300800 */
[----:B------:R0:W-:Y:S04]  /*51170*/  @P6 STL [R1+0x248c], R0 ;  /* 0x00248c0001006387 */ /* 0x0001e80000100800 */
[----:B0-----:R-:W3:Y:S04]  /*51180*/  LDL.LU R0, [R1+0x160c] ;  /* 0x00160c0001007983 */ /* 0x001ee80000300800 */
[----:B------:R-:W-:Y:S04]  /*51190*/  @P0 STL [R1+0x2484], R4 ;  /* 0x0024840401000387 */ /* 0x000fe80000100800 */
[----:B------:R0:W-:Y:S04]  /*511a0*/  @P0 STL [R1+0x2488], R13 ;  /* 0x0024880d01000387 */ /* 0x0001e80000100800 */
[----:B------:R-:W3:Y:S04]  /*511b0*/  LDL.LU R40, [R1+0x15f8] ;  /* 0x0015f80001287983 */ /* 0x000ee80000300800 */
[----:B------:R-:W3:Y:S04]  /*511c0*/  LDL.LU R41, [R1+0x1610] ;  /* 0x0016100001297983 */ /* 0x000ee80000300800 */
[----:B------:R-:W3:Y:S04]  /*511d0*/  LDL R36, [R1+0x264c] ;  /* 0x00264c0001247983 */ /* 0x000ee80000100800 */
[----:B------:R-:W3:Y:S04]  /*511e0*/  LDL R82, [R1+0x2650] ;  /* 0x0026500001527983 */ /* 0x000ee80000100800 */
[----:B------:R-:W3:Y:S04]  /*511f0*/  LDL R20, [R1+0x218c] ;  /* 0x00218c0001147983 */ /* 0x000ee80000100800 */
[----:B------:R-:W3:Y:S01]  /*51200*/  LDL R37, [R1+0x2190] ;  /* 0x0021900001257983 */ /* 0x000ee20000100800 */
[----:B----4-:R-:W-:-:S02]  /*51210*/  IMAD.MOV.U32 R12, RZ, RZ, R54 ;  /* 0x000000ffff0c7224 */ /* 0x010fc400078e0036 */
[----:B--2---:R-:W-:Y:S02]  /*51220*/  IMAD.MOV.U32 R23, RZ, RZ, R55 ;  /* 0x000000ffff177224 */ /* 0x004fe400078e0037 */
[----:B0-----:R-:W-:Y:S02]  /*51230*/  IMAD.MOV.U32 R13, RZ, RZ, R57 ;  /* 0x000000ffff0d7224 */ /* 0x001fe400078e0039 */
[----:B------:R-:W-:Y:S02]  /*51240*/  IMAD.MOV.U32 R22, RZ, RZ, R7 ;  /* 0x000000ffff167224 */ /* 0x000fe400078e0007 */
[----:B------:R-:W-:Y:S02]  /*51250*/  IMAD.MOV.U32 R16, RZ, RZ, R56 ;  /* 0x000000ffff107224 */ /* 0x000fe400078e0038 */
[----:B------:R-:W-:Y:S02]  /*51260*/  IMAD.MOV.U32 R17, RZ, RZ, R73 ;  /* 0x000000ffff117224 */ /* 0x000fe400078e0049 */
[----:B------:R-:W-:Y:S01]  /*51270*/  IMAD.MOV.U32 R14, RZ, RZ, R72 ;  /* 0x000000ffff0e7224 */ /* 0x000fe200078e0048 */
[----:B------:R-:W2:Y:S04]  /*51280*/  @P5 LDG.E.U16 R83, desc[UR6][R12.64] ;  /* 0x000000060c535981 */ /* 0x000ea8000c1e1500 */
[----:B------:R3:W4:Y:S01]  /*51290*/  @P5 LDG.E.U16 R34, desc[UR6][R22.64] ;  /* 0x0000000616225981 */ /* 0x000722000c1e1500 */
[----:B------:R-:W-:-:S03]  /*512a0*/  IMAD.MOV.U32 R15, RZ, RZ, R5 ;  /* 0x000000ffff0f7224 */ /* 0x000fc600078e0005 */
[----:B------:R-:W4:Y:S04]  /*512b0*/  LDL.LU R2, [R1+0x161c] ;  /* 0x00161c0001027983 */ /* 0x000f280000300800 */
[----:B------:R-:W-:Y:S01]  /*512c0*/  STL.64 [R1+0x19d8], R16 ;  /* 0x0019d81001007387 */ /* 0x000fe20000100a00 */
[----:B------:R-:W-:-:S03]  /*512d0*/  ISETP.GT.AND P6, PT, R92, 0x4f, PT ;  /* 0x0000004f5c00780c */ /* 0x000fc60003fc4270 */
[----:B------:R-:W-:Y:S04]  /*512e0*/  STL.64 [R1+0x19d0], R14 ;  /* 0x0019d00e01007387 */ /* 0x000fe80000100a00 */
[----:B------:R-:W4:Y:S04]  /*512f0*/  LDL.LU R3, [R1+0x1634] ;  /* 0x0016340001037983 */ /* 0x000f280000300800 */
[----:B------:R-:W4:Y:S01]  /*51300*/  LDL.LU R4, [R1+0x1620] ;  /* 0x0016200001047983 */ /* 0x000f220000300800 */
[----:B------:R-:W-:-:S03]  /*51310*/  ISETP.GT.AND P0, PT, R92, 0x50, PT ;  /* 0x000000505c00780c */ /* 0x000fc60003f04270 */
[----:B------:R-:W4:Y:S04]  /*51320*/  LDL.LU R5, [R1+0x1638] ;  /* 0x0016380001057983 */ /* 0x000f280000300800 */
[----:B------:R-:W4:Y:S04]  /*51330*/  LDL.LU R21, [R1+0x1614] ;  /* 0x0016140001157983 */ /* 0x000f280000300800 */
[----:B------:R-:W4:Y:S04]  /*51340*/  LDL.LU R74, [R1+0x162c] ;  /* 0x00162c00014a7983 */ /* 0x000f280000300800 */
[----:B------:R-:W4:Y:S04]  /*51350*/  LDL.LU R75, [R1+0x1618] ;  /* 0x00161800014b7983 */ /* 0x000f280000300800 */
[----:B------:R-:W4:Y:S04]  /*51360*/  LDL.LU R84, [R1+0x1630] ;  /* 0x0016300001547983 */ /* 0x000f280000300800 */
[----:B------:R-:W-:Y:S04]  /*51370*/  STL.64 [R1+0x19f8], R22 ;  /* 0x0019f81601007387 */ /* 0x000fe80000100a00 */
[----:B------:R0:W-:Y:S04]  /*51380*/  STL.64 [R1+0x19f0], R12 ;  /* 0x0019f00c01007387 */ /* 0x0001e80000100a00 */
[----:B0-----:R-:W4:Y:S04]  /*51390*/  LDL.LU R12, [R1+0x1624] ;  /* 0x00162400010c7983 */ /* 0x001f280000300800 */
[----:B------:R-:W4:Y:S04]  /*513a0*/  LDL.LU R13, [R1+0x163c] ;  /* 0x00163c00010d7983 */ /* 0x000f280000300800 */
[----:B------:R-:W4:Y:S01]  /*513b0*/  LDL.LU R85, [R1+0x1628] ;  /* 0x0016280001557983 */ /* 0x000f220000300800 */
[----:B---3--:R-:W-:-:S02]  /*513c0*/  IMAD.MOV.U32 R23, RZ, RZ, R35 ;  /* 0x000000ffff177224 */ /* 0x008fc400078e0023 */
[----:B------:R-:W-:Y:S02]  /*513d0*/  IMAD.MOV.U32 R22, RZ, RZ, R0 ;  /* 0x000000ffff167224 */ /* 0x000fe400078e0000 */
[----:B------:R-:W-:Y:S02]  /*513e0*/  IMAD.MOV.U32 R25, RZ, RZ, R40 ;  /* 0x000000ffff197224 */ /* 0x000fe400078e0028 */
[----:B------:R-:W-:Y:S01]  /*513f0*/  IMAD.MOV.U32 R24, RZ, RZ, R41 ;  /* 0x000000ffff187224 */ /* 0x000fe200078e0029 */
[----:B------:R-:W3:Y:S04]  /*51400*/  @P6 LDG.E.U16 R36, desc[UR6][R22.64] ;  /* 0x0000000616246981 */ /* 0x000ee8000c1e1500 */
[----:B------:R0:W3:Y:S04]  /*51410*/  @P0 LDG.E.U16 R20, desc[UR6][R14.64] ;  /* 0x000000060e140981 */ /* 0x0000e8000c1e1500 */
[----:B------:R-:W3:Y:S04]  /*51420*/  @P6 LDG.E.U16 R82, desc[UR6][R24.64] ;  /* 0x0000000618526981 */ /* 0x000ee8000c1e1500 */
[----:B------:R1:W3:Y:S04]  /*51430*/  @P0 LDG.E.U16 R37, desc[UR6][R16.64] ;  /* 0x0000000610250981 */ /* 0x0002e8000c1e1500 */
[----:B--2---:R2:W-:Y:S04]  /*51440*/  @P5 STL [R1+0x25c8], R83 ;  /* 0x0025c85301005387 */ /* 0x0045e80000100800 */
[----:B--2---:R-:W2:Y:S04]  /*51450*/  LDL.LU R83, [R1+0x1640] ;  /* 0x0016400001537983 */ /* 0x004ea80000300800 */
[----:B----4-:R4:W-:Y:S04]  /*51460*/  @P5 STL [R1+0x25cc], R34 ;  /* 0x0025cc2201005387 */ /* 0x0109e80000100800 */
[----:B------:R-:W2:Y:S04]  /*51470*/  LDL R73, [R1+0x247c] ;  /* 0x00247c0001497983 */ /* 0x000ea80000100800 */
[----:B------:R-:W2:Y:S04]  /*51480*/  LDL R72, [R1+0x2480] ;  /* 0x0024800001487983 */ /* 0x000ea80000100800 */
[----:B------:R-:W2:Y:S04]  /*51490*/  LDL.LU R56, [R1+0x164c] ;  /* 0x00164c0001387983 */ /* 0x000ea80000300800 */
[----:B------:R-:W-:Y:S04]  /*514a0*/  STL.64 [R1+0x19e0], R22 ;  /* 0x0019e01601007387 */ /* 0x000fe80000100a00 */
[----:B------:R-:W2:Y:S04]  /*514b0*/  LDL.LU R57, [R1+0x1664] ;  /* 0x0016640001397983 */ /* 0x000ea80000300800 */
[----:B------:R-:W2:Y:S04]  /*514c0*/  LDL.LU R54, [R1+0x1650] ;  /* 0x0016500001367983 */ /* 0x000ea80000300800 */
[----:B------:R-:W2:Y:S01]  /*514d0*/  LDL.LU R55, [R1+0x1668] ;  /* 0x0016680001377983 */ /* 0x000ea20000300800 */
[----:B------:R-:W-:-:S03]  /*514e0*/  LOP3.LUT R3, R3, R2, RZ, 0x3c, !PT ;  /* 0x0000000203037212 */ /* 0x000fc600078e3cff */
[----:B------:R-:W2:Y:S01]  /*514f0*/  LDL.LU R7, [R1+0x1644] ;  /* 0x0016440001077983 */ /* 0x000ea20000300800 */
[----:B------:R-:W-:Y:S02]  /*51500*/  LOP3.LUT R5, R5, R4, RZ, 0x3c, !PT ;  /* 0x0000000405057212 */ /* 0x000fe400078e3cff */
[----:B------:R-:W-:Y:S01]  /*51510*/  ISETP.GT.AND P5, PT, R92, 0x51, PT ;  /* 0x000000515c00780c */ /* 0x000fe20003fa4270 */
[----:B----4-:R-:W4:Y:S04]  /*51520*/  LDL.LU R34, [R1+0x165c] ;  /* 0x00165c0001227983 */ /* 0x010f280000300800 */
[----:B------:R-:W4:Y:S04]  /*51530*/  LDL.LU R35, [R1+0x1648] ;  /* 0x0016480001237983 */ /* 0x000f280000300800 */
[----:B------:R-:W4:Y:S01]  /*51540*/  LDL.LU R0, [R1+0x1660] ;  /* 0x0016600001007983 */ /* 0x000f220000300800 */
[----:B------:R-:W-:-:S03]  /*51550*/  LOP3.LUT R2, R3, R2, RZ, 0x3c, !PT ;  /* 0x0000000203027212 */ /* 0x000fc600078e3cff */
[----:B------:R-:W-:Y:S01]  /*51560*/  STL.64 [R1+0x19e8], R24 ;  /* 0x0019e81801007387 */ /* 0x000fe20000100a00 */
[----:B------:R-:W-:Y:S02]  /*51570*/  LOP3.LUT R4, R5, R4, RZ, 0x3c, !PT ;  /* 0x0000000405047212 */ /* 0x000fe400078e3cff */
[----:B------:R-:W-:Y:S02]  /*51580*/  PRMT R49, RZ, 0x7610, R49 ;  /* 0x00007610ff317816 */ /* 0x000fe40000000031 */
[----:B------:R-:W-:Y:S02]  /*51590*/  LOP3.LUT R3, R3, R2, RZ, 0x3c, !PT ;  /* 0x0000000203037212 */ /* 0x000fe400078e3cff */
[----:B------:R-:W-:Y:S02]  /*515a0*/  LOP3.LUT R13, R13, R12, RZ, 0x3c, !PT ;  /* 0x0000000c0d0d7212 */ /* 0x000fe400078e3cff */
[----:B------:R-:W-:Y:S02]  /*515b0*/  LOP3.LUT R5, R5, R4, RZ, 0x3c, !PT ;  /* 0x0000000405057212 */ /* 0x000fe400078e3cff */
[----:B------:R-:W-:Y:S01]  /*515c0*/  PRMT R48, RZ, 0x7610, R48 ;  /* 0x00007610ff307816 */ /* 0x000fe20000000030 */
[----:B0-----:R-:W-:-:S02]  /*515d0*/  IMAD.MOV.U32 R14, RZ, RZ, R74 ;  /* 0x000000ffff0e7224 */ /* 0x001fc400078e004a */
[----:B------:R-:W-:Y:S02]  /*515e0*/  IMAD.MOV.U32 R15, RZ, RZ, R21 ;  /* 0x000000ffff0f7224 */ /* 0x000fe400078e0015 */
[----:B-1----:R-:W-:Y:S02]  /*515f0*/  IMAD.MOV.U32 R16, RZ, RZ, R84 ;  /* 0x000000ffff107224 */ /* 0x002fe400078e0054 */
[----:B------:R-:W-:Y:S01]  /*51600*/  IMAD.MOV.U32 R17, RZ, RZ, R75 ;  /* 0x000000ffff117224 */ /* 0x000fe200078e004b */
[----:B------:R-:W-:Y:S02]  /*51610*/  LOP3.LUT R12, R13, R12, RZ, 0x3c, !PT ;  /* 0x0000000c0d0c7212 */ /* 0x000fe400078e3cff */
[----:B------:R-:W-:Y:S01]  /*51620*/  PRMT R44, RZ, 0x7610, R44 ;  /* 0x00007610ff2c7816 */ /* 0x000fe2000000002c */
[----:B------:R0:W4:Y:S01]  /*51630*/  @P5 LDG.E.U16 R49, desc[UR6][R14.64] ;  /* 0x000000060e315981 */ /* 0x000122000c1e1500 */
[----:B------:R-:W-:-:S03]  /*51640*/  PRMT R45, RZ, 0x7610, R45 ;  /* 0x00007610ff2d7816 */ /* 0x000fc6000000002d */
[----:B------:R1:W4:Y:S01]  /*51650*/  @P5 LDG.E.U16 R48, desc[UR6][R16.64] ;  /* 0x0000000610305981 */ /* 0x000322000c1e1500 */
[----:B------:R-:W-:-:S03]  /*51660*/  LOP3.LUT R13, R13, R12, RZ, 0x3c, !PT ;  /* 0x0000000c0d0d7212 */ /* 0x000fc600078e3cff */
[----:B---3--:R-:W-:Y:S04]  /*51670*/  @P6 STL [R1+0x264c], R36 ;  /* 0x00264c2401006387 */ /* 0x008fe80000100800 */
[----:B------:R-:W-:Y:S01]  /*51680*/  @P6 STL [R1+0x2650], R82 ;  /* 0x0026505201006387 */ /* 0x000fe20000100800 */
[----:B------:R-:W-:-:S03]  /*51690*/  ISETP.GT.AND P6, PT, R92, 0x52, PT ;  /* 0x000000525c00780c */ /* 0x000fc60003fc4270 */
[----:B------:R-:W-:Y:S04]  /*516a0*/  @P0 STL [R1+0x218c], R20 ;  /* 0x00218c1401000387 */ /* 0x000fe80000100800 */
[----:B------:R-:W-:Y:S01]  /*516b0*/  @P0 STL [R1+0x2190], R37 ;  /* 0x0021902501000387 */ /* 0x000fe20000100800 */
[----:B------:R-:W-:-:S03]  /*516c0*/  ISETP.GT.AND P0, PT, R92, 0x53, PT ;  /* 0x000000535c00780c */ /* 0x000fc60003f04270 */
[----:B------:R-:W-:Y:S04]  /*516d0*/  STL.64 [R1+0x19a0], R2 ;  /* 0x0019a00201007387 */ /* 0x000fe80000100a00 */
[----:B------:R-:W-:Y:S04]  /*516e0*/  STL.64 [R1+0x19a8], R4 ;  /* 0x0019a80401007387 */ /* 0x000fe80000100a00 */
[----:B------:R0:W-:Y:S04]  /*516f0*/  STL.64 [R1+0x19c0], R14 ;  /* 0x0019c00e01007387 */ /* 0x0001e80000100a00 */
[----:B------:R3:W3:Y:S01]  /*51700*/  @P6 LDG.E.U16 R45, desc[UR6][R12.64] ;  /* 0x000000060c2d6981 */ /* 0x0006e2000c1e1500 */
[----:B0-----:R-:W-:-:S02]  /*51710*/  IMAD.MOV.U32 R15, RZ, RZ, R85 ;  /* 0x000000ffff0f7224 */ /* 0x001fc400078e0055 */
[----:B--2---:R-:W-:Y:S01]  /*51720*/  IMAD.MOV.U32 R14, RZ, RZ, R83 ;  /* 0x000000ffff0e7224 */ /* 0x004fe200078e0053 */
[----:B------:R-:W2:Y:S04]  /*51730*/  @P0 LDG.E.U16 R73, desc[UR6][R2.64] ;  /* 0x0000000602490981 */ /* 0x000ea8000c1e1500 */
[----:B------:R0:W2:Y:S04]  /*51740*/  @P6 LDG.E.U16 R44, desc[UR6][R14.64] ;  /* 0x000000060e2c6981 */ /* 0x0000a8000c1e1500 */
[----:B------:R-:W2:Y:S04]  /*51750*/  @P0 LDG.E.U16 R72, desc[UR6][R4.64] ;  /* 0x0000000604480981 */ /* 0x000ea8000c1e1500 */
[----:B------:R1:W-:Y:S01]  /*51760*/  STL.64 [R1+0x19c8], R16 ;  /* 0x0019c81001007387 */ /* 0x0003e20000100a00 */
[----:B------:R-:W-:-:S02]  /*51770*/  IMAD.MOV.U32 R25, RZ, RZ, R7 ;  /* 0x000000ffff197224 */ /* 0x000fc400078e0007 */
[----:B----4-:R-:W-:Y:S02]  /*51780*/  IMAD.MOV.U32 R24, RZ, RZ, R34 ;  /* 0x000000ffff187224 */ /* 0x010fe400078e0022 */
[----:B-1----:R-:W-:Y:S02]  /*51790*/  IMAD.MOV.U32 R16, RZ, RZ, R55 ;  /* 0x000000ffff107224 */ /* 0x002fe400078e0037 */
[----:B------:R-:W-:Y:S01]  /*517a0*/  IMAD.MOV.U32 R17, RZ, RZ, R54 ;  /* 0x000000ffff117224 */ /* 0x000fe200078e0036 */
[----:B------:R-:W-:Y:S04]  /*517b0*/  STL [R1+0x426c], R48 ;  /* 0x00426c3001007387 */ /* 0x000fe80000100800 */
[----:B------:R-:W-:Y:S04]  /*517c0*/  STL [R1+0x4270], R49 ;  /* 0x0042703101007387 */ /* 0x000fe80000100800 */
[----:B------:R-:W-:Y:S04]  /*517d0*/  STL.64 [R1+0x19b8], R14 ;  /* 0x0019b80e01007387 */ /* 0x000fe80000100a00 */
[----:B------:R-:W4:Y:S04]  /*517e0*/  LDL R83, [R1+0x2478] ;  /* 0x0024780001537983 */ /* 0x000f280000100800 */
[----:B------:R3:W-:Y:S02]  /*517f0*/  STL.64 [R1+0x19b0], R12 ;  /* 0x0019b00c01007387 */ /* 0x0007e40000100a00 */
[----:B---3--:R-:W-:-:S02]  /*51800*/  IMAD.MOV.U32 R12, RZ, RZ, R0 ;  /* 0x000000ffff0c7224 */ /* 0x008fc400078e0000 */
[----:B------:R-:W-:Y:S02]  /*51810*/  IMAD.MOV.U32 R13, RZ, RZ, R35 ;  /* 0x000000ffff0d7224 */ /* 0x000fe400078e0023 */
[----:B0-----:R-:W-:Y:S02]  /*51820*/  IMAD.MOV.U32 R14, RZ, RZ, R57 ;  /* 0x000000ffff0e7224 */ /* 0x001fe400078e0039 */
[----:B------:R-:W-:Y:S01]  /*51830*/  IMAD.MOV.U32 R15, RZ, RZ, R56 ;  /* 0x000000ffff0f7224 */ /* 0x000fe200078e0038 */
[----:B--2---:R-:W-:Y:S04]  /*51840*/  STL [R1+0x4274], R44 ;  /* 0x0042742c01007387 */ /* 0x004fe80000100800 */
[----:B------:R-:W-:Y:S04]  /*51850*/  STL [R1+0x4278], R45 ;  /* 0x0042782d01007387 */ /* 0x000fe80000100800 */
[----:B------:R-:W-:Y:S04]  /*51860*/  @P0 STL [R1+0x247c], R73 ;  /* 0x00247c4901000387 */ /* 0x000fe80000100800 */
[----:B------:R-:W-:Y:S04]  /*51870*/  @P0 STL [R1+0x2480], R72 ;  /* 0x0024804801000387 */ /* 0x000fe80000100800 */
[----:B------:R-:W2:Y:S04]  /*51880*/  LDL R59, [R1+0x2474] ;  /* 0x00247400013b7983 */ /* 0x000ea80000100800 */
[----:B------:R-:W3:Y:S04]  /*51890*/  LDL.LU R38, [R1+0x1654] ;  /* 0x0016540001267983 */ /* 0x000ee80000300800 */
[----:B------:R-:W-:Y:S04]  /*518a0*/  STL.64 [R1+0x1990], R24 ;  /* 0x0019901801007387 */ /* 0x000fe80000100a00 */
[----:B------:R0:W-:Y:S04]  /*518b0*/  STL.64 [R1+0x1998], R12 ;  /* 0x0019980c01007387 */ /* 0x0001e80000100a00 */
[----:B------:R-:W3:Y:S04]  /*518c0*/  LDL.LU R39, [R1+0x166c] ;  /* 0x00166c0001277983 */ /* 0x000ee80000300800 */
[----:B------:R-:W3:Y:S04]  /*518d0*/  LDL.LU R40, [R1+0x1658] ;  /* 0x0016580001287983 */ /* 0x000ee80000300800 */
[----:B------:R-:W3:Y:S04]  /*518e0*/  LDL.LU R41, [R1+0x1670] ;  /* 0x0016700001297983 */ /* 0x000ee80000300800 */
[----:B------:R-:W3:Y:S04]  /*518f0*/  LDL R22, [R1+0x2470] ;  /* 0x0024700001167983 */ /* 0x000ee80000100800 */
[----:B------:R-:W3:Y:S04]  /*51900*/  LDL R23, [R1+0x246c] ;  /* 0x00246c0001177983 */ /* 0x000ee80000100800 */
[----:B------:R-:W3:Y:S04]  /*51910*/  LDL R82, [R1+0x25c4] ;  /* 0x0025c40001527983 */ /* 0x000ee80000100800 */
[----:B------:R-:W-:Y:S04]  /*51920*/  STL.64 [R1+0x1978], R16 ;  /* 0x0019781001007387 */ /* 0x000fe80000100a00 */
[----:B------:R-:W-:Y:S04]  /*51930*/  STL.64 [R1+0x1970], R14 ;  /* 0x0019700e01007387 */ /* 0x000fe80000100a00 */
[----:B------:R-:W3:Y:S01]  /*51940*/  LDL R36, [R1+0x25c0] ;  /* 0x0025c00001247983 */ /* 0x000ee20000100800 */
[----:B------:R-:W-:-:S02]  /*51950*/  ISETP.GT.AND P5, PT, R92, 0x54, PT ;  /* 0x000000545c00780c */ /* 0x000fc40003fa4270 */
[C---:B------:R-:W-:Y:S02]  /*51960*/  ISETP.GT.AND P6, PT, R92.reuse, 0x55, PT ;  /* 0x000000555c00780c */ /* 0x040fe40003fc4270 */
[----:B------:R-:W-:Y:S01]  /*51970*/  ISETP.GT.AND P0, PT, R92, 0x56, PT ;  /* 0x000000565c00780c */ /* 0x000fe20003f04270 */
        /* <DEDUP_REMOVED lines=10> */
[----:B----4-:R-:W4:Y:S04]  /*51a20*/  @P5 LDG.E.U16 R83, desc[UR6][R12.64] ;  /* 0x000000060c535981 */ /* 0x010f28000c1e1500 */
[----:B0-----:R-:W4:Y:S04]  /*51a30*/  LDL.LU R12, [R1+0x1684] ;  /* 0x00168400010c7983 */ /* 0x001f280000300800 */
[----:B------:R-:W4:Y:S04]  /*51a40*/  LDL.LU R13, [R1+0x169c] ;  /* 0x00169c00010d7983 */ /* 0x000f280000300800 */
[----:B------:R-:W4:Y:S04]  /*51a50*/  LDL.LU R85, [R1+0x1688] ;  /* 0x0016880001557983 */ /* 0x000f280000300800 */
[----:B------:R-:W4:Y:S04]  /*51a60*/  LDL.LU R72, [R1+0x16a0] ;  /* 0x0016a00001487983 */ /* 0x000f280000300800 */
        /* <DEDUP_REMOVED lines=9> */
[----:B--2---:R0:W2:Y:S01]  /*51b00*/  @P5 LDG.E.U16 R59, desc[UR6][R24.64] ;  /* 0x00000006183b5981 */ /* 0x0040a2000c1e1500 */
[----:B---3--:R-:W-:-:S02]  /*51b10*/  IMAD.MOV.U32 R29, RZ, RZ, R40 ;  /* 0x000000ffff1d7224 */ /* 0x008fc400078e0028 */
[----:B------:R-:W-:Y:S01]  /*51b20*/  IMAD.MOV.U32 R28, RZ, RZ, R41 ;  /* 0x000000ffff1c7224 */ /* 0x000fe200078e0029 */
[----:B------:R-:W3:Y:S01]  /*51b30*/  @P0 LDG.E.U16 R82, desc[UR6][R16.64] ;  /* 0x0000000610520981 */ /* 0x000ee2000c1e1500 */
[----:B0-----:R-:W-:Y:S01]  /*51b40*/  MOV R24, R39 ;  /* 0x0000002700187202 */ /* 0x001fe20000000f00 */
[----:B------:R-:W-:Y:S02]  /*51b50*/  IMAD.MOV.U32 R25, RZ, RZ, R38 ;  /* 0x000000ffff197224 */ /* 0x000fe400078e0026 */
[----:B------:R-:W3:Y:S04]  /*51b60*/  @P6 LDG.E.U16 R22, desc[UR6][R28.64] ;  /* 0x000000061c166981 */ /* 0x000ee8000c1e1500 */
[----:B------:R0:W3:Y:S04]  /*51b70*/  @P0 LDG.E.U16 R36, desc[UR6][R14.64] ;  /* 0x000000060e240981 */ /* 0x0000e8000c1e1500 */
[----:B------:R-:W3:Y:S01]  /*51b80*/  @P6 LDG.E.U16 R23, desc[UR6][R24.64] ;  /* 0x0000000618176981 */ /* 0x000ee2000c1e1500 */
[----:B------:R-:W-:-:S02]  /*51b90*/  LOP3.LUT R3, R3, R2, RZ, 0x3c, !PT ;  /* 0x0000000203037212 */ /* 0x000fc400078e3cff */
[----:B------:R-:W-:Y:S02]  /*51ba0*/  LOP3.LUT R5, R5, R4, RZ, 0x3c, !PT ;  /* 0x0000000405057212 */ /* 0x000fe400078e3cff */
[----:B------:R-:W-:Y:S01]  /*51bb0*/  LOP3.LUT R2, R3, R2, RZ, 0x3c, !PT ;  /* 0x0000000203027212 */ /* 0x000fe200078e3cff */
[----:B----4-:R1:W-:Y:S01]  /*51bc0*/  @P5 STL [R1+0x2478], R83 ;  /* 0x0024785301005387 */ /* 0x0103e20000100800 */
[----:B------:R-:W-:Y:S02]  /*51bd0*/  LOP3.LUT R4, R5, R4, RZ, 0x3c, !PT ;  /* 0x0000000405047212 */ /* 0x000fe400078e3cff */
[----:B------:R-:W-:Y:S01]  /*51be0*/  LOP3.LUT R3, R3, R2, RZ, 0x3c, !PT ;  /* 0x0000000203037212 */ /* 0x000fe200078e3cff */
[----:B-1----:R-:W4:Y:S01]  /*51bf0*/  LDL.LU R83, [R1+0x16c0] ;  /* 0x0016c00001537983 */ /* 0x002f220000300800 */
[----:B------:R-:W-:Y:S02]  /*51c00*/  LOP3.LUT R13, R13, R12, RZ, 0x3c, !PT ;  /* 0x0000000c0d0d7212 */ /* 0x000fe400078e3cff */
[----:B------:R-:W-:Y:S01]  /*51c10*/  LOP3.LUT R5, R5, R4, RZ, 0x3c, !PT ;  /* 0x0000000405057212 */ /* 0x000fe200078e3cff */
[----:B0-----:R-:W-:-:S02]  /*51c20*/  IMAD.MOV.U32 R14, RZ, RZ, R20 ;  /* 0x000000ffff0e7224 */ /* 0x001fc400078e0014 */
[----:B------:R-:W-:Y:S01]  /*51c30*/  IMAD.MOV.U32 R15, RZ, RZ, R37 ;  /* 0x000000ffff0f7224 */ /* 0x000fe200078e0025 */
[C---:B------:R-:W-:Y:S01]  /*51c40*/  LOP3.LUT R12, R13.reuse, R12, RZ, 0x3c, !PT ;  /* 0x0000000c0d0c7212 */ /* 0x040fe200078e3cff */
[----:B------:R-:W-:Y:S02]  /*51c50*/  IMAD.MOV.U32 R16, RZ, RZ, R74 ;  /* 0x000000ffff107224 */ /* 0x000fe400078e004a */
[----:B------:R-:W-:Y:S01]  /*51c60*/  IMAD.MOV.U32 R17, RZ, RZ, R21 ;  /* 0x000000ffff117224 */ /* 0x000fe200078e0015 */
[----:B------:R-:W-:Y:S02]  /*51c70*/  PRMT R64, RZ, 0x7610, R64 ;  /* 0x00007610ff407816 */ /* 0x000fe40000000040 */
[----:B------:R-:W-:Y:S02]  /*51c80*/  LOP3.LUT R13, R13, R12, RZ, 0x3c, !PT ;  /* 0x0000000c0d0d7212 */ /* 0x000fe400078e3cff */
[----:B------:R-:W-:Y:S01]  /*51c90*/  PRMT R65, RZ, 0x7610, R65 ;  /* 0x00007610ff417816 */ /* 0x000fe20000000041 */
[----:B--2---:R-:W-:Y:S01]  /*51ca0*/  @P5 STL [R1+0x2474], R59 ;  /* 0x0024743b01005387 */ /* 0x004fe20000100800 */
[----:B------:R-:W-:-:S03]  /*51cb0*/  ISETP.GT.AND P5, PT, R92, 0x57, PT ;  /* 0x000000575c00780c */ /* 0x000fc60003fa4270 */
[----:B------:R-:W-:Y:S04]  /*51cc0*/  STL.64 [R1+0x1988], R28 ;  /* 0x0019881c01007387 */ /* 0x000fe80000100a00 */
[----:B------:R-:W-:Y:S04]  /*51cd0*/  STL.64 [R1+0x1980], R24 ;  /* 0x0019801801007387 */ /* 0x000fe80000100a00 */
        /* <DEDUP_REMOVED lines=9> */
[----:B------:R0:W2:Y:S04]  /*51d70*/  @P5 LDG.E.U16 R84, desc[UR6][R14.64] ;  /* 0x000000060e545981 */ /* 0x0000a8000c1e1500 */
[----:B------:R-:W3:Y:S04]  /*51d80*/  @P5 LDG.E.U16 R75, desc[UR6][R16.64] ;  /* 0x00000006104b5981 */ /* 0x000ee8000c1e1500 */
[----:B------:R-:W3:Y:S04]  /*51d90*/  @P6 LDG.E.U16 R56, desc[UR6][R12.64] ;  /* 0x000000060c386981 */ /* 0x000ee8000c1e1500 */
[----:B------:R1:W3:Y:S04]  /*51da0*/  @P0 LDG.E.U16 R64, desc[UR6][R4.64] ;  /* 0x0000000604400981 */ /* 0x0002e8000c1e1500 */
[----:B------:R4:W3:Y:S01]  /*51db0*/  @P0 LDG.E.U16 R65, desc[UR6][R2.64] ;  /* 0x0000000602410981 */ /* 0x0008e2000c1e1500 */
[----:B0-----:R-:W-:-:S02]  /*51dc0*/  IMAD.MOV.U32 R14, RZ, RZ, R72 ;  /* 0x000000ffff0e7224 */ /* 0x001fc400078e0048 */
[----:B------:R-:W-:-:S05]  /*51dd0*/  IMAD.MOV.U32 R15, RZ, RZ, R85 ;  /* 0x000000ffff0f7224 */ /* 0x000fca00078e0055 */
[----:B------:R0:W3:Y:S04]  /*51de0*/  @P6 LDG.E.U16 R73, desc[UR6][R14.64] ;  /* 0x000000060e496981 */ /* 0x0000e8000c1e1500 */
[----:B------:R0:W-:Y:S01]  /*51df0*/  STL.64 [R1+0x1968], R16 ;  /* 0x0019681001007387 */ /* 0x0001e20000100a00 */
[----:B-1----:R-:W-:Y:S02]  /*51e00*/  IMAD.MOV.U32 R4, RZ, RZ, R35 ;  /* 0x000000ffff047224 */ /* 0x002fe400078e0023 */
[----:B------:R-:W-:Y:S02]  /*51e10*/  IMAD.MOV.U32 R5, RZ, RZ, R34 ;  /* 0x000000ffff057224 */ /* 0x000fe400078e0022 */
[----:B----4-:R-:W-:Y:S02]  /*51e20*/  IMAD.MOV.U32 R2, RZ, RZ, R83 ;  /* 0x000000ffff027224 */ /* 0x010fe400078e0053 */
[----:B------:R-:W-:-:S02]  /*51e30*/  IMAD.MOV.U32 R3, RZ, RZ, R0 ;  /* 0x000000ffff037224 */ /* 0x000fc400078e0000 */
[----:B0-----:R-:W-:Y:S02]  /*51e40*/  IMAD.MOV.U32 R16, RZ, RZ, R7 ;  /* 0x000000ffff107224 */ /* 0x001fe400078e0007 */
[----:B------:R-:W-:Y:S01]  /*51e50*/  IMAD.MOV.U32 R17, RZ, RZ, R55 ;  /* 0x000000ffff117224 */ /* 0x000fe200078e0037 */
[----:B------:R-:W-:Y:S01]  /*51e60*/  PRMT R62, RZ, 0x7610, R62 ;  /* 0x00007610ff3e7816 */ /* 0x000fe2000000003e */
[----:B--2---:R-:W-:Y:S04]  /*51e70*/  @P5 STL [R1+0x2694], R84 ;  /* 0x0026945401005387 */ /* 0x004fe80000100800 */
[----:B---3--:R-:W-:Y:S04]  /*51e80*/  @P5 STL [R1+0x2698], R75 ;  /* 0x0026984b01005387 */ /* 0x008fe80000100800 */
[----:B------:R0:W-:Y:S04]  /*51e90*/  STL.64 [R1+0x1958], R14 ;  /* 0x0019580e01007387 */ /* 0x0001e80000100a00 */
[----:B------:R-:W-:Y:S04]  /*51ea0*/  STL.64 [R1+0x1950], R12 ;  /* 0x0019500c01007387 */ /* 0x000fe80000100a00 */
[----:B------:R-:W-:Y:S01]  /*51eb0*/  @P6 STL [R1+0x2174], R56 ;  /* 0x0021743801006387 */ /* 0x000fe20000100800 */
[----:B------:R-:W-:Y:S01]  /*51ec0*/  ISETP.GT.AND P5, PT, R92, 0x5a, PT ;  /* 0x0000005a5c00780c */ /* 0x000fe20003fa4270 */
[----:B0-----:R-:W-:-:S02]  /*51ed0*/  IMAD.MOV.U32 R14, RZ, RZ, R54 ;  /* 0x000000ffff0e7224 */ /* 0x001fc400078e0036 */
[----:B------:R-:W-:Y:S01]  /*51ee0*/  IMAD.MOV.U32 R15, RZ, RZ, R57 ;  /* 0x000000ffff0f7224 */ /* 0x000fe200078e0039 */
[----:B------:R-:W-:Y:S04]  /*51ef0*/  @P6 STL [R1+0x2178], R73 ;  /* 0x0021784901006387 */ /* 0x000fe80000100800 */
[----:B------:R-:W-:Y:S04]  /*51f00*/  STL [R1+0x427c], R64 ;  /* 0x00427c4001007387 */ /* 0x000fe80000100800 */
[----:B------:R-:W-:Y:S04]  /*51f10*/  STL [R1+0x4280], R65 ;  /* 0x0042804101007387 */ /* 0x000fe80000100800 */
[----:B------:R-:W-:Y:S04]  /*51f20*/  STL.64 [R1+0x1910], R14 ;  /* 0x0019100e01007387 */ /* 0x000fe80000100a00 */
[----:B------:R-:W-:Y:S04]  /*51f30*/  STL.64 [R1+0x1918], R16 ;  /* 0x0019181001007387 */ /* 0x000fe80000100a00 */
[----:B------:R-:W-:Y:S04]  /*51f40*/  STL.64 [R1+0x1930], R4 ;  /* 0x0019300401007387 */ /* 0x000fe80000100a00 */
[----:B------:R0:W-:Y:S04]  /*51f50*/  STL.64 [R1+0x1938], R2 ;  /* 0x0019380201007387 */ /* 0x0001e80000100a00 */
[----:B------:R-:W2:Y:S04]  /*51f60*/  LDL.LU R38, [R1+0x16b4] ;  /* 0x0016b40001267983 */ /* 0x000ea80000300800 */
[----:B------:R-:W3:Y:S04]  /*51f70*/  LDL.LU R39, [R1+0x16cc] ;  /* 0x0016cc0001277983 */ /* 0x000ee80000300800 */
[----:B------:R-:W4:Y:S04]  /*51f80*/  LDL.LU R40, [R1+0x16b8] ;  /* 0x0016b80001287983 */ /* 0x000f280000300800 */
[----:B------:R-:W4:Y:S04]  /*51f90*/  LDL.LU R41, [R1+0x16d0] ;  /* 0x0016d00001297983 */ /* 0x000f280000300800 */
[----:B------:R-:W4:Y:S04]  /*51fa0*/  LDL R23, [R1+0x2464] ;  /* 0x0024640001177983 */ /* 0x000f280000100800 */
[----:B------:R-:W4:Y:S04]  /*51fb0*/  LDL R22, [R1+0x2468] ;  /* 0x0024680001167983 */ /* 0x000f280000100800 */
[----:B------:R-:W4:Y:S04]  /*51fc0*/  @P5 LDG.E.U16 R62, desc[UR6][R2.64] ;  /* 0x00000006023e5981 */ /* 0x000f28000c1e1500 */
[----:B------:R-:W4:Y:S04]  /*51fd0*/  LDL R36, [R1+0x245c] ;  /* 0x00245c0001247983 */ /* 0x000f280000100800 */
[----:B------:R-:W4:Y:S01]  /*51fe0*/  LDL R82, [R1+0x2460] ;  /* 0x0024600001527983 */ /* 0x000f220000100800 */
[----:B------:R-:W-:-:S02]  /*51ff0*/  ISETP.GT.AND P6, PT, R92, 0x5b, PT ;  /* 0x0000005b5c00780c */ /* 0x000fc40003fc4270 */
[----:B------:R-:W-:Y:S02]  /*52000*/  PRMT R63, RZ, 0x7610, R63 ;  /* 0x00007610ff3f7816 */ /* 0x000fe4000000003f */
[----:B------:R-:W-:Y:S01]  /*52010*/  ISETP.GT.AND P0, PT, R92, 0x5c, PT ;  /* 0x0000005c5c00780c */ /* 0x000fe20003f04270 */
[----:B0-----:R-:W4:Y:S04]  /*52020*/  LDL.LU R2, [R1+0x16dc] ;  /* 0x0016dc0001027983 */ /* 0x001f280000300800 */
[----:B------:R-:W4:Y:S04]  /*52030*/  LDL.LU R3, [R1+0x16f4] ;  /* 0x0016f40001037983 */ /* 0x000f280000300800 */
[----:B------:R-:W4:Y:S04]  /*52040*/  LDL.LU R12, [R1+0x16e0] ;  /* 0x0016e000010c7983 */ /* 0x000f280000300800 */
[----:B------:R-:W4:Y:S04]  /*52050*/  LDL.LU R13, [R1+0x16f8] ;  /* 0x0016f800010d7983 */ /* 0x000f280000300800 */
[----:B------:R-:W4:Y:S04]  /*52060*/  @P5 LDG.E.U16 R63, desc[UR6][R4.64] ;  /* 0x00000006043f5981 */ /* 0x000f28000c1e1500 */
[----:B------:R-:W4:Y:S04]  /*52070*/  LDL.LU R37, [R1+0x16d4] ;  /* 0x0016d40001257983 */ /* 0x000f280000300800 */
[----:B------:R-:W4:Y:S04]  /*52080*/  LDL.LU R20, [R1+0x16ec] ;  /* 0x0016ec0001147983 */ /* 0x000f280000300800 */
[----:B------:R-:W4:Y:S04]  /*52090*/  LDL.LU R21, [R1+0x16d8] ;  /* 0x0016d80001157983 */ /* 0x000f280000300800 */
[----:B------:R-:W4:Y:S01]  /*520a0*/  LDL.LU R74, [R1+0x16f0] ;  /* 0x0016f000014a7983 */ /* 0x000f220000300800 */
[----:B--2---:R-:W-:-:S02]  /*520b0*/  IMAD.MOV.U32 R25, RZ, RZ, R38 ;  /* 0x000000ffff197224 */ /* 0x004fc400078e0026 */
[----:B---3--:R-:W-:Y:S02]  /*520c0*/  IMAD.MOV.U32 R24, RZ, RZ, R39 ;  /* 0x000000ffff187224 */ /* 0x008fe400078e0027 */
[----:B----4-:R-:W-:Y:S02]  /*520d0*/  IMAD.MOV.U32 R29, RZ, RZ, R40 ;  /* 0x000000ffff1d7224 */ /* 0x010fe400078e0028 */
[----:B------:R-:W-:Y:S01]  /*520e0*/  IMAD.MOV.U32 R28, RZ, RZ, R41 ;  /* 0x000000ffff1c7224 */ /* 0x000fe200078e0029 */
[----:B------:R-:W2:Y:S04]  /*520f0*/  @P6 LDG.E.U16 R23, desc[UR6][R24.64] ;  /* 0x0000000618176981 */ /* 0x000ea8000c1e1500 */
[----:B------:R-:W3:Y:S04]  /*52100*/  @P6 LDG.E.U16 R22, desc[UR6][R28.64] ;  /* 0x000000061c166981 */ /* 0x000ee8000c1e1500 */
[----:B------:R0:W-:Y:S04]  /*52110*/  STL [R1+0x4284], R62 ;  /* 0x0042843e01007387 */ /* 0x0001e80000100800 */
[----:B------:R1:W4:Y:S04]  /*52120*/  @P0 LDG.E.U16 R36, desc[UR6][R14.64] ;  /* 0x000000060e240981 */ /* 0x000328000c1e1500 */
[----:B------:R1:W4:Y:S04]  /*52130*/  @P0 LDG.E.U16 R82, desc[UR6][R16.64] ;  /* 0x0000000610520981 */ /* 0x000328000c1e1500 */
[----:B0-----:R-:W4:Y:S04]  /*52140*/  LDL.LU R62, [R1+0x2160] ;  /* 0x00216000013e7983 */ /* 0x001f280000300800 */
[----:B------:R-:W4:Y:S04]  /*52150*/  LDL.LU R65, [R1+0x215c] ;  /* 0x00215c0001417983 */ /* 0x000f280000300800 */
[----:B------:R-:W4:Y:S04]  /*52160*/  LDL R75, [R1+0x2458] ;  /* 0x00245800014b7983 */ /* 0x000f280000100800 */
        /* <DEDUP_REMOVED lines=11> */
[----:B------:R-:W4:Y:S01]  /*52220*/  LDL.LU R34, [R1+0x1728] ;  /* 0x0017280001227983 */ /* 0x000f220000300800 */
[----:B------:R-:W-:-:S03]  /*52230*/  LOP3.LUT R3, R3, R2, RZ, 0x3c, !PT ;  /* 0x0000000203037212 */ /* 0x000fc600078e3cff */
[----:B------:R-:W4:Y:S01]  /*52240*/  LDL.LU R35, [R1+0x1704] ;  /* 0x0017040001237983 */ /* 0x000f220000300800 */
[----:B------:R-:W-:-:S03]  /*52250*/  LOP3.LUT R13, R13, R12, RZ, 0x3c, !PT ;  /* 0x0000000c0d0d7212 */ /* 0x000fc600078e3cff */
[----:B------:R-:W4:Y:S01]  /*52260*/  LDL.LU R0, [R1+0x171c] ;  /* 0x00171c0001007983 */ /* 0x000f220000300800 */
[----:B------:R-:W-:-:S03]  /*52270*/  ISETP.GT.AND P5, PT, R92, 0x5d, PT ;  /* 0x0000005d5c00780c */ /* 0x000fc60003fa4270 */
[----:B------:R-:W4:Y:S04]  /*52280*/  LDL.LU R83, [R1+0x1708] ;  /* 0x0017080001537983 */ /* 0x000f280000300800 */
[----:B------:R-:W-:Y:S01]  /*52290*/  STL [R1+0x4288], R63 ;  /* 0x0042883f01007387 */ /* 0x000fe20000100800 */
[----:B------:R-:W-:-:S03]  /*522a0*/  LOP3.LUT R2, R3, R2, RZ, 0x3c, !PT ;  /* 0x0000000203027212 */ /* 0x000fc600078e3cff */
[----:B------:R-:W-:Y:S01]  /*522b0*/  STL.64 [R1+0x1928], R28 ;  /* 0x0019281c01007387 */ /* 0x000fe20000100a00 */
[----:B------:R-:W-:-:S03]  /*522c0*/  LOP3.LUT R12, R13, R12, RZ, 0x3c, !PT ;  /* 0x0000000c0d0c7212 */ /* 0x000fc600078e3cff */
[----:B------:R-:W-:Y:S01]  /*522d0*/  STL.64 [R1+0x1920], R24 ;  /* 0x0019201801007387 */ /* 0x000fe20000100a00 */
[----:B------:R-:W-:Y:S01]  /*522e0*/  LOP3.LUT R3, R3, R2, RZ, 0x3c, !PT ;  /* 0x0000000203037212 */ /* 0x000fe200078e3cff */
[----:B-1----:R-:W-:Y:S01]  /*522f0*/  IMAD.MOV.U32 R14, RZ, RZ, R20 ;  /* 0x000000ffff0e7224 */ /* 0x002fe200078e0014 */
[----:B------:R-:W-:Y:S01]  /*52300*/  LOP3.LUT R13, R13, R12, RZ, 0x3c, !PT ;  /* 0x0000000c0d0d7212 */ /* 0x000fe200078e3cff */
[----:B------:R-:W-:Y:S02]  /*52310*/  IMAD.MOV.U32 R15, RZ, RZ, R37 ;  /* 0x000000ffff0f7224 */ /* 0x000fe400078e0025 */
[----:B------:R-:W-:Y:S02]  /*52320*/  IMAD.MOV.U32 R16, RZ, RZ, R74 ;  /* 0x000000ffff107224 */ /* 0x000fe400078e004a */
[----:B------:R-:W-:Y:S01]  /*52330*/  IMAD.MOV.U32 R17, RZ, RZ, R21 ;  /* 0x000000ffff117224 */ /* 0x000fe200078e0015 */
[----:B------:R-:W-:Y:S01]  /*52340*/  PRMT R88, RZ, 0x7610, R88 ;  /* 0x00007610ff587816 */ /* 0x000fe20000000058 */
[----:B--2---:R-:W-:Y:S04]  /*52350*/  @P6 STL [R1+0x2464], R23 ;  /* 0x0024641701006387 */ /* 0x004fe80000100800 */
[----:B---3--:R-:W-:Y:S01]  /*52360*/  @P6 STL [R1+0x2468], R22 ;  /* 0x0024681601006387 */ /* 0x008fe20000100800 */
[----:B------:R-:W-:-:S03]  /*52370*/  ISETP.GT.AND P6, PT, R92, 0x5e, PT ;  /* 0x0000005e5c00780c */ /* 0x000fc60003fc4270 */
[----:B----4-:R-:W-:Y:S04]  /*52380*/  @P0 STL [R1+0x245c], R36 ;  /* 0x00245c2401000387 */ /* 0x010fe80000100800 */
[----:B------:R-:W-:Y:S04]  /*52390*/  @P0 STL [R1+0x2460], R82 ;  /* 0x0024605201000387 */ /* 0x000fe80000100800 */
[----:B------:R-:W-:Y:S04]  /*523a0*/  STL.64 [R1+0x18e0], R2 ;  /* 0x0018e00201007387 */ /* 0x000fe80000100a00 */
[----:B------:R-:W-:Y:S04]  /*523b0*/  STL.64 [R1+0x18e8], R12 ;  /* 0x0018e80c01007387 */ /* 0x000fe80000100a00 */
[----:B------:R-:W-:Y:S04]  /*523c0*/  STL.64 [R1+0x1900], R14 ;  /* 0x0019000e01007387 */ /* 0x000fe80000100a00 */
[----:B------:R0:W-:Y:S04]  /*523d0*/  STL.64 [R1+0x1908], R16 ;  /* 0x0019081001007387 */ /* 0x0001e80000100a00 */
[----:B------:R0:W2:Y:S04]  /*523e0*/  @P5 LDG.E.U16 R75, desc[UR6][R16.64] ;  /* 0x00000006104b5981 */ /* 0x0000a8000c1e1500 */
[----:B------:R1:W3:Y:S01]  /*523f0*/  @P5 LDG.E.U16 R84, desc[UR6][R14.64] ;  /* 0x000000060e545981 */ /* 0x0002e2000c1e1500 */
[----:B0-----:R-:W-:-:S02]  /*52400*/  IMAD.MOV.U32 R16, RZ, RZ, R55 ;  /* 0x000000ffff107224 */ /* 0x001fc400078e0037 */
[----:B------:R-:W-:-:S05]  /*52410*/  IMAD.MOV.U32 R17, RZ, RZ, R54 ;  /* 0x000000ffff117224 */ /* 0x000fca00078e0036 */
[----:B------:R-:W4:Y:S01]  /*52420*/  @P6 LDG.E.U16 R88, desc[UR6][R16.64] ;  /* 0x0000000610586981 */ /* 0x000f22000c1e1500 */
[----:B------:R-:W-:Y:S01]  /*52430*/  ISETP.GT.AND P0, PT, R92, 0x5f, PT ;  /* 0x0000005f5c00780c */ /* 0x000fe20003f04270 */
[----:B-1----:R-:W-:Y:S02]  /*52440*/  IMAD.MOV.U32 R14, RZ, RZ, R57 ;  /* 0x000000ffff0e7224 */ /* 0x002fe400078e0039 */
[----:B------:R-:W-:-:S05]  /*52450*/  IMAD.MOV.U32 R15, RZ, RZ, R85 ;  /* 0x000000ffff0f7224 */ /* 0x000fca00078e0055 */
[----:B------:R-:W4:Y:S05]  /*52460*/  @P6 LDG.E.U16 R4, desc[UR6][R14.64] ;  /* 0x000000060e046981 */ /* 0x000f2a000c1e1500 */
[----:B------:R-:W4:Y:S04]  /*52470*/  @P0 LDG.E.U16 R72, desc[UR6][R2.64] ;  /* 0x0000000602480981 */ /* 0x000f28000c1e1500 */
[----:B------:R-:W4:Y:S04]  /*52480*/  @P0 LDG.E.U16 R5, desc[UR6][R12.64] ;  /* 0x000000060c050981 */ /* 0x000f28000c1e1500 */
[----:B---3--:R-:W-:Y:S04]  /*52490*/  @P5 STL [R1+0x2454], R84 ;  /* 0x0024545401005387 */ /* 0x008fe80000100800 */
[----:B--2---:R-:W-:Y:S04]  /*524a0*/  @P5 STL [R1+0x2458], R75 ;  /* 0x0024584b01005387 */ /* 0x004fe80000100800 */
[----:B------:R-:W2:Y:S04]  /*524b0*/  LDL.LU R57, [R1+0x1714] ;  /* 0x0017140001397983 */ /* 0x000ea80000300800 */
[----:B------:R-:W3:Y:S04]  /*524c0*/  LDL.LU R54, [R1+0x172c] ;  /* 0x00172c0001367983 */ /* 0x000ee80000300800 */
[----:B------:R-:W-:Y:S04]  /*524d0*/  STL.64 [R1+0x18f0], R14 ;  /* 0x0018f00e01007387 */ /* 0x000fe80000100a00 */
[----:B------:R-:W-:Y:S04]  /*524e0*/  STL.64 [R1+0x18f8], R16 ;  /* 0x0018f81001007387 */ /* 0x000fe80000100a00 */
[----:B------:R-:W2:Y:S04]  /*524f0*/  LDL.LU R55, [R1+0x1718] ;  /* 0x0017180001377983 */ /* 0x000ea80000300800 */
[----:B----4-:R0:W-:Y:S04]  /*52500*/  STL [R1+0x25bc], R88 ;  /* 0x0025bc5801007387 */ /* 0x0101e80000100800 */
[----:B0-----:R-:W4:Y:S01]  /*52510*/  LDL.LU R88, [R1+0x4930] ;  /* 0x0049300001587983 */ /* 0x001f220000300800 */
[----:B------:R-:W-:-:S03]  /*52520*/  ISETP.GT.AND P5, PT, R92, 0x60, PT ;  /* 0x000000605c00780c */ /* 0x000fc60003fa4270 */
[----:B------:R-:W-:Y:S04]  /*52530*/  @P6 STL [R1+0x25b8], R4 ;  /* 0x0025b80401006387 */ /* 0x000fe80000100800 */
[----:B------:R-:W-:Y:S04]  /*52540*/  @P0 STL [R1+0x268c], R72 ;  /* 0x00268c4801000387 */ /* 0x000fe80000100800 */
[----:B------:R0:W-:Y:S01]  /*52550*/  @P0 STL [R1+0x2690], R5 ;  /* 0x0026900501000387 */ /* 0x0001e20000100800 */
[----:B------:R-:W-:Y:S02]  /*52560*/  IMAD.MOV.U32 R16, RZ, RZ, R0 ;  /* 0x000000ffff107224 */ /* 0x000fe400078e0000 */
[----:B------:R-:W-:-:S05]  /*52570*/  IMAD.MOV.U32 R17, RZ, RZ, R35 ;  /* 0x000000ffff117224 */ /* 0x000fca00078e0023 */
[----:B------:R3:W2:Y:S01]  /*52580*/  @P5 LDG.E.U16 R65, desc[UR6][R16.64] ;  /* 0x0000000610415981 */ /* 0x0006a2000c1e1500 */
[----:B0-----:R-:W-:Y:S02]  /*52590*/  IMAD.MOV.U32 R5, RZ, RZ, R83 ;  /* 0x000000ffff057224 */ /* 0x001fe400078e0053 */
[----:B----4-:R-:W-:Y:S02]  /*525a0*/  IMAD.MOV.U32 R4, RZ, RZ, R88 ;  /* 0x000000ffff047224 */ /* 0x010fe400078e0058 */
[----:B------:R-:W4:Y:S04]  /*525b0*/  LDL.LU R88, [R1+0x492c] ;  /* 0x00492c0001587983 */ /* 0x000f280000300800 */
[----:B------:R-:W4:Y:S01]  /*525c0*/  @P5 LDG.E.U16 R62, desc[UR6][R4.64] ;  /* 0x00000006043e5981 */ /* 0x000f22000c1e1500 */
[----:B------:R-:W-:-:S02]  /*525d0*/  IMAD.MOV.U32 R2, RZ, RZ, R56 ;  /* 0x000000ffff027224 */ /* 0x000fc400078e0038 */
[----:B------:R-:W-:Y:S02]  /*525e0*/  IMAD.MOV.U32 R3, RZ, RZ, R73 ;  /* 0x000000ffff037224 */ /* 0x000fe400078e0049 */
[----:B------:R-:W-:Y:S02]  /*525f0*/  IMAD.MOV.U32 R14, RZ, RZ, R34 ;  /* 0x000000ffff0e7224 */ /* 0x000fe400078e0022 */
[----:B------:R-:W-:Y:S01]  /*52600*/  IMAD.MOV.U32 R15, RZ, RZ, R7 ;  /* 0x000000ffff0f7224 */ /* 0x000fe200078e0007 */
[C---:B------:R-:W-:Y:S01]  /*52610*/  ISETP.GT.AND P6, PT, R92.reuse, 0x61, PT ;  /* 0x000000615c00780c */ /* 0x040fe20003fc4270 */
[----:B------:R-:W-:Y:S04]  /*52620*/  STL.64 [R1+0x18b0], R2 ;  /* 0x0018b00201007387 */ /* 0x000fe80000100a00 */
[----:B------:R-:W-:Y:S04]  /*52630*/  STL.64 [R1+0x18b8], R14 ;  /* 0x0018b80e01007387 */ /* 0x000fe80000100a00 */
[----:B------:R-:W-:Y:S01]  /*52640*/  STL.64 [R1+0x18d0], R16 ;  /* 0x0018d01001007387 */ /* 0x000fe20000100a00 */
[----:B------:R-:W-:-:S03]  /*52650*/  ISETP.GT.AND P0, PT, R92, 0x62, PT ;  /* 0x000000625c00780c */ /* 0x000fc60003f04270 */
[----:B------:R0:W-:Y:S04]  /*52660*/  STL.64 [R1+0x18d8], R4 ;  /* 0x0018d80401007387 */ /* 0x0001e80000100a00 */
[----:B------:R-:W4:Y:S04]  /*52670*/  LDL.LU R13, [R1+0x173c] ;  /* 0x00173c00010d7983 */ /* 0x000f280000300800 */
[----:B------:R-:W4:Y:S01]  /*52680*/  LDL.LU R7, [R1+0x1754] ;  /* 0x0017540001077983 */ /* 0x000f220000300800 */
[----:B------:R-:W-:Y:S02]  /*52690*/  PRMT R66, RZ, 0x7610, R66 ;  /* 0x00007610ff427816 */ /* 0x000fe40000000042 */
[----:B------:R-:W-:Y:S01]  /*526a0*/  PRMT R67, RZ, 0x7610, R67 ;  /* 0x00007610ff437816 */ /* 0x000fe20000000043 */
[----:B--2---:R-:W-:Y:S01]  /*526b0*/  IMAD.MOV.U32 R21, RZ, RZ, R55 ;  /* 0x000000ffff157224 */ /* 0x004fe200078e0037 */
[----:B------:R-:W-:Y:S01]  /*526c0*/  PRMT R89, RZ, 0x7610, R89 ;  /* 0x00007610ff597816 */ /* 0x000fe20000000059 */
[----:B0-----:R-:W2:Y:S04]  /*526d0*/  LDL.LU R4, [R1+0x1740] ;  /* 0x0017400001047983 */ /* 0x001ea80000300800 */
[----:B------:R-:W2:Y:S04]  /*526e0*/  LDL.LU R5, [R1+0x1758] ;  /* 0x0017580001057983 */ /* 0x000ea80000300800 */
[----:B------:R-:W2:Y:S04]  /*526f0*/  LDL.LU R72, [R1+0x1734] ;  /* 0x0017340001487983 */ /* 0x000ea80000300800 */
[----:B------:R-:W2:Y:S01]  /*52700*/  LDL.LU R73, [R1+0x174c] ;  /* 0x00174c0001497983 */ /* 0x000ea20000300800 */
[----:B---3--:R-:W-:-:S02]  /*52710*/  IMAD.MOV.U32 R16, RZ, RZ, R54 ;  /* 0x000000ffff107224 */ /* 0x008fc400078e0036 */
[----:B------:R-:W-:Y:S01]  /*52720*/  IMAD.MOV.U32 R17, RZ, RZ, R57 ;  /* 0x000000ffff117224 */ /* 0x000fe200078e0039 */
[----:B------:R-:W3:Y:S04]  /*52730*/  LDL.LU R34, [R1+0x1738] ;  /* 0x0017380001227983 */ /* 0x000ee80000300800 */
[----:B------:R-:W2:Y:S01]  /*52740*/  LDL.LU R35, [R1+0x1750] ;  /* 0x0017500001237983 */ /* 0x000ea20000300800 */
[----:B------:R-:W-:-:S03]  /*52750*/  PRMT R90, RZ, 0x7610, R90 ;  /* 0x00007610ff5a7816 */ /* 0x000fc6000000005a */
[----:B------:R-:W3:Y:S04]  /*52760*/  @P0 LDG.E.U16 R89, desc[UR6][R14.64] ;  /* 0x000000060e590981 */ /* 0x000ee8000c1e1500 */
[----:B------:R-:W3:Y:S04]  /*52770*/  @P6 LDG.E.U16 R67, desc[UR6][R16.64] ;  /* 0x0000000610436981 */ /* 0x000ee8000c1e1500 */
[----:B------:R0:W3:Y:S01]  /*52780*/  @P0 LDG.E.U16 R90, desc[UR6][R2.64] ;  /* 0x00000006025a0981 */ /* 0x0000e2000c1e1500 */
[----:B----4-:R-:W-:-:S03]  /*52790*/  MOV R20, R88 ;  /* 0x0000005800147202 */ /* 0x010fc60000000f00 */
[----:B------:R-:W-:Y:S04]  /*527a0*/  STL [R1+0x428c], R62 ;  /* 0x00428c3e01007387 */ /* 0x000fe80000100800 */
[----:B------:R-:W-:Y:S04]  /*527b0*/  STL.64 [R1+0x43e0], R62 ;  /* 0x0043e03e01007387 */ /* 0x000fe80000100a00 */
[----:B------:R-:W-:Y:S04]  /*527c0*/  STL.64 [R1+0x4430], R62 ;  /* 0x0044303e01007387 */ /* 0x000fe80000100a00 */
[----:B------:R-:W4:Y:S04]  /*527d0*/  LDL R0, [R1+0x2450] ;  /* 0x0024500001007983 */ /* 0x000f280000100800 */
[----:B------:R-:W4:Y:S04]  /*527e0*/  @P6 LDG.E.U16 R66, desc[UR6][R20.64] ;  /* 0x0000000614426981 */ /* 0x000f28000c1e1500 */
[----:B------:R-:W4:Y:S04]  /*527f0*/  LDL R83, [R1+0x244c] ;  /* 0x00244c0001537983 */ /* 0x000f280000100800 */
[----:B------:R-:W-:Y:S04]  /*52800*/  STL [R1+0x4290], R65 ;  /* 0x0042904101007387 */ /* 0x000fe80000100800 */
[----:B------:R-:W4:Y:S01]  /*52810*/  LDL.LU R88, [R1+0x4928] ;  /* 0x0049280001587983 */ /* 0x000f220000300800 */
[----:B------:R-:W-:-:S03]  /*52820*/  ISETP.GT.AND P5, PT, R92, 0x63, PT ;  /* 0x000000635c00780c */ /* 0x000fc60003fa4270 */
[----:B------:R-:W4:Y:S04]  /*52830*/  LDL.LU R56, [R1+0x1744] ;  /* 0x0017440001387983 */ /* 0x000f280000300800 */
[----:B------:R-:W4:Y:S04]  /*52840*/  LDL.LU R57, [R1+0x175c] ;  /* 0x00175c0001397983 */ /* 0x000f280000300800 */
[----:B------:R1:W-:Y:S04]  /*52850*/  STL.64 [R1+0x18c0], R16 ;  /* 0x0018c01001007387 */ /* 0x0003e80000100a00 */
[----:B------:R-:W-:Y:S04]  /*52860*/  STL.64 [R1+0x18c8], R20 ;  /* 0x0018c81401007387 */ /* 0x000fe80000100a00 */
[----:B------:R-:W4:Y:S01]  /*52870*/  LDL.LU R54, [R1+0x1748] ;  /* 0x0017480001367983 */ /* 0x000f220000300800 */
[----:B0-----:R-:W-:-:S03]  /*52880*/  IMAD.MOV.U32 R3, RZ, RZ, R13 ;  /* 0x000000ffff037224 */ /* 0x001fc600078e000d */
[----:B------:R-:W4:Y:S01]  /*52890*/  LDL.LU R55, [R1+0x1760] ;  /* 0x0017600001377983 */ /* 0x000f220000300800 */
[----:B------:R-:W-:Y:S02]  /*528a0*/  IMAD.MOV.U32 R2, RZ, RZ, R7 ;  /* 0x000000ffff027224 */ /* 0x000fe400078e0007 */
[----:B--2---:R-:W-:Y:S02]  /*528b0*/  IMAD.MOV.U32 R15, RZ, RZ, R4 ;  /* 0x000000ffff0f7224 */ /* 0x004fe400078e0004 */
[----:B------:R-:W-:Y:S02]  /*528c0*/  IMAD.MOV.U32 R14, RZ, RZ, R5 ;  /* 0x000000ffff0e7224 */ /* 0x000fe400078e0005 */
[----:B------:R-:W-:Y:S02]  /*528d0*/  IMAD.MOV.U32 R5, RZ, RZ, R72 ;  /* 0x000000ffff057224 */ /* 0x000fe400078e0048 */
[----:B------:R-:W-:Y:S02]  /*528e0*/  IMAD.MOV.U32 R4, RZ, RZ, R73 ;  /* 0x000000ffff047224 */ /* 0x000fe400078e0049 */
[----:B---3--:R-:W-:-:S02]  /*528f0*/  IMAD.MOV.U32 R13, RZ, RZ, R34 ;  /* 0x000000ffff0d7224 */ /* 0x008fc400078e0022 */
[----:B------:R-:W-:-:S05]  /*52900*/  IMAD.MOV.U32 R12, RZ, RZ, R35 ;  /* 0x000000ffff0c7224 */ /* 0x000fca00078e0023 */
[----:B----4-:R-:W2:Y:S04]  /*52910*/  @P5 LDG.E.U16 R0, desc[UR6][R12.64] ;  /* 0x000000060c005981 */ /* 0x010ea8000c1e1500 */
[----:B------:R-:W-:Y:S04]  /*52920*/  STL [R1+0x4294], R66 ;  /* 0x0042944201007387 */ /* 0x000fe80000100800 */
[----:B------:R-:W-:Y:S04]  /*52930*/  STL [R1+0x4298], R67 ;  /* 0x0042984301007387 */ /* 0x000fe80000100800 */
[----:B------:R-:W-:Y:S04]  /*52940*/  STL.64 [R1+0x4440], R66 ;  /* 0x0044404201007387 */ /* 0x000fe80000100a00 */
[----:B------:R-:W-:Y:S04]  /*52950*/  STL [R1+0x429c], R89 ;  /* 0x00429c5901007387 */ /* 0x000fe80000100800 */
[----:B------:R-:W-:Y:S04]  /*52960*/  STL.64 [R1+0x4448], R88 ;  /* 0x0044485801007387 */ /* 0x000fe80000100a00 */
[----:B------:R-:W3:Y:S04]  /*52970*/  LDL.LU R64, [R1+0x2148] ;  /* 0x0021480001407983 */ /* 0x000ee80000300800 */
[----:B------:R-:W4:Y:S04]  /*52980*/  LDL.LU R45, [R1+0x2144] ;  /* 0x00214400012d7983 */ /* 0x000f280000300800 */
[----:B------:R-:W3:Y:S04]  /*52990*/  @P5 LDG.E.U16 R83, desc[UR6][R4.64] ;  /* 0x0000000604535981 */ /* 0x000ee8000c1e1500 */
[----:B------:R-:W-:Y:S04]  /*529a0*/  STL [R1+0x42a0], R90 ;  /* 0x0042a05a01007387 */ /* 0x000fe80000100800 */
[----:B------:R-:W4:Y:S04]  /*529b0*/  LDL R7, [R1+0x2448] ;  /* 0x0024480001077983 */ /* 0x000f280000100800 */
[----:B------:R-:W-:Y:S04]  /*529c0*/  STL.64 [R1+0x1880], R2 ;  /* 0x0018800201007387 */ /* 0x000fe80000100a00 */
[----:B------:R-:W-:Y:S04]  /*529d0*/  STL.64 [R1+0x1888], R14 ;  /* 0x0018880e01007387 */ /* 0x000fe80000100a00 */
[----:B------:R-:W-:Y:S04]  /*529e0*/  STL.64 [R1+0x18a0], R4 ;  /* 0x0018a00401007387 */ /* 0x000fe80000100a00 */
[----:B------:R-:W-:Y:S04]  /*529f0*/  STL.64 [R1+0x18a8], R12 ;  /* 0x0018a80c01007387 */ /* 0x000fe80000100a00 */
[----:B------:R-:W4:Y:S04]  /*52a00*/  LDL R41, [R1+0x2444] ;  /* 0x0024440001297983 */ /* 0x000f280000100800 */
[----:B------:R-:W4:Y:S04]  /*52a10*/  LDL R35, [R1+0x243c] ;  /* 0x00243c0001237983 */ /* 0x000f280000100800 */
[----:B------:R-:W4:Y:S01]  /*52a20*/  LDL R34, [R1+0x2440] ;  /* 0x0024400001227983 */ /* 0x000f220000100800 */
[----:B------:R-:W-:-:S02]  /*52a30*/  ISETP.GT.AND P6, PT, R92, 0x64, PT ;  /* 0x000000645c00780c */ /* 0x000fc40003fc4270 */
[C---:B------:R-:W-:Y:S01]  /*52a40*/  ISETP.GT.AND P0, PT, R92.reuse, 0x65, PT ;  /* 0x000000655c00780c */ /* 0x040fe20003f04270 */
[----:B-1----:R-:W-:Y:S02]  /*52a50*/  IMAD.MOV.U32 R16, RZ, RZ, R57 ;  /* 0x000000ffff107224 */ /* 0x002fe400078e0039 */
[----:B------:R-:W-:Y:S02]  /*52a60*/  IMAD.MOV.U32 R17, RZ, RZ, R56 ;  /* 0x000000ffff117224 */ /* 0x000fe400078e0038 */
[----:B------:R-:W-:Y:S02]  /*52a70*/  IMAD.MOV.U32 R24, RZ, RZ, R55 ;  /* 0x000000ffff187224 */ /* 0x000fe400078e0037 */
[----:B------:R-:W-:Y:S01]  /*52a80*/  IMAD.MOV.U32 R25, RZ, RZ, R54 ;  /* 0x000000ffff197224 */ /* 0x000fe200078e0036 */
[----:B--2---:R0:W-:Y:S04]  /*52a90*/  @P5 STL [R1+0x2450], R0 ;  /* 0x0024500001005387 */ /* 0x0041e80000100800 */
[----:B0-----:R-:W2:Y:S04]  /*52aa0*/  LDL.LU R0, [R1+0x176c] ;  /* 0x00176c0001007983 */ /* 0x001ea80000300800 */
[----:B---3--:R0:W-:Y:S04]  /*52ab0*/  @P5 STL [R1+0x244c], R83 ;  /* 0x00244c5301005387 */ /* 0x0081e80000100800 */
[----:B----4-:R-:W3:Y:S04]  /*52ac0*/  @P6 LDG.E.U16 R7, desc[UR6][R24.64] ;  /* 0x0000000618076981 */ /* 0x010ee8000c1e1500 */
[----:B------:R-:W4:Y:S04]  /*52ad0*/  @P6 LDG.E.U16 R41, desc[UR6][R16.64] ;  /* 0x0000000610296981 */ /* 0x000f28000c1e1500 */
[----:B------:R2:W4:Y:S04]  /*52ae0*/  @P0 LDG.E.U16 R35, desc[UR6][R2.64] ;  /* 0x0000000602230981 */ /* 0x000528000c1e1500 */
[----:B------:R-:W4:Y:S04]  /*52af0*/  @P0 LDG.E.U16 R34, desc[UR6][R14.64] ;  /* 0x000000060e220981 */ /* 0x000f28000c1e1500 */
[----:B0-----:R-:W4:Y:S04]  /*52b00*/  LDL.LU R83, [R1+0x1784] ;  /* 0x0017840001537983 */ /* 0x001f280000300800 */
[----:B------:R-:W4:Y:S04]  /*52b10*/  LDL.LU R12, [R1+0x1770] ;  /* 0x00177000010c7983 */ /* 0x000f280000300800 */
[----:B------:R-:W4:Y:S04]  /*52b20*/  LDL.LU R13, [R1+0x1788] ;  /* 0x00178800010d7983 */ /* 0x000f280000300800 */
[----:B------:R-:W-:Y:S04]  /*52b30*/  STL.64 [R1+0x1890], R16 ;  /* 0x0018901001007387 */ /* 0x000fe80000100a00 */
[----:B------:R-:W-:Y:S04]  /*52b40*/  STL.64 [R1+0x1898], R24 ;  /* 0x0018981801007387 */ /* 0x000fe80000100a00 */
        /* <DEDUP_REMOVED lines=14> */
[----:B------:R-:W4:Y:S01]  /*52c30*/  LDL.LU R73, [R1+0x17a0] ;  /* 0x0017a00001497983 */ /* 0x000f220000300800 */
[----:B------:R-:W-:-:S03]  /*52c40*/  ISETP.GT.AND P5, PT, R92, 0x66, PT ;  /* 0x000000665c00780c */ /* 0x000fc60003fa4270 */
[----:B------:R-:W4:Y:S04]  /*52c50*/  LDL.LU R56, [R1+0x17b8] ;  /* 0x0017b80001387983 */ /* 0x000f280000300800 */
[----:B------:R-:W4:Y:S04]  /*52c60*/  LDL.LU R57, [R1+0x1794] ;  /* 0x0017940001397983 */ /* 0x000f280000300800 */
[----:B------:R-:W4:Y:S04]  /*52c70*/  LDL.LU R54, [R1+0x17ac] ;  /* 0x0017ac0001367983 */ /* 0x000f280000300800 */
[----:B------:R-:W4:Y:S04]  /*52c80*/  LDL.LU R55, [R1+0x1798] ;  /* 0x0017980001377983 */ /* 0x000f280000300800 */
[----:B---3--:R0:W-:Y:S01]  /*52c90*/  @P6 STL [R1+0x2448], R7 ;  /* 0x0024480701006387 */ /* 0x0081e20000100800 */
[----:B--2---:R-:W-:-:S03]  /*52ca0*/  IMAD.MOV.U32 R3, RZ, RZ, R0 ;  /* 0x000000ffff037224 */ /* 0x004fc600078e0000 */
[----:B0-----:R-:W2:Y:S01]  /*52cb0*/  LDL.LU R7, [R1+0x17b0] ;  /* 0x0017b00001077983 */ /* 0x001ea20000300800 */
[----:B----4-:R-:W-:-:S03]  /*52cc0*/  LOP3.LUT R13, R13, R12, RZ, 0x3c, !PT ;  /* 0x0000000c0d0d7212 */ /* 0x010fc600078e3cff */
[----:B------:R-:W-:Y:S04]  /*52cd0*/  @P6 STL [R1+0x2444], R41 ;  /* 0x0024442901006387 */ /* 0x000fe80000100800 */
[----:B------:R-:W-:Y:S01]  /*52ce0*/  @P0 STL [R1+0x243c], R35 ;  /* 0x00243c2301000387 */ /* 0x000fe20000100800 */
[----:B------:R-:W-:Y:S01]  /*52cf0*/  IMAD.MOV.U32 R2, RZ, RZ, R83 ;  /* 0x000000ffff027224 */ /* 0x000fe200078e0053 */
[----:B------:R-:W-:Y:S02]  /*52d00*/  LOP3.LUT R12, R13, R12, RZ, 0x3c, !PT ;  /* 0x0000000c0d0c7212 */ /* 0x000fe400078e3cff */
[----:B------:R0:W-:Y:S01]  /*52d10*/  @P0 STL [R1+0x2440], R34 ;  /* 0x0024402201000387 */ /* 0x0001e20000100800 */
[----:B------:R-:W-:Y:S02]  /*52d20*/  IMAD.MOV.U32 R14, RZ, RZ, R23 ;  /* 0x000000ffff0e7224 */ /* 0x000fe400078e0017 */
[----:B------:R-:W-:Y:S01]  /*52d30*/  IMAD.MOV.U32 R15, RZ, RZ, R22 ;  /* 0x000000ffff0f7224 */ /* 0x000fe200078e0016 */
[----:B------:R-:W-:Y:S01]  /*52d40*/  ISETP.GT.AND P6, PT, R92, 0x67, PT ;  /* 0x000000675c00780c */ /* 0x000fe20003fc4270 */
[----:B------:R-:W-:-:S02]  /*52d50*/  IMAD.MOV.U32 R16, RZ, RZ, R36 ;  /* 0x000000ffff107224 */ /* 0x000fc400078e0024 */
[----:B------:R-:W-:Y:S01]  /*52d60*/  IMAD.MOV.U32 R17, RZ, RZ, R82 ;  /* 0x000000ffff117224 */ /* 0x000fe200078e0052 */
[----:B------:R-:W-:Y:S01]  /*52d70*/  LOP3.LUT R13, R13, R12, RZ, 0x3c, !PT ;  /* 0x0000000c0d0d7212 */ /* 0x000fe200078e3cff */
[----:B------:R1:W3:Y:S04]  /*52d80*/  @P5 LDG.E.U16 R20, desc[UR6][R14.64] ;  /* 0x000000060e145981 */ /* 0x0002e8000c1e1500 */
[----:B0-----:R-:W4:Y:S04]  /*52d90*/  LDL.LU R34, [R1+0x17a4] ;  /* 0x0017a40001227983 */ /* 0x001f280000300800 */
[----:B------:R-:W2:Y:S04]  /*52da0*/  LDL.LU R35, [R1+0x17bc] ;  /* 0x0017bc0001237983 */ /* 0x000ea80000300800 */
[----:B------:R-:W2:Y:S04]  /*52db0*/  LDL.LU R0, [R1+0x17a8] ;  /* 0x0017a80001007983 */ /* 0x000ea80000300800 */
[----:B------:R-:W-:Y:S04]  /*52dc0*/  STL.64 [R1+0x1850], R2 ;  /* 0x0018500201007387 */ /* 0x000fe80000100a00 */
[----:B------:R-:W2:Y:S04]  /*52dd0*/  LDL.LU R83, [R1+0x17c0] ;  /* 0x0017c00001537983 */ /* 0x000ea80000300800 */
[----:B------:R-:W-:Y:S04]  /*52de0*/  STL.64 [R1+0x1878], R16 ;  /* 0x0018781001007387 */ /* 0x000fe80000100a00 */
[----:B------:R0:W2:Y:S04]  /*52df0*/  @P5 LDG.E.U16 R37, desc[UR6][R16.64] ;  /* 0x0000000610255981 */ /* 0x0000a8000c1e1500 */
[----:B------:R-:W-:Y:S04]  /*52e00*/  STL.64 [R1+0x1858], R12 ;  /* 0x0018580c01007387 */ /* 0x000fe80000100a00 */
[----:B------:R1:W-:Y:S02]  /*52e10*/  STL.64 [R1+0x1870], R14 ;  /* 0x0018700e01007387 */ /* 0x0003e40000100a00 */
[----:B-1----:R-:W-:-:S02]  /*52e20*/  IMAD.MOV.U32 R14, RZ, RZ, R74 ;  /* 0x000000ffff0e7224 */ /* 0x002fc400078e004a */
[----:B------:R-:W-:-:S05]  /*52e30*/  IMAD.MOV.U32 R15, RZ, RZ, R21 ;  /* 0x000000ffff0f7224 */ /* 0x000fca00078e0015 */
[----:B------:R-:W4:Y:S01]  /*52e40*/  @P6 LDG.E.U16 R4, desc[UR6][R14.64] ;  /* 0x000000060e046981 */ /* 0x000f22000c1e1500 */
[----:B------:R-:W-:Y:S01]  /*52e50*/  ISETP.GT.AND P0, PT, R92, 0x68, PT ;  /* 0x000000685c00780c */ /* 0x000fe20003f04270 */
[----:B0-----:R-:W-:Y:S02]  /*52e60*/  IMAD.MOV.U32 R16, RZ, RZ, R84 ;  /* 0x000000ffff107224 */ /* 0x001fe400078e0054 */
[----:B------:R-:W-:Y:S01]  /*52e70*/  IMAD.MOV.U32 R17, RZ, RZ, R75 ;  /* 0x000000ffff117224 */ /* 0x000fe200078e004b */
[----:B------:R-:W-:-:S04]  /*52e80*/  PRMT R8, RZ, 0x7610, R8 ;  /* 0x00007610ff087816 */ /* 0x000fc80000000008 */
[----:B------:R-:W4:Y:S01]  /*52e90*/  @P6 LDG.E.U16 R85, desc[UR6][R16.64] ;  /* 0x0000000610556981 */ /* 0x000f22000c1e1500 */
[----:B------:R-:W-:-:S04]  /*52ea0*/  PRMT R9, RZ, 0x7610, R9 ;  /* 0x00007610ff097816 */ /* 0x000fc80000000009 */
[----:B------:R-:W4:Y:S04]  /*52eb0*/  @P0 LDG.E.U16 R64, desc[UR6][R12.64] ;  /* 0x000000060c400981 */ /* 0x000f28000c1e1500 */
[----:B------:R0:W4:Y:S02]  /*52ec0*/  @P0 LDG.E.U16 R45, desc[UR6][R2.64] ;  /* 0x00000006022d0981 */ /* 0x000124000c1e1500 */
[----:B0-----:R-:W-:Y:S02]  /*52ed0*/  IMAD.MOV.U32 R2, RZ, RZ, R54 ;  /* 0x000000ffff027224 */ /* 0x001fe400078e0036 */
[----:B------:R-:W-:Y:S01]  /*52ee0*/  IMAD.MOV.U32 R3, RZ, RZ, R57 ;  /* 0x000000ffff037224 */ /* 0x000fe200078e0039 */
[----:B---3--:R-:W-:Y:S04]  /*52ef0*/  @P5 STL [R1+0x25f4], R20 ;  /* 0x0025f41401005387 */ /* 0x008fe80000100800 */
[----:B--2---:R-:W-:Y:S01]  /*52f00*/  @P5 STL [R1+0x25f8], R37 ;  /* 0x0025f82501005387 */ /* 0x004fe20000100800 */
[----:B------:R-:W-:-:S03]  /*52f10*/  ISETP.GT.AND P5, PT, R92, 0x69, PT ;  /* 0x000000695c00780c */ /* 0x000fc60003fa4270 */
[----:B------:R-:W-:Y:S04]  /*52f20*/  STL.64 [R1+0x1868], R16 ;  /* 0x0018681001007387 */ /* 0x000fe80000100a00 */
[----:B------:R0:W-:Y:S06]  /*52f30*/  STL.64 [R1+0x1860], R14 ;  /* 0x0018600e01007387 */ /* 0x0001ec0000100a00 */
[----:B------:R1:W2:Y:S01]  /*52f40*/  @P5 LDG.E.U16 R9, desc[UR6][R2.64] ;  /* 0x0000000602095981 */ /* 0x0002a2000c1e1500 */
[----:B0-----:R-:W-:-:S02]  /*52f50*/  IMAD.MOV.U32 R15, RZ, RZ, R5 ;  /* 0x000000ffff0f7224 */ /* 0x001fc400078e0005 */
[----:B------:R-:W-:Y:S01]  /*52f60*/  IMAD.MOV.U32 R5, RZ, RZ, R55 ;  /* 0x000000ffff057224 */ /* 0x000fe200078e0037 */
[----:B----4-:R0:W-:Y:S02]  /*52f70*/  @P6 STL [R1+0x2684], R4 ;  /* 0x0026840401006387 */ /* 0x0101e40000100800 */
[----:B0-----:R-:W-:-:S05]  /*52f80*/  IMAD.MOV.U32 R4, RZ, RZ, R7 ;  /* 0x000000ffff047224 */ /* 0x001fca00078e0007 */
[----:B------:R-:W3:Y:S01]  /*52f90*/  @P5 LDG.E.U16 R8, desc[UR6][R4.64] ;  /* 0x0000000604085981 */ /* 0x000ee2000c1e1500 */
[----:B------:R-:W-:-:S03]  /*52fa0*/  IMAD.MOV.U32 R14, RZ, RZ, R72 ;  /* 0x000000ffff0e7224 */ /* 0x000fc600078e0048 */
[----:B------:R-:W-:Y:S01]  /*52fb0*/  @P6 STL [R1+0x2688], R85 ;  /* 0x0026885501006387 */ /* 0x000fe20000100800 */
[----:B------:R-:W-:Y:S02]  /*52fc0*/  IMAD.MOV.U32 R16, RZ, RZ, R56 ;  /* 0x000000ffff107224 */ /* 0x000fe400078e0038 */
[----:B------:R-:W-:Y:S01]  /*52fd0*/  IMAD.MOV.U32 R17, RZ, RZ, R73 ;  /* 0x000000ffff117224 */ /* 0x000fe200078e0049 */
[----:B------:R-:W-:Y:S04]  /*52fe0*/  STL [R1+0x42a4], R64 ;  /* 0x0042a44001007387 */ /* 0x000fe80000100800 */
[----:B------:R-:W-:Y:S04]  /*52ff0*/  STL.64 [R1+0x4450], R64 ;  /* 0x0044504001007387 */ /* 0x000fe80000100a00 */
[----:B------:R-:W-:Y:S04]  /*53000*/  STL [R1+0x42a8], R45 ;  /* 0x0042a82d01007387 */ /* 0x000fe80000100800 */
[----:B------:R-:W-:Y:S04]  /*53010*/  STL.64 [R1+0x1820], R14 ;  /* 0x0018200e01007387 */ /* 0x000fe80000100a00 */
[----:B------:R-:W-:Y:S04]  /*53020*/  STL.64 [R1+0x1828], R16 ;  /* 0x0018281001007387 */ /* 0x000fe80000100a00 */
[----:B------:R1:W-:Y:S04]  /*53030*/  STL.64 [R1+0x1840], R2 ;  /* 0x0018400201007387 */ /* 0x0003e80000100a00 */
[----:B------:R-:W-:Y:S01]  /*53040*/  STL.64 [R1+0x1848], R4 ;  /* 0x0018480401007387 */ /* 0x000fe20000100a00 */
[----:B------:R-:W-:-:S02]  /*53050*/  IMAD.MOV.U32 R24, RZ, RZ, R35 ;  /* 0x000000ffff187224 */ /* 0x000fc400078e0023 */
[----:B------:R-:W-:Y:S02]  /*53060*/  IMAD.MOV.U32 R25, RZ, RZ, R34 ;  /* 0x000000ffff197224 */ /* 0x000fe400078e0022 */
[----:B-1----:R-:W-:Y:S02]  /*53070*/  IMAD.MOV.U32 R2, RZ, RZ, R83 ;  /* 0x000000ffff027224 */ /* 0x002fe400078e0053 */
[----:B------:R-:W-:Y:S01]  /*53080*/  IMAD.MOV.U32 R3, RZ, RZ, R0 ;  /* 0x000000ffff037224 */ /* 0x000fe200078e0000 */
[----:B---3--:R-:W-:Y:S04]  /*53090*/  STL [R1+0x42ac], R8 ;  /* 0x0042ac0801007387 */ /* 0x008fe80000100800 */
[----:B--2---:R-:W-:Y:S04]  /*530a0*/  STL [R1+0x42b0], R9 ;  /* 0x0042b00901007387 */ /* 0x004fe80000100800 */
[----:B------:R-:W-:Y:S04]  /*530b0*/  STL.64 [R1+0x4458], R8 ;  /* 0x0044580801007387 */ /* 0x000fe80000100a00 */
[----:B------:R0:W-:Y:S04]  /*530c0*/  STL.64 [R1+0x1838], R2 ;  /* 0x0018380201007387 */ /* 0x0001e80000100a00 */
[----:B------:R-:W2:Y:S04]  /*530d0*/  LDL R58, [R1+0x2438] ;  /* 0x00243800013a7983 */ /* 0x000ea80000100800 */
[----:B------:R-:W-:Y:S04]  /*530e0*/  STL.64 [R1+0x1830], R24 ;  /* 0x0018301801007387 */ /* 0x000fe80000100a00 */
[----:B------:R-:W3:Y:S01]  /*530f0*/  LDL R59, [R1+0x2434] ;  /* 0x00243400013b7983 */ /* 0x000ee20000100800 */
[----:B------:R-:W-:-:S02]  /*53100*/  ISETP.GT.AND P6, PT, R92, 0x6a, PT ;  /* 0x0000006a5c00780c */ /* 0x000fc40003fc4270 */
[----:B------:R-:W-:Y:S02]  /*53110*/  PRMT R91, RZ, 0x7610, R91 ;  /* 0x00007610ff5b7816 */ /* 0x000fe4000000005b */
[----:B------:R-:W-:Y:S02]  /*53120*/  ISETP.GT.AND P0, PT, R92, 0x6b, PT ;  /* 0x0000006b5c00780c */ /* 0x000fe40003f04270 */
[----:B------:R-:W-:-:S07]  /*53130*/  PRMT R93, RZ, 0x7610, R93 ;  /* 0x00007610ff5d7816 */ /* 0x000fce000000005d */
[----:B------:R-:W4:Y:S04]  /*53140*/  @P6 LDG.E.U16 R91, desc[UR6][R2.64] ;  /* 0x00000006025b6981 */ /* 0x000f28000c1e1500 */
[----:B------:R-:W4:Y:S04]  /*53150*/  @P6 LDG.E.U16 R93, desc[UR6][R24.64] ;  /* 0x00000006185d6981 */ /* 0x000f28000c1e1500 */
        /* <DEDUP_REMOVED lines=26> */
[----:B--2---:R-:W2:Y:S04]  /*53300*/  @P0 LDG.E.U16 R58, desc[UR6][R16.64] ;  /* 0x00000006103a0981 */ /* 0x004ea8000c1e1500 */
[----:B---3--:R0:W3:Y:S01]  /*53310*/  @P0 LDG.E.U16 R59, desc[UR6][R14.64] ;  /* 0x000000060e3b0981 */ /* 0x0080e2000c1e1500 */
[----:B------:R-:W-:-:S02]  /*53320*/  ISETP.GT.AND P5, PT, R92, 0x6c, PT ;  /* 0x0000006c5c00780c */ /* 0x000fc40003fa4270 */
[----:B------:R-:W-:Y:S01]  /*53330*/  ISETP.GT.AND P6, PT, R92, 0x6d, PT ;  /* 0x0000006d5c00780c */ /* 0x000fe20003fc4270 */
[----:B----4-:R-:W-:Y:S04]  /*53340*/  STL [R1+0x42b4], R91 ;  /* 0x0042b45b01007387 */ /* 0x010fe80000100800 */
[----:B------:R-:W-:Y:S04]  /*53350*/  STL.64 [R1+0x4460], R90 ;  /* 0x0044605a01007387 */ /* 0x000fe80000100a00 */
[----:B------:R-:W4:Y:S04]  /*53360*/  LDL.LU R44, [R1+0x2130] ;  /* 0x00213000012c7983 */ /* 0x000f280000300800 */
[----:B------:R-:W4:Y:S04]  /*53370*/  LDL.LU R49, [R1+0x212c] ;  /* 0x00212c0001317983 */ /* 0x000f280000300800 */
[----:B------:R-:W4:Y:S04]  /*53380*/  LDL R55, [R1+0x2680] ;  /* 0x0026800001377983 */ /* 0x000f280000100800 */
[----:B------:R-:W4:Y:S04]  /*53390*/  LDL R7, [R1+0x267c] ;  /* 0x00267c0001077983 */ /* 0x000f280000100800 */
[----:B------:R-:W4:Y:S04]  /*533a0*/  LDL.LU R34, [R1+0x1ee4] ;  /* 0x001ee40001227983 */ /* 0x000f280000300800 */
[----:B------:R-:W4:Y:S04]  /*533b0*/  LDL.LU R35, [R1+0x1efc] ;  /* 0x001efc0001237983 */ /* 0x000f280000300800 */
[----:B------:R-:W4:Y:S04]  /*533c0*/  LDL.LU R0, [R1+0x1ee8] ;  /* 0x001ee80001007983 */ /* 0x000f280000300800 */
[----:B------:R-:W4:Y:S01]  /*533d0*/  LDL.LU R83, [R1+0x1f00] ;  /* 0x001f000001537983 */ /* 0x000f220000300800 */
[----:B------:R-:W-:-:S03]  /*533e0*/  LOP3.LUT R3, R3, R2, RZ, 0x3c, !PT ;  /* 0x0000000203037212 */ /* 0x000fc600078e3cff */
[----:B------:R-:W-:Y:S01]  /*533f0*/  STL [R1+0x42b8], R93 ;  /* 0x0042b85d01007387 */ /* 0x000fe20000100800 */
[----:B------:R-:W-:Y:S02]  /*53400*/  LOP3.LUT R2, R3, R2, RZ, 0x3c, !PT ;  /* 0x0000000203027212 */ /* 0x000fe400078e3cff */
[----:B------:R-:W-:Y:S01]  /*53410*/  LOP3.LUT R23, R23, R22, RZ, 0x3c, !PT ;  /* 0x0000001617177212 */ /* 0x000fe200078e3cff */
[----:B0-----:R-:W-:Y:S01]  /*53420*/  IMAD.MOV.U32 R14, RZ, RZ, R39 ;  /* 0x000000ffff0e7224 */ /* 0x001fe200078e0027 */
[----:B------:R-:W-:Y:S02]  /*53430*/  LOP3.LUT R3, R3, R2, RZ, 0x3c, !PT ;  /* 0x0000000203037212 */ /* 0x000fe400078e3cff */
[----:B------:R-:W-:Y:S01]  /*53440*/  LOP3.LUT R22, R23, R22, RZ, 0x3c, !PT ;  /* 0x0000001617167212 */ /* 0x000fe200078e3cff */
[----:B------:R-:W-:Y:S02]  /*53450*/  IMAD.MOV.U32 R15, RZ, RZ, R38 ;  /* 0x000000ffff0f7224 */ /* 0x000fe400078e0026 */
[----:B------:R-:W-:-:S02]  /*53460*/  IMAD.MOV.U32 R16, RZ, RZ, R41 ;  /* 0x000000ffff107224 */ /* 0x000fc400078e0029 */
[----:B------:R-:W-:Y:S01]  /*53470*/  IMAD.MOV.U32 R17, RZ, RZ, R40 ;  /* 0x000000ffff117224 */ /* 0x000fe200078e0028 */
[----:B------:R-:W-:-:S04]  /*53480*/  LOP3.LUT R23, R23, R22, RZ, 0x3c, !PT ;  /* 0x0000001617177212 */ /* 0x000fc800078e3cff */
[----:B------:R0:W4:Y:S04]  /*53490*/  @P5 LDG.E.U16 R36, desc[UR6][R16.64] ;  /* 0x0000000610245981 */ /* 0x000128000c1e1500 */
[----:B------:R-:W4:Y:S04]  /*534a0*/  @P5 LDG.E.U16 R82, desc[UR6][R22.64] ;  /* 0x0000000616525981 */ /* 0x000f28000c1e1500 */
[----:B---3--:R-:W-:Y:S04]  /*534b0*/  @P0 STL [R1+0x2434], R59 ;  /* 0x0024343b01000387 */ /* 0x008fe80000100800 */
[----:B--2---:R-:W-:Y:S01]  /*534c0*/  @P0 STL [R1+0x2438], R58 ;  /* 0x0024383a01000387 */ /* 0x004fe20000100800 */
[----:B------:R-:W-:-:S03]  /*534d0*/  ISETP.GT.AND P0, PT, R92, 0x6e, PT ;  /* 0x0000006e5c00780c */ /* 0x000fc60003f04270 */
[----:B------:R-:W-:Y:S04]  /*534e0*/  STL.64 [R1+0x17f0], R2 ;  /* 0x0017f00201007387 */ /* 0x000fe80000100a00 */
[----:B------:R-:W-:Y:S04]  /*534f0*/  STL.64 [R1+0x17f8], R14 ;  /* 0x0017f80e01007387 */ /* 0x000fe80000100a00 */
[----:B------:R0:W-:Y:S04]  /*53500*/  STL.64 [R1+0x1810], R16 ;  /* 0x0018101001007387 */ /* 0x0001e80000100a00 */
[----:B------:R1:W2:Y:S04]  /*53510*/  @P0 LDG.E.U16 R12, desc[UR6][R2.64] ;  /* 0x00000006020c0981 */ /* 0x0002a8000c1e1500 */
[----:B------:R3:W2:Y:S01]  /*53520*/  @P0 LDG.E.U16 R85, desc[UR6][R14.64] ;  /* 0x000000060e550981 */ /* 0x0006a2000c1e1500 */
[----:B0-----:R-:W-:Y:S01]  /*53530*/  MOV R16, R20 ;  /* 0x0000001400107202 */ /* 0x001fe20000000f00 */
[----:B------:R-:W-:-:S02]  /*53540*/  IMAD.MOV.U32 R17, RZ, RZ, R37 ;  /* 0x000000ffff117224 */ /* 0x000fc400078e0025 */
[----:B------:R-:W-:-:S03]  /*53550*/  IMAD.MOV.U32 R20, RZ, RZ, R74 ;  /* 0x000000ffff147224 */ /* 0x000fc600078e004a */
[----:B------:R-:W2:Y:S04]  /*53560*/  @P6 LDG.E.U16 R84, desc[UR6][R16.64] ;  /* 0x0000000610546981 */ /* 0x000ea8000c1e1500 */
[----:B------:R-:W2:Y:S04]  /*53570*/  @P6 LDG.E.U16 R75, desc[UR6][R20.64] ;  /* 0x00000006144b6981 */ /* 0x000ea8000c1e1500 */
[----:B------:R-:W-:Y:S01]  /*53580*/  STL.64 [R1+0x1818], R22 ;  /* 0x0018181601007387 */ /* 0x000fe20000100a00 */
[----:B-1----:R-:W-:Y:S02]  /*53590*/  IMAD.MOV.U32 R3, RZ, RZ, R13 ;  /* 0x000000ffff037224 */ /* 0x002fe400078e000d */
[----:B------:R-:W-:-:S02]  /*535a0*/  IMAD.MOV.U32 R13, RZ, RZ, R73 ;  /* 0x000000ffff0d7224 */ /* 0x000fc400078e0049 */
[----:B---3--:R-:W-:Y:S02]  /*535b0*/  IMAD.MOV.U32 R14, RZ, RZ, R54 ;  /* 0x000000ffff0e7224 */ /* 0x008fe400078e0036 */
[----:B------:R-:W-:Y:S02]  /*535c0*/  IMAD.MOV.U32 R15, RZ, RZ, R57 ;  /* 0x000000ffff0f7224 */ /* 0x000fe400078e0039 */
[----:B------:R-:W-:Y:S02]  /*535d0*/  IMAD.MOV.U32 R2, RZ, RZ, R4 ;  /* 0x000000ffff027224 */ /* 0x000fe400078e0004 */
[----:B------:R-:W-:Y:S01]  /*535e0*/  IMAD.MOV.U32 R4, RZ, RZ, R72 ;  /* 0x000000ffff047224 */ /* 0x000fe200078e0048 */
[----:B----4-:R-:W-:Y:S04]  /*535f0*/  @P5 STL [R1+0x242c], R36 ;  /* 0x00242c2401005387 */ /* 0x010fe80000100800 */
[----:B------:R-:W-:Y:S01]  /*53600*/  @P5 STL [R1+0x2430], R82 ;  /* 0x0024305201005387 */ /* 0x000fe20000100800 */
[----:B------:R-:W-:-:S03]  /*53610*/  ISETP.GT.AND P5, PT, R92, 0x6f, PT ;  /* 0x0000006f5c00780c */ /* 0x000fc60003fa4270 */
[----:B------:R-:W-:Y:S04]  /*53620*/  STL.64 [R1+0x1808], R20 ;  /* 0x0018081401007387 */ /* 0x000fe80000100a00 */
[----:B------:R-:W-:Y:S06]  /*53630*/  STL.64 [R1+0x1800], R16 ;  /* 0x0018001001007387 */ /* 0x000fec0000100a00 */
[----:B------:R-:W3:Y:S04]  /*53640*/  @P5 LDG.E.U16 R55, desc[UR6][R14.64] ;  /* 0x000000060e375981 */ /* 0x000ee8000c1e1500 */
[----:B--2---:R-:W-:Y:S04]  /*53650*/  @P6 STL [R1+0x2424], R84 ;  /* 0x0024245401006387 */ /* 0x004fe80000100800 */
[----:B------:R-:W-:Y:S04]  /*53660*/  @P6 STL [R1+0x2428], R75 ;  /* 0x0024284b01006387 */ /* 0x000fe80000100800 */
[----:B------:R0:W-:Y:S01]  /*53670*/  @P0 STL [R1+0x25ec], R12 ;  /* 0x0025ec0c01000387 */ /* 0x0001e20000100800 */
[----:B------:R-:W-:-:S03]  /*53680*/  ISETP.GT.AND P6, PT, R92, 0x70, PT ;  /* 0x000000705c00780c */ /* 0x000fc60003fc4270 */
[----:B------:R-:W-:Y:S04]  /*53690*/  @P0 STL [R1+0x25f0], R85 ;  /* 0x0025f05501000387 */ /* 0x000fe80000100800 */
[----:B------:R-:W-:Y:S01]  /*536a0*/  STL.64 [R1+0x17c0], R2 ;  /* 0x0017c00201007387 */ /* 0x000fe20000100a00 */
[----:B0-----:R-:W-:-:S03]  /*536b0*/  IMAD.MOV.U32 R12, RZ, RZ, R56 ;  /* 0x000000ffff0c7224 */ /* 0x001fc600078e0038 */
[----:B------:R-:W-:Y:S04]  /*536c0*/  STL.64 [R1+0x17c8], R4 ;  /* 0x0017c80401007387 */ /* 0x000fe80000100a00 */
[----:B------:R0:W2:Y:S04]  /*536d0*/  @P5 LDG.E.U16 R7, desc[UR6][R12.64] ;  /* 0x000000060c075981 */ /* 0x0000a8000c1e1500 */
[----:B------:R0:W-:Y:S04]  /*536e0*/  STL.64 [R1+0x17e0], R12 ;  /* 0x0017e00c01007387 */ /* 0x0001e80000100a00 */
[----:B------:R1:W-:Y:S01]  /*536f0*/  STL.64 [R1+0x17e8], R14 ;  /* 0x0017e80e01007387 */ /* 0x0003e20000100a00 */
[----:B0-----:R-:W-:-:S02]  /*53700*/  IMAD.MOV.U32 R12, RZ, RZ, R83 ;  /* 0x000000ffff0c7224 */ /* 0x001fc400078e0053 */
[----:B------:R-:W-:Y:S02]  /*53710*/  IMAD.MOV.U32 R13, RZ, RZ, R0 ;  /* 0x000000ffff0d7224 */ /* 0x000fe400078e0000 */
[----:B-1----:R-:W-:Y:S02]  /*53720*/  IMAD.MOV.U32 R14, RZ, RZ, R35 ;  /* 0x000000ffff0e7224 */ /* 0x002fe400078e0023 */
[----:B------:R-:W-:Y:S01]  /*53730*/  IMAD.MOV.U32 R15, RZ, RZ, R34 ;  /* 0x000000ffff0f7224 */ /* 0x000fe200078e0022 */
[----:B------:R-:W4:Y:S04]  /*53740*/  @P6 LDG.E.U16 R44, desc[UR6][R12.64] ;  /* 0x000000060c2c6981 */ /* 0x000f28000c1e1500 */
[----:B------:R-:W4:Y:S01]  /*53750*/  @P6 LDG.E.U16 R49, desc[UR6][R14.64] ;  /* 0x000000060e316981 */ /* 0x000f22000c1e1500 */
[----:B------:R-:W-:-:S02]  /*53760*/  ISETP.GT.AND P0, PT, R92, 0x71, PT ;  /* 0x000000715c00780c */ /* 0x000fc40003f04270 */
[----:B------:R-:W-:-:S11]  /*53770*/  PRMT R30, RZ, 0x7610, R30 ;  /* 0x00007610ff1e7816 */ /* 0x000fd6000000001e */
[----:B------:R-:W4:Y:S04]  /*53780*/  @P0 LDG.E.U16 R30, desc[UR6][R4.64] ;  /* 0x00000006041e0981 */ /* 0x000f28000c1e1500 */
[----:B--2---:R-:W-:Y:S04]  /*53790*/  @P5 STL [R1+0x267c], R7 ;  /* 0x00267c0701005387 */ /* 0x004fe80000100800 */
[----:B---3--:R-:W-:Y:S04]  /*537a0*/  @P5 STL [R1+0x2680], R55 ;  /* 0x0026803701005387 */ /* 0x008fe80000100800 */
[----:B------:R0:W-:Y:S04]  /*537b0*/  STL.64 [R1+0x17d8], R12 ;  /* 0x0017d80c01007387 */ /* 0x0001e80000100a00 */
[----:B------:R-:W2:Y:S04]  /*537c0*/  LDL.LU R82, [R1+0x1f0c] ;  /* 0x001f0c0001527983 */ /* 0x000ea80000300800 */
[----:B------:R1:W-:Y:S04]  /*537d0*/  STL.64 [R1+0x17d0], R14 ;  /* 0x0017d00e01007387 */ /* 0x0003e80000100a00 */
[----:B------:R-:W1:Y:S04]  /*537e0*/  LDL.LU R85, [R1+0x1f24] ;  /* 0x001f240001557983 */ /* 0x000e680000300800 */
[----:B0-----:R-:W3:Y:S04]  /*537f0*/  LDL.LU R12, [R1+0x1f10] ;  /* 0x001f1000010c7983 */ /* 0x001ee80000300800 */
[----:B------:R-:W2:Y:S04]  /*53800*/  LDL.LU R13, [R1+0x1f28] ;  /* 0x001f2800010d7983 */ /* 0x000ea80000300800 */
[----:B------:R-:W2:Y:S04]  /*53810*/  LDL.LU R72, [R1+0x1f04] ;  /* 0x001f040001487983 */ /* 0x000ea80000300800 */
[----:B------:R-:W2:Y:S04]  /*53820*/  LDL.LU R83, [R1+0x1f1c] ;  /* 0x001f1c0001537983 */ /* 0x000ea80000300800 */
[----:B----4-:R-:W-:Y:S04]  /*53830*/  STL [R1+0x42bc], R44 ;  /* 0x0042bc2c01007387 */ /* 0x010fe80000100800 */
[----:B------:R-:W-:Y:S04]  /*53840*/  STL.64 [R1+0x4478], R44 ;  /* 0x0044782c01007387 */ /* 0x000fe80000100a00 */
[----:B------:R-:W4:Y:S04]  /*53850*/  LDL.LU R73, [R1+0x1f08] ;  /* 0x001f080001497983 */ /* 0x000f280000300800 */
[----:B------:R-:W4:Y:S04]  /*53860*/  LDL.LU R7, [R1+0x1f20] ;  /* 0x001f200001077983 */ /* 0x000f280000300800 */
[----:B------:R-:W-:Y:S04]  /*53870*/  STL [R1+0x42c0], R49 ;  /* 0x0042c03101007387 */ /* 0x000fe80000100800 */
[----:B------:R-:W4:Y:S01]  /*53880*/  LDL R34, [R1+0x2420] ;  /* 0x0024200001227983 */ /* 0x000f220000100800 */
[----:B------:R-:W-:-:S06]  /*53890*/  PRMT R31, RZ, 0x7610, R31 ;  /* 0x00007610ff1f7816 */ /* 0x000fcc000000001f */
[----:B------:R-:W4:Y:S04]  /*538a0*/  @P0 LDG.E.U16 R31, desc[UR6][R2.64] ;  /* 0x00000006021f0981 */ /* 0x000f28000c1e1500 */
[----:B------:R-:W-:Y:S04]  /*538b0*/  STL [R1+0x42c4], R30 ;  /* 0x0042c41e01007387 */ /* 0x000fe80000100800 */
[----:B------:R-:W4:Y:S04]  /*538c0*/  LDL R36, [R1+0x241c] ;  /* 0x00241c0001247983 */ /* 0x000f280000100800 */
[----:B------:R-:W4:Y:S04]  /*538d0*/  LDL.LU R20, [R1+0x1f14] ;  /* 0x001f140001147983 */ /* 0x000f280000300800 */
[----:B------:R-:W4:Y:S04]  /*538e0*/  LDL.LU R21, [R1+0x1f2c] ;  /* 0x001f2c0001157983 */ /* 0x000f280000300800 */
[----:B------:R-:W4:Y:S04]  /*538f0*/  LDL.LU R37, [R1+0x1f18] ;  /* 0x001f180001257983 */ /* 0x000f280000300800 */
[----:B------:R-:W4:Y:S04]  /*53900*/  LDL.LU R56, [R1+0x1f30] ;  /* 0x001f300001387983 */ /* 0x000f280000300800 */
[----:B------:R-:W4:Y:S01]  /*53910*/  LDL R35, [R1+0x2418] ;  /* 0x0024180001237983 */ /* 0x000f220000100800 */
[----:B------:R-:W-:-:S03]  /*53920*/  ISETP.GT.AND P5, PT, R92, 0x72, PT ;  /* 0x000000725c00780c */ /* 0x000fc60003fa4270 */
[----:B------:R-:W4:Y:S04]  /*53930*/  LDL R74, [R1+0x2414] ;  /* 0x00241400014a7983 */ /* 0x000f280000100800 */
[----:B------:R-:W4:Y:S04]  /*53940*/  LDL R84, [R1+0x240c] ;  /* 0x00240c0001547983 */ /* 0x000f280000100800 */
[----:B------:R-:W4:Y:S04]  /*53950*/  LDL R75, [R1+0x2410] ;  /* 0x00241000014b7983 */ /* 0x000f280000100800 */
[----:B------:R-:W4:Y:S04]  /*53960*/  LDL.LU R2, [R1+0x1f3c] ;  /* 0x001f3c0001027983 */ /* 0x000f280000300800 */
[----:B------:R-:W4:Y:S04]  /*53970*/  LDL.LU R3, [R1+0x1f54] ;  /* 0x001f540001037983 */ /* 0x000f280000300800 */
[----:B------:R-:W4:Y:S04]  /*53980*/  LDL.LU R4, [R1+0x1f40] ;  /* 0x001f400001047983 */ /* 0x000f280000300800 */
[----:B------:R-:W4:Y:S04]  /*53990*/  LDL.LU R5, [R1+0x1f58] ;  /* 0x001f580001057983 */ /* 0x000f280000300800 */
[----:B------:R-:W4:Y:S01]  /*539a0*/  LDL.LU R57, [R1+0x1f34] ;  /* 0x001f340001397983 */ /* 0x000f220000300800 */
[----:B------:R-:W-:-:S03]  /*539b0*/  ISETP.GT.AND P6, PT, R92, 0x73, PT ;  /* 0x000000735c00780c */ /* 0x000fc60003fc4270 */
[----:B------:R-:W4:Y:S04]  /*539c0*/  LDL.LU R54, [R1+0x1f4c] ;  /* 0x001f4c0001367983 */ /* 0x000f280000300800 */
[----:B------:R-:W4:Y:S04]  /*539d0*/  LDL.LU R55, [R1+0x1f38] ;  /* 0x001f380001377983 */ /* 0x000f280000300800 */
[----:B------:R-:W4:Y:S01]  /*539e0*/  LDL.LU R0, [R1+0x1f50] ;  /* 0x001f500001007983 */ /* 0x000f220000300800 */
[----:B---3--:R-:W-:Y:S02]  /*539f0*/  IMAD.MOV.U32 R17, RZ, RZ, R12 ;  /* 0x000000ffff117224 */ /* 0x008fe400078e000c */
[----:B--2---:R-:W-:-:S02]  /*53a00*/  IMAD.MOV.U32 R16, RZ, RZ, R13 ;  /* 0x000000ffff107224 */ /* 0x004fc400078e000d */
[----:B----4-:R-:W-:Y:S02]  /*53a10*/  IMAD.MOV.U32 R13, RZ, RZ, R73 ;  /* 0x000000ffff0d7224 */ /* 0x010fe400078e0049 */
[----:B------:R-:W-:-:S05]  /*53a20*/  IMAD.MOV.U32 R12, RZ, RZ, R7 ;  /* 0x000000ffff0c7224 */ /* 0x000fca00078e0007 */
[----:B------:R-:W2:Y:S01]  /*53a30*/  @P5 LDG.E.U16 R34, desc[UR6][R12.64] ;  /* 0x000000060c225981 */ /* 0x000ea2000c1e1500 */
[----:B------:R-:W-:Y:S02]  /*53a40*/  IMAD.MOV.U32 R22, RZ, RZ, R83 ;  /* 0x000000ffff167224 */ /* 0x000fe400078e0053 */
[----:B------:R-:W-:Y:S02]  /*53a50*/  IMAD.MOV.U32 R23, RZ, RZ, R72 ;  /* 0x000000ffff177224 */ /* 0x000fe400078e0048 */
[----:B-1----:R-:W-:Y:S02]  /*53a60*/  IMAD.MOV.U32 R14, RZ, RZ, R85 ;  /* 0x000000ffff0e7224 */ /* 0x002fe400078e0055 */
[----:B------:R-:W-:Y:S01]  /*53a70*/  IMAD.MOV.U32 R15, RZ, RZ, R82 ;  /* 0x000000ffff0f7224 */ /* 0x000fe200078e0052 */
[----:B------:R0:W3:Y:S01]  /*53a80*/  @P5 LDG.E.U16 R36, desc[UR6][R22.64] ;  /* 0x0000000616245981 */ /* 0x0000e2000c1e1500 */
[----:B------:R-:W-:-:S03]  /*53a90*/  LOP3.LUT R21, R21, R20, RZ, 0x3c, !PT ;  /* 0x0000001415157212 */ /* 0x000fc600078e3cff */
[----:B------:R-:W-:Y:S04]  /*53aa0*/  STL [R1+0x42c8], R31 ;  /* 0x0042c81f01007387 */ /* 0x000fe80000100800 */
[----:B------:R-:W4:Y:S04]  /*53ab0*/  LDL R83, [R1+0x2408] ;  /* 0x0024080001537983 */ /* 0x000f280000100800 */
[----:B------:R-:W-:Y:S04]  /*53ac0*/  STL.64 [R1+0x1790], R14 ;  /* 0x0017900e01007387 */ /* 0x000fe80000100a00 */
[----:B------:R-:W-:Y:S01]  /*53ad0*/  STL.64 [R1+0x1798], R16 ;  /* 0x0017981001007387 */ /* 0x000fe20000100a00 */
[----:B------:R-:W-:-:S03]  /*53ae0*/  LOP3.LUT R20, R21, R20, RZ, 0x3c, !PT ;  /* 0x0000001415147212 */ /* 0x000fc600078e3cff */
[----:B------:R0:W-:Y:S04]  /*53af0*/  STL.64 [R1+0x17b0], R22 ;  /* 0x0017b01601007387 */ /* 0x0001e80000100a00 */
[----:B------:R-:W4:Y:S01]  /*53b00*/  LDL R7, [R1+0x2404] ;  /* 0x0024040001077983 */ /* 0x000f220000100800 */
[----:B------:R-:W-:Y:S02]  /*53b10*/  LOP3.LUT R21, R21, R20, RZ, 0x3c, !PT ;  /* 0x0000001415157212 */ /* 0x000fe400078e3cff */
[----:B------:R-:W-:Y:S01]  /*53b20*/  ISETP.GT.AND P0, PT, R92, 0x74, PT ;  /* 0x000000745c00780c */ /* 0x000fe20003f04270 */
[----:B------:R1:W-:Y:S04]  /*53b30*/  STL.64 [R1+0x17b8], R12 ;  /* 0x0017b80c01007387 */ /* 0x0003e80000100a00 */
[----:B------:R-:W4:Y:S01]  /*53b40*/  @P6 LDG.E.U16 R74, desc[UR6][R20.64] ;  /* 0x00000006144a6981 */ /* 0x000f22000c1e1500 */
[----:B0-----:R-:W-:-:S02]  /*53b50*/  IMAD.MOV.U32 R22, RZ, RZ, R56 ;  /* 0x000000ffff167224 */ /* 0x001fc400078e0038 */
[----:B------:R-:W-:Y:S01]  /*53b60*/  IMAD.MOV.U32 R23, RZ, RZ, R37 ;  /* 0x000000ffff177224 */ /* 0x000fe200078e0025 */
[----:B-1----:R-:W4:Y:S04]  /*53b70*/  LDL.LU R12, [R1+0x1f44] ;  /* 0x001f4400010c7983 */ /* 0x002f280000300800 */
[----:B------:R-:W4:Y:S04]  /*53b80*/  @P6 LDG.E.U16 R35, desc[UR6][R22.64] ;  /* 0x0000000616236981 */ /* 0x000f28000c1e1500 */
[----:B------:R-:W4:Y:S04]  /*53b90*/  LDL.LU R13, [R1+0x1f5c] ;  /* 0x001f5c00010d7983 */ /* 0x000f280000300800 */
[----:B------:R-:W4:Y:S04]  /*53ba0*/  LDL.LU R85, [R1+0x1f48] ;  /* 0x001f480001557983 */ /* 0x000f280000300800 */
[----:B------:R-:W4:Y:S04]  /*53bb0*/  LDL.LU R72, [R1+0x1f60] ;  /* 0x001f600001487983 */ /* 0x000f280000300800 */
[----:B------:R-:W4:Y:S04]  /*53bc0*/  LDL R73, [R1+0x25e8] ;  /* 0x0025e80001497983 */ /* 0x000f280000100800 */
[----:B------:R-:W4:Y:S04]  /*53bd0*/  @P0 LDG.E.U16 R84, desc[UR6][R14.64] ;  /* 0x000000060e540981 */ /* 0x000f28000c1e1500 */
[----:B------:R0:W4:Y:S04]  /*53be0*/  @P0 LDG.E.U16 R75, desc[UR6][R16.64] ;  /* 0x00000006104b0981 */ /* 0x000128000c1e1500 */
[----:B--2---:R1:W-:Y:S04]  /*53bf0*/  @P5 STL [R1+0x2420], R34 ;  /* 0x0024202201005387 */ /* 0x0043e80000100800 */
[----:B-1----:R-:W2:Y:S04]  /*53c00*/  LDL R34, [R1+0x25e4] ;  /* 0x0025e40001227983 */ /* 0x002ea80000100800 */
[----:B------:R-:W2:Y:S04]  /*53c10*/  LDL.LU R48, [R1+0x2120] ;  /* 0x0021200001307983 */ /* 0x000ea80000300800 */
[----:B------:R-:W2:Y:S04]  /*53c20*/  LDL.LU R25, [R1+0x211c] ;  /* 0x00211c0001197983 */ /* 0x000ea80000300800 */
[----:B---3--:R-:W-:Y:S01]  /*53c30*/  @P5 STL [R1+0x241c], R36 ;  /* 0x00241c2401005387 */ /* 0x008fe20000100800 */
[----:B------:R-:W-:Y:S01]  /*53c40*/  ISETP.GT.AND P5, PT, R92, 0x75, PT ;  /* 0x000000755c00780c */ /* 0x000fe20003fa4270 */
[----:B0-----:R-:W-:-:S02]  /*53c50*/  IMAD.MOV.U32 R16, RZ, RZ, R0 ;  /* 0x000000ffff107224 */ /* 0x001fc400078e0000 */
[----:B------:R-:W-:Y:S01]  /*53c60*/  IMAD.MOV.U32 R17, RZ, RZ, R55 ;  /* 0x000000ffff117224 */ /* 0x000fe200078e0037 */
[----:B------:R-:W-:Y:S04]  /*53c70*/  STL.64 [R1+0x17a8], R22 ;  /* 0x0017a81601007387 */ /* 0x000fe80000100a00 */
[----:B------:R-:W3:Y:S04]  /*53c80*/  LDL R56, [R1+0x2678] ;  /* 0x0026780001387983 */ /* 0x000ee80000100800 */
[----:B------:R-:W-:Y:S01]  /*53c90*/  STL.64 [R1+0x17a0], R20 ;  /* 0x0017a01401007387 */ /* 0x000fe20000100a00 */
[----:B------:R-:W-:-:S02]  /*53ca0*/  IMAD.MOV.U32 R14, RZ, RZ, R54 ;  /* 0x000000ffff0e7224 */ /* 0x000fc400078e0036 */
[----:B------:R-:W-:Y:S01]  /*53cb0*/  IMAD.MOV.U32 R15, RZ, RZ, R57 ;  /* 0x000000ffff0f7224 */ /* 0x000fe200078e0039 */
[----:B------:R-:W-:Y:S02]  /*53cc0*/  LOP3.LUT R3, R3, R2, RZ, 0x3c, !PT ;  /* 0x0000000203037212 */ /* 0x000fe400078e3cff */
[----:B------:R-:W-:Y:S01]  /*53cd0*/  LOP3.LUT R5, R5, R4, RZ, 0x3c, !PT ;  /* 0x0000000405057212 */ /* 0x000fe200078e3cff */
[----:B----4-:R-:W4:Y:S04]  /*53ce0*/  @P5 LDG.E.U16 R83, desc[UR6][R16.64] ;  /* 0x0000000610535981 */ /* 0x010f28000c1e1500 */
[----:B------:R0:W4:Y:S04]  /*53cf0*/  @P5 LDG.E.U16 R7, desc[UR6][R14.64] ;  /* 0x000000060e075981 */ /* 0x000128000c1e1500 */
[----:B------:R1:W-:Y:S01]  /*53d00*/  @P6 STL [R1+0x2418], R35 ;  /* 0x0024182301006387 */ /* 0x0003e20000100800 */
[----:B------:R-:W-:-:S02]  /*53d10*/  LOP3.LUT R13, R13, R12, RZ, 0x3c, !PT ;  /* 0x0000000c0d0d7212 */ /* 0x000fc400078e3cff */
[----:B------:R-:W-:Y:S02]  /*53d20*/  LOP3.LUT R2, R3, R2, RZ, 0x3c, !PT ;  /* 0x0000000203027212 */ /* 0x000fe400078e3cff */
[----:B------:R-:W-:Y:S01]  /*53d30*/  LOP3.LUT R4, R5, R4, RZ, 0x3c, !PT ;  /* 0x0000000405047212 */ /* 0x000fe200078e3cff */
[----:B-1----:R-:W4:Y:S04]  /*53d40*/  LDL R35, [R1+0x2674] ;  /* 0x0026740001237983 */ /* 0x002f280000100800 */
[----:B------:R-:W-:Y:S01]  /*53d50*/  @P6 STL [R1+0x2414], R74 ;  /* 0x0024144a01006387 */ /* 0x000fe20000100800 */
[----:B------:R-:W-:Y:S02]  /*53d60*/  ISETP.GT.AND P6, PT, R92, 0x76, PT ;  /* 0x000000765c00780c */ /* 0x000fe40003fc4270 */
[----:B------:R-:W-:-:S02]  /*53d70*/  LOP3.LUT R12, R13, R12, RZ, 0x3c, !PT ;  /* 0x0000000c0d0c7212 */ /* 0x000fc400078e3cff */
[----:B------:R-:W-:Y:S02]  /*53d80*/  LOP3.LUT R3, R3, R2, RZ, 0x3c, !PT ;  /* 0x0000000203037212 */ /* 0x000fe400078e3cff */
[----:B------:R-:W-:Y:S02]  /*53d90*/  LOP3.LUT R5, R5, R4, RZ, 0x3c, !PT ;  /* 0x0000000405057212 */ /* 0x000fe400078e3cff */
[----:B------:R-:W-:Y:S01]  /*53da0*/  LOP3.LUT R13, R13, R12, RZ, 0x3c, !PT ;  /* 0x0000000c0d0d7212 */ /* 0x000fe200078e3cff */
[----:B------:R-:W-:Y:S04]  /*53db0*/  @P0 STL [R1+0x240c], R84 ;  /* 0x00240c5401000387 */ /* 0x000fe80000100800 */
[----:B------:R-:W-:Y:S04]  /*53dc0*/  @P0 STL [R1+0x2410], R75 ;  /* 0x0024104b01000387 */ /* 0x000fe80000100800 */
[----:B------:R-:W-:Y:S04]  /*53dd0*/  STL.64 [R1+0x1760], R2 ;  /* 0x0017600201007387 */ /* 0x000fe80000100a00 */
[----:B------:R-:W-:Y:S04]  /*53de0*/  STL.64 [R1+0x1768], R4 ;  /* 0x0017680401007387 */ /* 0x000fe80000100a00 */
[----:B------:R0:W-:Y:S02]  /*53df0*/  STL.64 [R1+0x1780], R14 ;  /* 0x0017800e01007387 */ /* 0x0001e40000100a00 */
[----:B0-----:R-:W-:-:S02]  /*53e00*/  IMAD.MOV.U32 R14, RZ, RZ, R72 ;  /* 0x000000ffff0e7224 */ /* 0x001fc400078e0048 */
[----:B------:R-:W-:-:S05]  /*53e10*/  IMAD.MOV.U32 R15, RZ, RZ, R85 ;  /* 0x000000ffff0f7224 */ /* 0x000fca00078e0055 */
[----:B------:R-:W4:Y:S04]  /*53e20*/  @P6 LDG.E.U16 R73, desc[UR6][R14.64] ;  /* 0x000000060e496981 */ /* 0x000f28000c1e1500 */
[----:B--2---:R-:W2:Y:S01]  /*53e30*/  @P6 LDG.E.U16 R34, desc[UR6][R12.64] ;  /* 0x000000060c226981 */ /* 0x004ea2000c1e1500 */
[----:B------:R-:W-:-:S03]  /*53e40*/  ISETP.GT.AND P0, PT, R92, 0x77, PT ;  /* 0x000000775c00780c */ /* 0x000fc60003f04270 */
[----:B------:R-:W-:Y:S04]  /*53e50*/  STL.64 [R1+0x1788], R16 ;  /* 0x0017881001007387 */ /* 0x000fe80000100a00 */
[----:B------:R-:W2:Y:S06]  /*53e60*/  LDL.LU R0, [R1+0x1f6c] ;  /* 0x001f6c0001007983 */ /* 0x000eac0000300800 */
[----:B---3--:R-:W3:Y:S04]  /*53e70*/  @P0 LDG.E.U16 R56, desc[UR6][R4.64] ;  /* 0x0000000604380981 */ /* 0x008ee8000c1e1500 */
[----:B----4-:R0:W-:Y:S04]  /*53e80*/  @P5 STL [R1+0x2408], R83 ;  /* 0x0024085301005387 */ /* 0x0101e80000100800 */
[----:B0-----:R-:W4:Y:S04]  /*53e90*/  LDL.LU R83, [R1+0x1f84] ;  /* 0x001f840001537983 */ /* 0x001f280000300800 */
[----:B------:R-:W3:Y:S04]  /*53ea0*/  LDL.LU R57, [R1+0x1f70] ;  /* 0x001f700001397983 */ /* 0x000ee80000300800 */
[----:B------:R-:W3:Y:S04]  /*53eb0*/  LDL.LU R54, [R1+0x1f88] ;  /* 0x001f880001367983 */ /* 0x000ee80000300800 */
[----:B------:R-:W4:Y:S04]  /*53ec0*/  LDL.LU R55, [R1+0x1f64] ;  /* 0x001f640001377983 */ /* 0x000f280000300800 */
[----:B------:R0:W-:Y:S04]  /*53ed0*/  @P5 STL [R1+0x2404], R7 ;  /* 0x0024040701005387 */ /* 0x0001e80000100800 */
[----:B------:R-:W4:Y:S04]  /*53ee0*/  @P0 LDG.E.U16 R35, desc[UR6][R2.64] ;  /* 0x0000000602230981 */ /* 0x000f28000c1e1500 */
[----:B0-----:R-:W4:Y:S04]  /*53ef0*/  LDL.LU R7, [R1+0x1f7c] ;  /* 0x001f7c0001077983 */ /* 0x001f280000300800 */
[----:B------:R-:W-:Y:S04]  /*53f00*/  STL.64 [R1+0x1778], R14 ;  /* 0x0017780e01007387 */ /* 0x000fe80000100a00 */
[----:B------:R-:W-:Y:S04]  /*53f10*/  STL.64 [R1+0x1770], R12 ;  /* 0x0017700c01007387 */ /* 0x000fe80000100a00 */
[----:B------:R-:W4:Y:S04]  /*53f20*/  LDL.LU R37, [R1+0x1f68] ;  /* 0x001f680001257983 */ /* 0x000f280000300800 */
[----:B------:R-:W4:Y:S04]  /*53f30*/  LDL.LU R74, [R1+0x1f80] ;  /* 0x001f8000014a7983 */ /* 0x000f280000300800 */
[----:B------:R-:W4:Y:S04]  /*53f40*/  LDL.LU R75, [R1+0x1f74] ;  /* 0x001f7400014b7983 */ /* 0x000f280000300800 */
[----:B------:R-:W4:Y:S04]  /*53f50*/  LDL.LU R84, [R1+0x1f8c] ;  /* 0x001f8c0001547983 */ /* 0x000f280000300800 */
[----:B------:R-:W4:Y:S04]  /*53f60*/  LDL.LU R85, [R1+0x1f78] ;  /* 0x001f780001557983 */ /* 0x000f280000300800 */
[----:B--2---:R0:W-:Y:S04]  /*53f70*/  @P6 STL [R1+0x25e4], R34 ;  /* 0x0025e42201006387 */ /* 0x0041e80000100800 */
[----:B0-----:R-:W2:Y:S04]  /*53f80*/  LDL.LU R34, [R1+0x1f90] ;  /* 0x001f900001227983 */ /* 0x001ea80000300800 */
[----:B------:R0:W-:Y:S04]  /*53f90*/  @P6 STL [R1+0x25e8], R73 ;  /* 0x0025e84901006387 */ /* 0x0001e80000100800 */
[----:B------:R-:W2:Y:S04]  /*53fa0*/  LDL R3, [R1+0x23fc] ;  /* 0x0023fc0001037983 */ /* 0x000ea80000100800 */
[----:B------:R-:W2:Y:S04]  /*53fb0*/  LDL R2, [R1+0x2400] ;  /* 0x0024000001027983 */ /* 0x000ea80000100800 */
[----:B------:R-:W2:Y:S04]  /*53fc0*/  LDL.LU R12, [R1+0x1f9c] ;  /* 0x001f9c00010c7983 */ /* 0x000ea80000300800 */
[----:B------:R-:W2:Y:S04]  /*53fd0*/  LDL.LU R13, [R1+0x1fb4] ;  /* 0x001fb400010d7983 */ /* 0x000ea80000300800 */
[----:B------:R-:W2:Y:S04]  /*53fe0*/  LDL.LU R4, [R1+0x1fa0] ;  /* 0x001fa00001047983 */ /* 0x000ea80000300800 */
[----:B------:R-:W2:Y:S04]  /*53ff0*/  LDL.LU R5, [R1+0x1fb8] ;  /* 0x001fb80001057983 */ /* 0x000ea80000300800 */
[----:B------:R-:W2:Y:S01]  /*54000*/  LDL.LU R72, [R1+0x1f94] ;  /* 0x001f940001487983 */ /* 0x000ea20000300800 */
[----:B------:R-:W-:-:S03]  /*54010*/  ISETP.GT.AND P5, PT, R92, 0x78, PT ;  /* 0x000000785c00780c */ /* 0x000fc60003fa4270 */
[----:B0-----:R-:W2:Y:S04]  /*54020*/  LDL.LU R73, [R1+0x1fac] ;  /* 0x001fac0001497983 */ /* 0x001ea80000300800 */
[----:B---3--:R0:W-:Y:S01]  /*54030*/  @P0 STL [R1+0x2678], R56 ;  /* 0x0026783801000387 */ /* 0x0081e20000100800 */
[----:B------:R-:W-:Y:S02]  /*54040*/  IMAD.MOV.U32 R15, RZ, RZ, R0 ;  /* 0x000000ffff0f7224 */ /* 0x000fe400078e0000 */
[----:B----4-:R-:W-:Y:S02]  /*54050*/  IMAD.MOV.U32 R14, RZ, RZ, R83 ;  /* 0x000000ffff0e7224 */ /* 0x010fe400078e0053 */
[----:B------:R-:W-:Y:S02]  /*54060*/  IMAD.MOV.U32 R17, RZ, RZ, R57 ;  /* 0x000000ffff117224 */ /* 0x000fe400078e0039 */
[----:B------:R-:W-:-:S02]  /*54070*/  IMAD.MOV.U32 R16, RZ, RZ, R54 ;  /* 0x000000ffff107224 */ /* 0x000fc400078e0036 */
[----:B------:R-:W-:Y:S01]  /*54080*/  IMAD.MOV.U32 R21, RZ, RZ, R55 ;  /* 0x000000ffff157224 */ /* 0x000fe200078e0037 */
[----:B0-----:R-:W3:Y:S04]  /*54090*/  LDL.LU R56, [R1+0x1f98] ;  /* 0x001f980001387983 */ /* 0x001ee80000300800 */
[----:B------:R0:W-:Y:S01]  /*540a0*/  @P0 STL [R1+0x2674], R35 ;  /* 0x0026742301000387 */ /* 0x0001e20000100800 */
[C---:B------:R-:W-:Y:S02]  /*540b0*/  ISETP.GT.AND P6, PT, R92.reuse, 0x79, PT ;  /* 0x000000795c00780c */ /* 0x040fe40003fc4270 */
[----:B------:R-:W-:Y:S01]  /*540c0*/  ISETP.GT.AND P0, PT, R92, 0x7a, PT ;  /* 0x0000007a5c00780c */ /* 0x000fe20003f04270 */
[----:B------:R-:W-:Y:S01]  /*540d0*/  IMAD.MOV.U32 R20, RZ, RZ, R7 ;  /* 0x000000ffff147224 */ /* 0x000fe200078e0007 */
[----:B0-----:R-:W4:Y:S04]  /*540e0*/  LDL.LU R35, [R1+0x1fb0] ;  /* 0x001fb00001237983 */ /* 0x001f280000300800 */
[----:B------:R-:W4:Y:S04]  /*540f0*/  LDL R0, [R1+0x23f8] ;  /* 0x0023f80001007983 */ /* 0x000f280000100800 */
[----:B------:R-:W4:Y:S04]  /*54100*/  LDL R83, [R1+0x23f4] ;  /* 0x0023f40001537983 */ /* 0x000f280000100800 */
[----:B------:R-:W-:Y:S04]  /*54110*/  STL.64 [R1+0x1730], R14 ;  /* 0x0017300e01007387 */ /* 0x000fe80000100a00 */
[----:B------:R-:W4:Y:S04]  /*54120*/  LDL.LU R57, [R1+0x1fa4] ;  /* 0x001fa40001397983 */ /* 0x000f280000300800 */
[----:B------:R-:W-:Y:S01]  /*54130*/  STL.64 [R1+0x1738], R16 ;  /* 0x0017381001007387 */ /* 0x000fe20000100a00 */
[----:B------:R-:W-:-:S02]  /*54140*/  IMAD.MOV.U32 R22, RZ, RZ, R74 ;  /* 0x000000ffff167224 */ /* 0x000fc400078e004a */
[----:B------:R-:W-:Y:S01]  /*54150*/  IMAD.MOV.U32 R23, RZ, RZ, R37 ;  /* 0x000000ffff177224 */ /* 0x000fe200078e0025 */
[----:B------:R-:W4:Y:S04]  /*54160*/  LDL.LU R54, [R1+0x1fbc] ;  /* 0x001fbc0001367983 */ /* 0x000f280000300800 */
[----:B------:R0:W-:Y:S04]  /*54170*/  STL.64 [R1+0x1750], R20 ;  /* 0x0017501401007387 */ /* 0x0001e80000100a00 */
[----:B------:R-:W4:Y:S04]  /*54180*/  LDL.LU R55, [R1+0x1fa8] ;  /* 0x001fa80001377983 */ /* 0x000f280000300800 */
[----:B------:R-:W4:Y:S01]  /*54190*/  LDL.LU R7, [R1+0x1fc0] ;  /* 0x001fc00001077983 */ /* 0x000f220000300800 */
[----:B------:R-:W-:-:S02]  /*541a0*/  PRMT R18, RZ, 0x7610, R18 ;  /* 0x00007610ff127816 */ /* 0x000fc40000000012 */
[----:B------:R-:W-:Y:S01]  /*541b0*/  PRMT R19, RZ, 0x7610, R19 ;  /* 0x00007610ff137816 */ /* 0x000fe20000000013 */
[----:B------:R1:W-:Y:S04]  /*541c0*/  STL.64 [R1+0x1758], R22 ;  /* 0x0017581601007387 */ /* 0x0003e80000100a00 */
[----:B------:R-:W4:Y:S04]  /*541d0*/  @P5 LDG.E.U16 R48, desc[UR6][R22.64] ;  /* 0x0000000616305981 */ /* 0x000f28000c1e1500 */
[----:B------:R0:W4:Y:S02]  /*541e0*/  @P5 LDG.E.U16 R25, desc[UR6][R20.64] ;  /* 0x0000000614195981 */ /* 0x000124000c1e1500 */
[----:B0-----:R-:W-:-:S02]  /*541f0*/  IMAD.MOV.U32 R20, RZ, RZ, R84 ;  /* 0x000000ffff147224 */ /* 0x001fc400078e0054 */
[----:B------:R-:W-:Y:S02]  /*54200*/  IMAD.MOV.U32 R21, RZ, RZ, R75 ;  /* 0x000000ffff157224 */ /* 0x000fe400078e004b */
[----:B-1----:R-:W-:-:S03]  /*54210*/  IMAD.MOV.U32 R23, RZ, RZ, R85 ;  /* 0x000000ffff177224 */ /* 0x002fc600078e0055 */
[----:B------:R-:W4:Y:S01]  /*54220*/  @P6 LDG.E.U16 R19, desc[UR6][R20.64] ;  /* 0x0000000614136981 */ /* 0x000f22000c1e1500 */
[----:B--2---:R-:W-:-:S03]  /*54230*/  MOV R22, R34 ;  /* 0x0000002200167202 */ /* 0x004fc60000000f00 */
[----:B------:R-:W2:Y:S04]  /*54240*/  @P0 LDG.E.U16 R3, desc[UR6][R14.64] ;  /* 0x000000060e030981 */ /* 0x000ea8000c1e1500 */
[----:B------:R-:W2:Y:S04]  /*54250*/  @P6 LDG.E.U16 R18, desc[UR6][R22.64] ;  /* 0x0000000616126981 */ /* 0x000ea8000c1e1500 */
[----:B------:R0:W2:Y:S01]  /*54260*/  @P0 LDG.E.U16 R2, desc[UR6][R16.64] ;  /* 0x0000000610020981 */ /* 0x0000a2000c1e1500 */
[----:B------:R-:W-:Y:S01]  /*54270*/  ISETP.GT.AND P5, PT, R92, 0x7b, PT ;  /* 0x0000007b5c00780c */ /* 0x000fe20003fa4270 */
[----:B0-----:R-:W-:-:S02]  /*54280*/  IMAD.MOV.U32 R16, RZ, RZ, R5 ;  /* 0x000000ffff107224 */ /* 0x001fc400078e0005 */
[----:B------:R-:W-:Y:S02]  /*54290*/  IMAD.MOV.U32 R17, RZ, RZ, R4 ;  /* 0x000000ffff117224 */ /* 0x000fe400078e0004 */
[----:B---3--:R-:W-:Y:S02]  /*542a0*/  IMAD.MOV.U32 R5, RZ, RZ, R56 ;  /* 0x000000ffff057224 */ /* 0x008fe400078e0038 */
[----:B----4-:R-:W-:-:S06]  /*542b0*/  IMAD.MOV.U32 R4, RZ, RZ, R35 ;  /* 0x000000ffff047224 */ /* 0x010fcc00078e0023 */
[----:B------:R-:W3:Y:S04]  /*542c0*/  @P5 LDG.E.U16 R0, desc[UR6][R4.64] ;  /* 0x0000000604005981 */ /* 0x000ee8000c1e1500 */
[----:B------:R-:W-:Y:S04]  /*542d0*/  STL [R1+0x42d8], R48 ;  /* 0x0042d83001007387 */ /* 0x000fe80000100800 */
[----:B------:R-:W-:Y:S04]  /*542e0*/  STL.64 [R1+0x1748], R22 ;  /* 0x0017481601007387 */ /* 0x000fe80000100a00 */
[----:B------:R-:W-:Y:S04]  /*542f0*/  STL.64 [R1+0x1740], R20 ;  /* 0x0017401401007387 */ /* 0x000fe80000100a00 */
[----:B------:R-:W4:Y:S04]  /*54300*/  LDL R34, [R1+0x23f0] ;  /* 0x0023f00001227983 */ /* 0x000f280000100800 */
[----:B--2---:R-:W-:Y:S04]  /*54310*/  STL.64 [R1+0x42d0], R18 ;  /* 0x0042d01201007387 */ /* 0x004fe80000100a00 */
[----:B------:R-:W2:Y:S04]  /*54320*/  LDL.LU R24, [R1+0x2110] ;  /* 0x0021100001187983 */ /* 0x000ea80000300800 */
[----:B------:R-:W2:Y:S04]  /*54330*/  LDL.LU R47, [R1+0x210c] ;  /* 0x00210c00012f7983 */ /* 0x000ea80000300800 */
[----:B------:R0:W-:Y:S04]  /*54340*/  @P0 STL [R1+0x23fc], R3 ;  /* 0x0023fc0301000387 */ /* 0x0001e80000100800 */
[----:B------:R1:W-:Y:S01]  /*54350*/  @P0 STL [R1+0x2400], R2 ;  /* 0x0024000201000387 */ /* 0x0003e20000100800 */
[----:B0-----:R-:W-:-:S02]  /*54360*/  IMAD.MOV.U32 R3, RZ, RZ, R72 ;  /* 0x000000ffff037224 */ /* 0x001fc400078e0048 */
[----:B-1----:R-:W-:-:S05]  /*54370*/  IMAD.MOV.U32 R2, RZ, RZ, R73 ;  /* 0x000000ffff027224 */ /* 0x002fca00078e0049 */
[----:B------:R-:W2:Y:S01]  /*54380*/  @P5 LDG.E.U16 R83, desc[UR6][R2.64] ;  /* 0x0000000602535981 */ /* 0x000ea2000c1e1500 */
[----:B------:R-:W-:Y:S02]  /*54390*/  IMAD.MOV.U32 R14, RZ, RZ, R13 ;  /* 0x000000ffff0e7224 */ /* 0x000fe400078e000d */
[----:B------:R-:W-:-:S05]  /*543a0*/  IMAD.MOV.U32 R15, RZ, RZ, R12 ;  /* 0x000000ffff0f7224 */ /* 0x000fca00078e000c */
[----:B------:R-:W-:Y:S04]  /*543b0*/  STL.64 [R1+0x1700], R14 ;  /* 0x0017000e01007387 */ /* 0x000fe80000100a00 */
[----:B------:R-:W-:Y:S04]  /*543c0*/  STL.64 [R1+0x1708], R16 ;  /* 0x0017081001007387 */ /* 0x000fe80000100a00 */
[----:B------:R-:W-:Y:S04]  /*543d0*/  STL.64 [R1+0x1720], R2 ;  /* 0x0017200201007387 */ /* 0x000fe80000100a00 */
[----:B------:R0:W-:Y:S04]  /*543e0*/  STL.64 [R1+0x1728], R4 ;  /* 0x0017280401007387 */ /* 0x0001e80000100a00 */
[----:B------:R-:W4:Y:S01]  /*543f0*/  LDL R35, [R1+0x23ec] ;  /* 0x0023ec0001237983 */ /* 0x000f220000100800 */
[----:B------:R-:W-:-:S02]  /*54400*/  IMAD.MOV.U32 R28, RZ, RZ, R54 ;  /* 0x000000ffff1c7224 */ /* 0x000fc400078e0036 */
[----:B------:R-:W-:Y:S01]  /*54410*/  IMAD.MOV.U32 R29, RZ, RZ, R57 ;  /* 0x000000ffff1d7224 */ /* 0x000fe200078e0039 */
[----:B---3--:R1:W-:Y:S01]  /*54420*/  @P5 STL [R1+0x23f8], R0 ;  /* 0x0023f80001005387 */ /* 0x0083e20000100800 */
[----:B0-----:R-:W-:Y:S02]  /*54430*/  IMAD.MOV.U32 R4, RZ, RZ, R7 ;  /* 0x000000ffff047224 */ /* 0x001fe400078e0007 */
[----:B------:R-:W-:Y:S01]  /*54440*/  IMAD.MOV.U32 R5, RZ, RZ, R55 ;  /* 0x000000ffff057224 */ /* 0x000fe200078e0037 */
[----:B-1----:R-:W3:Y:S04]  /*54450*/  LDL R0, [R1+0x23e8] ;  /* 0x0023e80001007983 */ /* 0x002ee80000100800 */
[----:B--2---:R0:W-:Y:S04]  /*54460*/  @P5 STL [R1+0x23f4], R83 ;  /* 0x0023f45301005387 */ /* 0x0041e80000100800 */
[----:B0-----:R-:W2:Y:S04]  /*54470*/  LDL R83, [R1+0x23e4] ;  /* 0x0023e40001537983 */ /* 0x001ea80000100800 */
[----:B------:R-:W2:Y:S04]  /*54480*/  LDL.LU R2, [R1+0x1fcc] ;  /* 0x001fcc0001027983 */ /* 0x000ea80000300800 */
[----:B------:R-:W2:Y:S04]  /*54490*/  LDL.LU R3, [R1+0x1fe4] ;  /* 0x001fe40001037983 */ /* 0x000ea80000300800 */
[----:B------:R-:W-:Y:S04]  /*544a0*/  STL.64 [R1+0x1710], R28 ;  /* 0x0017101c01007387 */ /* 0x000fe80000100a00 */
[----:B------:R0:W-:Y:S04]  /*544b0*/  STL.64 [R1+0x1718], R4 ;  /* 0x0017180401007387 */ /* 0x0001e80000100a00 */
[----:B------:R-:W2:Y:S04]  /*544c0*/  LDL.LU R12, [R1+0x1fd0] ;  /* 0x001fd000010c7983 */ /* 0x000ea80000300800 */
[----:B------:R-:W2:Y:S04]  /*544d0*/  LDL.LU R13, [R1+0x1fe8] ;  /* 0x001fe800010d7983 */ /* 0x000ea80000300800 */
[----:B------:R-:W2:Y:S04]  /*544e0*/  LDL.LU R41, [R1+0x1fc4] ;  /* 0x001fc40001297983 */ /* 0x000ea80000300800 */
[----:B------:R-:W2:Y:S04]  /*544f0*/  LDL.LU R22, [R1+0x1fdc] ;  /* 0x001fdc0001167983 */ /* 0x000ea80000300800 */
[----:B------:R-:W2:Y:S04]  /*54500*/  LDL.LU R23, [R1+0x1fc8] ;  /* 0x001fc80001177983 */ /* 0x000ea80000300800 */
[----:B------:R-:W2:Y:S04]  /*54510*/  LDL.LU R82, [R1+0x1fe0] ;  /* 0x001fe00001527983 */ /* 0x000ea80000300800 */
[----:B------:R-:W2:Y:S04]  /*54520*/  LDL R37, [R1+0x25dc] ;  /* 0x0025dc0001257983 */ /* 0x000ea80000100800 */
[----:B------:R-:W2:Y:S01]  /*54530*/  LDL R36, [R1+0x25e0] ;  /* 0x0025e00001247983 */ /* 0x000ea20000100800 */
[----:B------:R-:W-:-:S02]  /*54540*/  ISETP.GT.AND P6, PT, R92, 0x7c, PT ;  /* 0x0000007c5c00780c */ /* 0x000fc40003fc4270 */
[C---:B------:R-:W-:Y:S02]  /*54550*/  ISETP.GT.AND P0, PT, R92.reuse, 0x7d, PT ;  /* 0x0000007d5c00780c */ /* 0x040fe40003f04270 */
[----:B------:R-:W-:Y:S01]  /*54560*/  ISETP.GT.AND P5, PT, R92, 0x7e, PT ;  /* 0x0000007e5c00780c */ /* 0x000fe20003fa4270 */
[----:B------:R-:W2:Y:S04]  /*54570*/  LDL.LU R20, [R1+0x1fd4] ;  /* 0x001fd40001147983 */ /* 0x000ea80000300800 */
[----:B------:R-:W2:Y:S04]  /*54580*/  LDL.LU R21, [R1+0x1fec] ;  /* 0x001fec0001157983 */ /* 0x000ea80000300800 */
[----:B------:R-:W2:Y:S04]  /*54590*/  LDL.LU R74, [R1+0x1fd8] ;  /* 0x001fd800014a7983 */ /* 0x000ea80000300800 */
[----:B------:R-:W2:Y:S04]  /*545a0*/  LDL.LU R75, [R1+0x1ff0] ;  /* 0x001ff000014b7983 */ /* 0x000ea80000300800 */
[----:B------:R-:W2:Y:S04]  /*545b0*/  LDL R84, [R1+0x26c0] ;  /* 0x0026c00001547983 */ /* 0x000ea80000100800 */
[----:B------:R-:W2:Y:S04]  /*545c0*/  LDL R85, [R1+0x26bc] ;  /* 0x0026bc0001557983 */ /* 0x000ea80000100800 */
[----:B----4-:R-:W4:Y:S04]  /*545d0*/  @P6 LDG.E.U16 R35, desc[UR6][R28.64] ;  /* 0x000000061c236981 */ /* 0x010f28000c1e1500 */
[----:B------:R-:W4:Y:S04]  /*545e0*/  @P6 LDG.E.U16 R34, desc[UR6][R4.64] ;  /* 0x0000000604226981 */ /* 0x000f28000c1e1500 */
[----:B---3--:R1:W3:Y:S04]  /*545f0*/  @P0 LDG.E.U16 R0, desc[UR6][R16.64] ;  /* 0x0000000610000981 */ /* 0x0082e8000c1e1500 */
        /* <DEDUP_REMOVED lines=8> */
[----:B--2---:R0:W2:Y:S01]  /*54680*/  @P0 LDG.E.U16 R83, desc[UR6][R14.64] ;  /* 0x000000060e530981 */ /* 0x0040a2000c1e1500 */
[----:B-1----:R-:W-:-:S02]  /*54690*/  IMAD.MOV.U32 R17, RZ, RZ, R23 ;  /* 0x000000ffff117224 */ /* 0x002fc400078e0017 */
[----:B0-----:R-:W-:Y:S02]  /*546a0*/  IMAD.MOV.U32 R14, RZ, RZ, R22 ;  /* 0x000000ffff0e7224 */ /* 0x001fe400078e0016 */
[----:B------:R-:W-:Y:S02]  /*546b0*/  IMAD.MOV.U32 R15, RZ, RZ, R41 ;  /* 0x000000ffff0f7224 */ /* 0x000fe400078e0029 */
[----:B------:R-:W-:-:S03]  /*546c0*/  IMAD.MOV.U32 R16, RZ, RZ, R82 ;  /* 0x000000ffff107224 */ /* 0x000fc600078e0052 */
[----:B------:R-:W2:Y:S04]  /*546d0*/  @P5 LDG.E.U16 R37, desc[UR6][R14.64] ;  /* 0x000000060e255981 */ /* 0x000ea8000c1e1500 */
[----:B------:R-:W2:Y:S01]  /*546e0*/  @P5 LDG.E.U16 R36, desc[UR6][R16.64] ;  /* 0x0000000610245981 */ /* 0x000ea2000c1e1500 */
[----:B------:R-:W-:Y:S02]  /*546f0*/  LOP3.LUT R3, R3, R2, RZ, 0x3c, !PT ;  /* 0x0000000203037212 */ /* 0x000fe400078e3cff */
[----:B------:R-:W-:Y:S02]  /*54700*/  LOP3.LUT R13, R13, R12, RZ, 0x3c, !PT ;  /* 0x0000000c0d0d7212 */ /* 0x000fe400078e3cff */
[----:B------:R-:W-:Y:S02]  /*54710*/  LOP3.LUT R2, R3, R2, RZ, 0x3c, !PT ;  /* 0x0000000203027212 */ /* 0x000fe400078e3cff */
[----:B------:R-:W-:Y:S01]  /*54720*/  LOP3.LUT R12, R13, R12, RZ, 0x3c, !PT ;  /* 0x0000000c0d0c7212 */ /* 0x000fe200078e3cff */
[----:B----4-:R-:W-:Y:S04]  /*54730*/  @P6 STL [R1+0x23ec], R35 ;  /* 0x0023ec2301006387 */ /* 0x010fe80000100800 */
[----:B------:R0:W-:Y:S04]  /*54740*/  @P6 STL [R1+0x23f0], R34 ;  /* 0x0023f02201006387 */ /* 0x0001e80000100800 */
[----:B------:R-:W4:Y:S01]  /*54750*/  LDL.LU R7, [R1+0x2004] ;  /* 0x0020040001077983 */ /* 0x000f220000300800 */
[----:B------:R-:W-:-:S02]  /*54760*/  ISETP.GT.AND P6, PT, R92, 0x7f, PT ;  /* 0x0000007f5c00780c */ /* 0x000fc40003fc4270 */
[----:B------:R-:W-:Y:S02]  /*54770*/  LOP3.LUT R3, R3, R2, RZ, 0x3c, !PT ;  /* 0x0000000203037212 */ /* 0x000fe400078e3cff */
[----:B------:R-:W-:Y:S01]  /*54780*/  LOP3.LUT R13, R13, R12, RZ, 0x3c, !PT ;  /* 0x0000000c0d0d7212 */ /* 0x000fe200078e3cff */
[----:B0-----:R-:W4:Y:S04]  /*54790*/  LDL.LU R34, [R1+0x201c] ;  /* 0x00201c0001227983 */ /* 0x001f280000300800 */
[----:B------:R-:W4:Y:S04]  /*547a0*/  LDL.LU R35, [R1+0x2008] ;  /* 0x0020080001237983 */ /* 0x000f280000300800 */
[----:B---3--:R0:W-:Y:S04]  /*547b0*/  @P0 STL [R1+0x23e8], R0 ;  /* 0x0023e80001000387 */ /* 0x0081e80000100800 */
[----:B0-----:R-:W3:Y:S01]  /*547c0*/  LDL.LU R0, [R1+0x2020] ;  /* 0x0020200001007983 */ /* 0x001ee20000300800 */
[----:B------:R-:W-:-:S02]  /*547d0*/  PRMT R32, RZ, 0x7610, R32 ;  /* 0x00007610ff207816 */ /* 0x000fc40000000020 */
[----:B------:R-:W-:Y:S01]  /*547e0*/  PRMT R33, RZ, 0x7610, R33 ;  /* 0x00007610ff217816 */ /* 0x000fe20000000021 */
[----:B--2---:R0:W-:Y:S01]  /*547f0*/  @P0 STL [R1+0x23e4], R83 ;  /* 0x0023e45301000387 */ /* 0x0041e20000100800 */
[----:B------:R-:W-:-:S03]  /*54800*/  ISETP.GT.AND P0, PT, R92, 0x80, PT ;  /* 0x000000805c00780c */ /* 0x000fc60003f04270 */
[----:B0-----:R-:W2:Y:S04]  /*54810*/  LDL R83, [R1+0x23e0] ;  /* 0x0023e00001537983 */ /* 0x001ea80000100800 */
[----:B------:R-:W-:Y:S04]  /*54820*/  STL.64 [R1+0x16d0], R2 ;  /* 0x0016d00201007387 */ /* 0x000fe80000100a00 */
[----:B------:R-:W-:Y:S04]  /*54830*/  STL.64 [R1+0x16d8], R12 ;  /* 0x0016d80c01007387 */ /* 0x000fe80000100a00 */
[----:B------:R0:W-:Y:S04]  /*54840*/  STL.64 [R1+0x16f0], R14 ;  /* 0x0016f00e01007387 */ /* 0x0001e80000100a00 */
[----:B------:R1:W-:Y:S04]  /*54850*/  STL.64 [R1+0x16f8], R16 ;  /* 0x0016f81001007387 */ /* 0x0003e80000100a00 */
[----:B------:R-:W-:Y:S04]  /*54860*/  @P5 STL [R1+0x25dc], R37 ;  /* 0x0025dc2501005387 */ /* 0x000fe80000100800 */
[----:B------:R-:W-:Y:S01]  /*54870*/  @P5 STL [R1+0x25e0], R36 ;  /* 0x0025e02401005387 */ /* 0x000fe20000100800 */
[----:B------:R-:W-:-:S03]  /*54880*/  ISETP.GT.AND P5, PT, R92, 0x81, PT ;  /* 0x000000815c00780c */ /* 0x000fc60003fa4270 */
[----:B------:R-:W2:Y:S04]  /*54890*/  @P0 LDG.E.U16 R24, desc[UR6][R12.64] ;  /* 0x000000060c180981 */ /* 0x000ea8000c1e1500 */
[----:B------:R1:W2:Y:S01]  /*548a0*/  @P0 LDG.E.U16 R47, desc[UR6][R2.64] ;  /* 0x00000006022f0981 */ /* 0x0002a2000c1e1500 */
[----:B0-----:R-:W-:Y:S02]  /*548b0*/  IMAD.MOV.U32 R14, RZ, RZ, R21 ;  /* 0x000000ffff0e7224 */ /* 0x001fe400078e0015 */
[----:B------:R-:W-:Y:S02]  /*548c0*/  IMAD.MOV.U32 R15, RZ, RZ, R20 ;  /* 0x000000ffff0f7224 */ /* 0x000fe400078e0014 */
[----:B-1----:R-:W-:Y:S02]  /*548d0*/  IMAD.MOV.U32 R16, RZ, RZ, R75 ;  /* 0x000000ffff107224 */ /* 0x002fe400078e004b */
[----:B------:R-:W-:Y:S01]  /*548e0*/  IMAD.MOV.U32 R17, RZ, RZ, R74 ;  /* 0x000000ffff117224 */ /* 0x000fe200078e004a */
[----:B------:R0:W2:Y:S04]  /*548f0*/  @P6 LDG.E.U16 R85, desc[UR6][R14.64] ;  /* 0x000000060e556981 */ /* 0x0000a8000c1e1500 */
[----:B------:R1:W3:Y:S04]  /*54900*/  @P6 LDG.E.U16 R84, desc[UR6][R16.64] ;  /* 0x0000000610546981 */ /* 0x0002e8000c1e1500 */
[----:B------:R-:W-:Y:S04]  /*54910*/  STL.64 [R1+0x16e8], R16 ;  /* 0x0016e81001007387 */ /* 0x000fe80000100a00 */
[----:B------:R0:W-:Y:S01]  /*54920*/  STL.64 [R1+0x16e0], R14 ;  /* 0x0016e00e01007387 */ /* 0x0001e20000100a00 */
[----:B------:R-:W-:-:S02]  /*54930*/  IMAD.MOV.U32 R2, RZ, RZ, R57 ;  /* 0x000000ffff027224 */ /* 0x000fc400078e0039 */
[----:B------:R-:W-:-:S05]  /*54940*/  IMAD.MOV.U32 R3, RZ, RZ, R56 ;  /* 0x000000ffff037224 */ /* 0x000fca00078e0038 */
[----:B------:R1:W3:Y:S01]  /*54950*/  @P5 LDG.E.U16 R33, desc[UR6][R2.64] ;  /* 0x0000000602215981 */ /* 0x0002e2000c1e1500 */
[----:B0-----:R-:W-:Y:S02]  /*54960*/  IMAD.MOV.U32 R14, RZ, RZ, R5 ;  /* 0x000000ffff0e7224 */ /* 0x001fe400078e0005 */
[----:B------:R-:W-:Y:S02]  /*54970*/  IMAD.MOV.U32 R15, RZ, RZ, R4 ;  /* 0x000000ffff0f7224 */ /* 0x000fe400078e0004 */
[----:B------:R-:W-:Y:S02]  /*54980*/  IMAD.MOV.U32 R4, RZ, RZ, R55 ;  /* 0x000000ffff047224 */ /* 0x000fe400078e0037 */
[----:B------:R-:W-:-:S05]  /*54990*/  IMAD.MOV.U32 R5, RZ, RZ, R54 ;  /* 0x000000ffff057224 */ /* 0x000fca00078e0036 */
[----:B------:R-:W3:Y:S01]  /*549a0*/  @P5 LDG.E.U16 R32, desc[UR6][R4.64] ;  /* 0x0000000604205981 */ /* 0x000ee2000c1e1500 */
[----:B-1----:R-:W-:Y:S02]  /*549b0*/  IMAD.MOV.U32 R16, RZ, RZ, R73 ;  /* 0x000000ffff107224 */ /* 0x002fe400078e0049 */
[----:B------:R-:W-:Y:S02]  /*549c0*/  IMAD.MOV.U32 R17, RZ, RZ, R72 ;  /* 0x000000ffff117224 */ /* 0x000fe400078e0048 */
[----:B----4-:R-:W-:Y:S02]  /*549d0*/  IMAD.MOV.U32 R28, RZ, RZ, R34 ;  /* 0x000000ffff1c7224 */ /* 0x010fe400078e0022 */
[----:B------:R-:W-:Y:S01]  /*549e0*/  IMAD.MOV.U32 R29, RZ, RZ, R7 ;  /* 0x000000ffff1d7224 */ /* 0x000fe200078e0007 */
[----:B--2---:R-:W-:Y:S04]  /*549f0*/  @P6 STL [R1+0x26bc], R85 ;  /* 0x0026bc5501006387 */ /* 0x004fe80000100800 */
[----:B---3--:R-:W-:Y:S04]  /*54a00*/  @P6 STL [R1+0x26c0], R84 ;  /* 0x0026c05401006387 */ /* 0x008fe80000100800 */
[----:B------:R-:W-:Y:S04]  /*54a10*/  STL.64 [R1+0x42e0], R24 ;  /* 0x0042e01801007387 */ /* 0x000fe80000100a00 */
[----:B------:R-:W-:Y:S04]  /*54a20*/  STL [R1+0x42e8], R47 ;  /* 0x0042e82f01007387 */ /* 0x000fe80000100800 */
[----:B------:R-:W-:Y:S04]  /*54a30*/  STL.64 [R1+0x16a0], R14 ;  /* 0x0016a00e01007387 */ /* 0x000fe80000100a00 */
[----:B------:R-:W-:Y:S04]  /*54a40*/  STL.64 [R1+0x16a8], R16 ;  /* 0x0016a81001007387 */ /* 0x000fe80000100a00 */
[----:B------:R0:W-:Y:S04]  /*54a50*/  STL.64 [R1+0x16c0], R2 ;  /* 0x0016c00201007387 */ /* 0x0001e80000100a00 */
[----:B------:R-:W-:Y:S01]  /*54a60*/  STL.64 [R1+0x16c8], R4 ;  /* 0x0016c80401007387 */ /* 0x000fe20000100a00 */
[----:B0-----:R-:W-:-:S02]  /*54a70*/  IMAD.MOV.U32 R2, RZ, RZ, R0 ;  /* 0x000000ffff027224 */ /* 0x001fc400078e0000 */
[----:B------:R-:W-:Y:S01]  /*54a80*/  IMAD.MOV.U32 R3, RZ, RZ, R35 ;  /* 0x000000ffff037224 */ /* 0x000fe200078e0023 */
[----:B------:R-:W-:Y:S04]  /*54a90*/  STL.64 [R1+0x42f0], R32 ;  /* 0x0042f02001007387 */ /* 0x000fe80000100a00 */
[----:B------:R0:W-:Y:S04]  /*54aa0*/  STL.64 [R1+0x16b8], R2 ;  /* 0x0016b80201007387 */ /* 0x0001e80000100a00 */
[----:B------:R-:W2:Y:S04]  /*54ab0*/  LDL R80, [R1+0x23dc] ;  /* 0x0023dc0001507983 */ /* 0x000ea80000100800 */
[----:B------:R-:W-:Y:S04]  /*54ac0*/  STL.64 [R1+0x16b0], R28 ;  /* 0x0016b01c01007387 */ /* 0x000fe80000100a00 */
[----:B------:R-:W3:Y:S04]  /*54ad0*/  LDL R59, [R1+0x23d4] ;  /* 0x0023d400013b7983 */ /* 0x000ee80000100800 */
[----:B------:R-:W4:Y:S01]  /*54ae0*/  LDL R58, [R1+0x23d8] ;  /* 0x0023d800013a7983 */ /* 0x000f220000100800 */
[----:B------:R-:W-:-:S02]  /*54af0*/  ISETP.GT.AND P6, PT, R92, 0x82, PT ;  /* 0x000000825c00780c */ /* 0x000fc40003fc4270 */
[----:B------:R-:W-:-:S11]  /*54b00*/  ISETP.GT.AND P0, PT, R92, 0x83, PT ;  /* 0x000000835c00780c */ /* 0x000fd60003f04270 */
        /* <DEDUP_REMOVED lines=28> */
[----:B------:R-:W4:Y:S04]  /*54cd0*/  LDL R55, [R1+0x26b8] ;  /* 0x0026b80001377983 */ /* 0x000f280000100800 */
[----:B--2---:R-:W2:Y:S04]  /*54ce0*/  @P6 LDG.E.U16 R80, desc[UR6][R28.64] ;  /* 0x000000061c506981 */ /* 0x004ea8000c1e1500 */
[----:B---3--:R-:W3:Y:S04]  /*54cf0*/  @P0 LDG.E.U16 R59, desc[UR6][R14.64] ;  /* 0x000000060e3b0981 */ /* 0x008ee8000c1e1500 */
[----:B----4-:R0:W4:Y:S04]  /*54d00*/  @P0 LDG.E.U16 R58, desc[UR6][R16.64] ;  /* 0x00000006103a0981 */ /* 0x010128000c1e1500 */
[----:B------:R1:W-:Y:S04]  /*54d10*/  @P6 STL [R1+0x23e0], R83 ;  /* 0x0023e05301006387 */ /* 0x0003e80000100800 */
[----:B------:R-:W4:Y:S04]  /*54d20*/  LDL R7, [R1+0x26b4] ;  /* 0x0026b40001077983 */ /* 0x000f280000100800 */
[----:B------:R-:W4:Y:S04]  /*54d30*/  LDL.LU R34, [R1+0x2064] ;  /* 0x0020640001227983 */ /* 0x000f280000300800 */
[----:B------:R-:W4:Y:S04]  /*54d40*/  LDL.LU R35, [R1+0x207c] ;  /* 0x00207c0001237983 */ /* 0x000f280000300800 */
[----:B------:R-:W4:Y:S04]  /*54d50*/  LDL.LU R0, [R1+0x2068] ;  /* 0x0020680001007983 */ /* 0x000f280000300800 */
[----:B-1----:R-:W4:Y:S01]  /*54d60*/  LDL.LU R83, [R1+0x2080] ;  /* 0x0020800001537983 */ /* 0x002f220000300800 */
[----:B------:R-:W-:-:S03]  /*54d70*/  LOP3.LUT R3, R3, R2, RZ, 0x3c, !PT ;  /* 0x0000000203037212 */ /* 0x000fc600078e3cff */
[----:B------:R-:W4:Y:S01]  /*54d80*/  LDL.LU R46, [R1+0x2100] ;  /* 0x00210000012e7983 */ /* 0x000f220000300800 */
[----:B------:R-:W-:Y:S01]  /*54d90*/  LOP3.LUT R23, R23, R22, RZ, 0x3c, !PT ;  /* 0x0000001617177212 */ /* 0x000fe200078e3cff */
[----:B0-----:R-:W-:Y:S02]  /*54da0*/  IMAD.MOV.U32 R16, RZ, RZ, R41 ;  /* 0x000000ffff107224 */ /* 0x001fe400078e0029 */
[----:B------:R-:W-:Y:S01]  /*54db0*/  IMAD.MOV.U32 R17, RZ, RZ, R40 ;  /* 0x000000ffff117224 */ /* 0x000fe200078e0028 */
[----:B------:R-:W-:Y:S02]  /*54dc0*/  LOP3.LUT R2, R3, R2, RZ, 0x3c, !PT ;  /* 0x0000000203027212 */ /* 0x000fe400078e3cff */
[C---:B------:R-:W-:Y:S01]  /*54dd0*/  LOP3.LUT R22, R23.reuse, R22, RZ, 0x3c, !PT ;  /* 0x0000001617167212 */ /* 0x040fe200078e3cff */
[----:B------:R-:W4:Y:S04]  /*54de0*/  LDL.LU R43, [R1+0x20fc] ;  /* 0x0020fc00012b7983 */ /* 0x000f280000300800 */
[----:B------:R0:W4:Y:S01]  /*54df0*/  @P5 LDG.E.U16 R36, desc[UR6][R16.64] ;  /* 0x0000000610245981 */ /* 0x000122000c1e1500 */
[----:B------:R-:W-:-:S02]  /*54e00*/  LOP3.LUT R23, R23, R22, RZ, 0x3c, !PT ;  /* 0x0000001617177212 */ /* 0x000fc400078e3cff */
[----:B------:R-:W-:Y:S01]  /*54e10*/  LOP3.LUT R3, R3, R2, RZ, 0x3c, !PT ;  /* 0x0000000203037212 */ /* 0x000fe200078e3cff */
[----:B------:R-:W-:Y:S02]  /*54e20*/  IMAD.MOV.U32 R14, RZ, RZ, R39 ;  /* 0x000000ffff0e7224 */ /* 0x000fe400078e0027 */
[----:B------:R-:W-:Y:S01]  /*54e30*/  IMAD.MOV.U32 R15, RZ, RZ, R38 ;  /* 0x000000ffff0f7224 */ /* 0x000fe200078e0026 */
[----:B------:R-:W4:Y:S04]  /*54e40*/  @P5 LDG.E.U16 R82, desc[UR6][R22.64] ;  /* 0x0000000616525981 */ /* 0x000f28000c1e1500 */
[----:B--2---:R-:W-:Y:S01]  /*54e50*/  @P6 STL [R1+0x23dc], R80 ;  /* 0x0023dc5001006387 */ /* 0x004fe20000100800 */
[----:B------:R-:W-:-:S03]  /*54e60*/  ISETP.GT.AND P6, PT, R92, 0x85, PT ;  /* 0x000000855c00780c */ /* 0x000fc60003fc4270 */
[----:B---3--:R-:W-:Y:S04]  /*54e70*/  @P0 STL [R1+0x23d4], R59 ;  /* 0x0023d43b01000387 */ /* 0x008fe80000100800 */
[----:B----4-:R-:W-:Y:S01]  /*54e80*/  @P0 STL [R1+0x23d8], R58 ;  /* 0x0023d83a01000387 */ /* 0x010fe20000100800 */
[----:B------:R-:W-:-:S03]  /*54e90*/  ISETP.GT.AND P0, PT, R92, 0x86, PT ;  /* 0x000000865c00780c */ /* 0x000fc60003f04270 */
[----:B------:R-:W-:Y:S04]  /*54ea0*/  STL.64 [R1+0x1670], R2 ;  /* 0x0016700201007387 */ /* 0x000fe80000100a00 */
[----:B------:R-:W-:Y:S04]  /*54eb0*/  STL.64 [R1+0x1678], R14 ;  /* 0x0016780e01007387 */ /* 0x000fe80000100a00 */
[----:B------:R0:W-:Y:S04]  /*54ec0*/  STL.64 [R1+0x1690], R16 ;  /* 0x0016901001007387 */ /* 0x0001e80000100a00 */
[----:B------:R-:W2:Y:S04]  /*54ed0*/  @P0 LDG.E.U16 R12, desc[UR6][R2.64] ;  /* 0x00000006020c0981 */ /* 0x000ea8000c1e1500 */
[----:B------:R1:W3:Y:S01]  /*54ee0*/  @P0 LDG.E.U16 R85, desc[UR6][R14.64] ;  /* 0x000000060e550981 */ /* 0x0002e2000c1e1500 */
[----:B0-----:R-:W-:-:S02]  /*54ef0*/  IMAD.MOV.U32 R16, RZ, RZ, R20 ;  /* 0x000000ffff107224 */ /* 0x001fc400078e0014 */
[----:B------:R-:W-:Y:S01]  /*54f00*/  IMAD.MOV.U32 R17, RZ, RZ, R37 ;  /* 0x000000ffff117224 */ /* 0x000fe200078e0025 */
[----:B------:R-:W-:-:S04]  /*54f10*/  MOV R20, R74 ;  /* 0x0000004a00147202 */ /* 0x000fc80000000f00 */
[----:B------:R0:W4:Y:S04]  /*54f20*/  @P6 LDG.E.U16 R84, desc[UR6][R16.64] ;  /* 0x0000000610546981 */ /* 0x000128000c1e1500 */
[----:B------:R-:W2:Y:S04]  /*54f30*/  @P6 LDG.E.U16 R75, desc[UR6][R20.64] ;  /* 0x00000006144b6981 */ /* 0x000ea8000c1e1500 */
[----:B------:R-:W-:Y:S01]  /*54f40*/  STL.64 [R1+0x1698], R22 ;  /* 0x0016981601007387 */ /* 0x000fe20000100a00 */
[----:B-1----:R-:W-:Y:S02]  /*54f50*/  IMAD.MOV.U32 R14, RZ, RZ, R4 ;  /* 0x000000ffff0e7224 */ /* 0x002fe400078e0004 */
[----:B------:R-:W-:-:S02]  /*54f60*/  IMAD.MOV.U32 R2, RZ, RZ, R56 ;  /* 0x000000ffff027224 */ /* 0x000fc400078e0038 */
[----:B------:R-:W-:Y:S01]  /*54f70*/  IMAD.MOV.U32 R3, RZ, RZ, R73 ;  /* 0x000000ffff037224 */ /* 0x000fe200078e0049 */
[----:B------:R-:W-:Y:S04]  /*54f80*/  @P5 STL [R1+0x23cc], R36 ;  /* 0x0023cc2401005387 */ /* 0x000fe80000100800 */
[----:B------:R-:W-:Y:S01]  /*54f90*/  @P5 STL [R1+0x23d0], R82 ;  /* 0x0023d05201005387 */ /* 0x000fe20000100800 */
[----:B------:R-:W-:-:S03]  /*54fa0*/  ISETP.GT.AND P5, PT, R92, 0x87, PT ;  /* 0x000000875c00780c */ /* 0x000fc60003fa4270 */
[----:B------:R-:W-:Y:S04]  /*54fb0*/  STL.64 [R1+0x1688], R20 ;  /* 0x0016881401007387 */ /* 0x000fe80000100a00 */
[----:B------:R0:W-:Y:S01]  /*54fc0*/  STL.64 [R1+0x1680], R16 ;  /* 0x0016801001007387 */ /* 0x0001e20000100a00 */
[----:B------:R-:W-:Y:S02]  /*54fd0*/  IMAD.MOV.U32 R4, RZ, RZ, R54 ;  /* 0x000000ffff047224 */ /* 0x000fe400078e0036 */
[----:B------:R-:W-:-:S03]  /*54fe0*/  IMAD.MOV.U32 R15, RZ, RZ, R13 ;  /* 0x000000ffff0f7224 */ /* 0x000fc600078e000d */
[----:B------:R1:W3:Y:S01]  /*54ff0*/  @P5 LDG.E.U16 R7, desc[UR6][R2.64] ;  /* 0x0000000602075981 */ /* 0x0002e2000c1e1500 */
[----:B0-----:R-:W-:Y:S02]  /*55000*/  IMAD.MOV.U32 R17, RZ, RZ, R5 ;  /* 0x000000ffff117224 */ /* 0x001fe400078e0005 */
[----:B------:R-:W-:Y:S02]  /*55010*/  IMAD.MOV.U32 R5, RZ, RZ, R57 ;  /* 0x000000ffff057224 */ /* 0x000fe400078e0039 */
[----:B------:R-:W-:-:S03]  /*55020*/  IMAD.MOV.U32 R16, RZ, RZ, R72 ;  /* 0x000000ffff107224 */ /* 0x000fc600078e0048 */
[----:B------:R0:W3:Y:S04]  /*55030*/  @P5 LDG.E.U16 R55, desc[UR6][R4.64] ;  /* 0x0000000604375981 */ /* 0x0000e8000c1e1500 */
[----:B----4-:R-:W-:Y:S04]  /*55040*/  @P6 STL [R1+0x23c4], R84 ;  /* 0x0023c45401006387 */ /* 0x010fe80000100800 */
[----:B--2---:R-:W-:Y:S01]  /*55050*/  @P6 STL [R1+0x23c8], R75 ;  /* 0x0023c84b01006387 */ /* 0x004fe20000100800 */
[----:B------:R-:W-:-:S03]  /*55060*/  ISETP.GT.AND P6, PT, R92, 0x88, PT ;  /* 0x000000885c00780c */ /* 0x000fc60003fc4270 */
[----:B------:R-:W-:Y:S04]  /*55070*/  @P0 STL [R1+0x25d4], R12 ;  /* 0x0025d40c01000387 */ /* 0x000fe80000100800 */
[----:B---3--:R-:W-:Y:S04]  /*55080*/  @P0 STL [R1+0x25d8], R85 ;  /* 0x0025d85501000387 */ /* 0x008fe80000100800 */
[----:B------:R-:W-:Y:S04]  /*55090*/  STL.64 [R1+0x1640], R14 ;  /* 0x0016400e01007387 */ /* 0x000fe80000100a00 */
[----:B------:R-:W-:Y:S04]  /*550a0*/  STL.64 [R1+0x1648], R16 ;  /* 0x0016481001007387 */ /* 0x000fe80000100a00 */
[----:B------:R1:W-:Y:S02]  /*550b0*/  STL.64 [R1+0x1660], R2 ;  /* 0x0016600201007387 */ /* 0x0003e40000100a00 */
[----:B-1----:R-:W-:-:S02]  /*550c0*/  IMAD.MOV.U32 R2, RZ, RZ, R83 ;  /* 0x000000ffff027224 */ /* 0x002fc400078e0053 */
[----:B------:R-:W-:-:S05]  /*550d0*/  IMAD.MOV.U32 R3, RZ, RZ, R0 ;  /* 0x000000ffff037224 */ /* 0x000fca00078e0000 */
[----:B------:R-:W2:Y:S04]  /*550e0*/  @P6 LDG.E.U16 R46, desc[UR6][R2.64] ;  /* 0x00000006022e6981 */ /* 0x000ea8000c1e1500 */
[----:B------:R0:W-:Y:S04]  /*550f0*/  STL.64 [R1+0x1668], R4 ;  /* 0x0016680401007387 */ /* 0x0001e80000100a00 */
[----:B------:R-:W-:Y:S01]  /*55100*/  @P5 STL [R1+0x26b4], R7 ;  /* 0x0026b40701005387 */ /* 0x000fe20000100800 */
[----:B0-----:R-:W-:Y:S02]  /*55110*/  IMAD.MOV.U32 R4, RZ, RZ, R35 ;  /* 0x000000ffff047224 */ /* 0x001fe400078e0023 */
[----:B------:R-:W-:Y:S01]  /*55120*/  IMAD.MOV.U32 R5, RZ, RZ, R34 ;  /* 0x000000ffff057224 */ /* 0x000fe200078e0022 */
[----:B------:R-:W-:Y:S04]  /*55130*/  @P5 STL [R1+0x26b8], R55 ;  /* 0x0026b83701005387 */ /* 0x000fe80000100800 */
[----:B------:R0:W-:Y:S01]  /*55140*/  STL.64 [R1+0x1658], R2 ;  /* 0x0016580201007387 */ /* 0x0001e20000100a00 */
[----:B------:R-:W-:-:S02]  /*55150*/  ISETP.GT.AND P0, PT, R92, 0x89, PT ;  /* 0x000000895c00780c */ /* 0x000fc40003f04270 */
[----:B------:R-:W-:Y:S02]  /*55160*/  PRMT R50, RZ, 0x7610, R50 ;  /* 0x00007610ff327816 */ /* 0x000fe40000000032 */
[----:B------:R-:W-:Y:S01]  /*55170*/  PRMT R51, RZ, 0x7610, R51 ;  /* 0x00007610ff337816 */ /* 0x000fe20000000033 */
[----:B------:R-:W3:Y:S04]  /*55180*/  @P6 LDG.E.U16 R43, desc[UR6][R4.64] ;  /* 0x00000006042b6981 */ /* 0x000ee8000c1e1500 */
[----:B0-----:R-:W4:Y:S04]  /*55190*/  LDL.LU R2, [R1+0x208c] ;  /* 0x00208c0001027983 */ /* 0x001f280000300800 */
[----:B------:R0:W-:Y:S04]  /*551a0*/  STL.64 [R1+0x1650], R4 ;  /* 0x0016500401007387 */ /* 0x0001e80000100a00 */
[----:B------:R-:W4:Y:S04]  /*551b0*/  LDL.LU R3, [R1+0x227c] ;  /* 0x00227c0001037983 */ /* 0x000f280000300800 */
[----:B------:R-:W3:Y:S04]  /*551c0*/  LDL.LU R22, [R1+0x2090] ;  /* 0x0020900001167983 */ /* 0x000ee80000300800 */
[----:B------:R-:W3:Y:S04]  /*551d0*/  LDL.LU R23, [R1+0x2280] ;  /* 0x0022800001177983 */ /* 0x000ee80000300800 */
[----:B------:R-:W3:Y:S04]  /*551e0*/  LDL.LU R82, [R1+0x2084] ;  /* 0x0020840001527983 */ /* 0x000ee80000300800 */
[----:B------:R-:W3:Y:S04]  /*551f0*/  LDL.LU R36, [R1+0x209c] ;  /* 0x00209c0001247983 */ /* 0x000ee80000300800 */
[----:B------:R-:W3:Y:S04]  /*55200*/  LDL.LU R57, [R1+0x2088] ;  /* 0x0020880001397983 */ /* 0x000ee80000300800 */
[----:B------:R-:W3:Y:S01]  /*55210*/  LDL.LU R54, [R1+0x20a0] ;  /* 0x0020a00001367983 */ /* 0x000ee20000300800 */
[----:B------:R-:W-:-:S03]  /*55220*/  ISETP.GT.AND P5, PT, R92, 0x8a, PT ;  /* 0x0000008a5c00780c */ /* 0x000fc60003fa4270 */
[----:B------:R-:W3:Y:S04]  /*55230*/  @P0 LDG.E.U16 R50, desc[UR6][R16.64] ;  /* 0x0000000610320981 */ /* 0x000ee8000c1e1500 */
[----:B------:R3:W3:Y:S04]  /*55240*/  @P0 LDG.E.U16 R51, desc[UR6][R14.64] ;  /* 0x000000060e330981 */ /* 0x0006e8000c1e1500 */
[----:B--2---:R-:W-:Y:S04]  /*55250*/  STL [R1+0x42f8], R46 ;  /* 0x0042f82e01007387 */ /* 0x004fe80000100800 */
[----:B------:R-:W2:Y:S04]  /*55260*/  LDL R55, [R1+0x23c0] ;  /* 0x0023c00001377983 */ /* 0x000ea80000100800 */
        /* <DEDUP_REMOVED lines=10> */
[----:B0-----:R-:W4:Y:S04]  /*55310*/  LDL.LU R4, [R1+0x22ac] ;  /* 0x0022ac0001047983 */ /* 0x001f280000300800 */
        /* <DEDUP_REMOVED lines=8> */
[----:B---3--:R-:W-:-:S02]  /*553a0*/  IMAD.MOV.U32 R15, RZ, RZ, R22 ;  /* 0x000000ffff0f7224 */ /* 0x008fc400078e0016 */
[----:B------:R-:W-:Y:S02]  /*553b0*/  IMAD.MOV.U32 R14, RZ, RZ, R23 ;  /* 0x000000ffff0e7224 */ /* 0x000fe400078e0017 */
[----:B------:R-:W-:Y:S02]  /*553c0*/  IMAD.MOV.U32 R17, RZ, RZ, R82 ;  /* 0x000000ffff117224 */ /* 0x000fe400078e0052 */
[----:B------:R-:W-:Y:S02]  /*553d0*/  IMAD.MOV.U32 R23, RZ, RZ, R57 ;  /* 0x000000ffff177224 */ /* 0x000fe400078e0039 */
[----:B------:R-:W-:Y:S02]  /*553e0*/  IMAD.MOV.U32 R22, RZ, RZ, R54 ;  /* 0x000000ffff167224 */ /* 0x000fe400078e0036 */
[----:B------:R-:W-:-:S03]  /*553f0*/  IMAD.MOV.U32 R16, RZ, RZ, R36 ;  /* 0x000000ffff107224 */ /* 0x000fc600078e0024 */
[----:B--2---:R-:W2:Y:S04]  /*55400*/  @P5 LDG.E.U16 R55, desc[UR6][R22.64] ;  /* 0x0000000616375981 */ /* 0x004ea8000c1e1500 */
[----:B----4-:R0:W3:Y:S01]  /*55410*/  @P5 LDG.E.U16 R7, desc[UR6][R16.64] ;  /* 0x0000000610075981 */ /* 0x0100e2000c1e1500 */
[----:B------:R-:W-:-:S04]  /*55420*/  LOP3.LUT R3, R3, R2, RZ, 0x3c, !PT ;  /* 0x0000000203037212 */ /* 0x000fc800078e3cff */
[----:B------:R-:W-:-:S04]  /*55430*/  LOP3.LUT R2, R3, R2, RZ, 0x3c, !PT ;  /* 0x0000000203027212 */ /* 0x000fc800078e3cff */
[----:B------:R-:W-:Y:S01]  /*55440*/  LOP3.LUT R3, R3, R2, RZ, 0x3c, !PT ;  /* 0x0000000203037212 */ /* 0x000fe200078e3cff */
[----:B------:R-:W-:Y:S01]  /*55450*/  STL.64 [R1+0x4300], R50 ;  /* 0x0043003201007387 */ /* 0x000fe20000100a00 */
[----:B------:R-:W-:-:S03]  /*55460*/  ISETP.GT.AND P6, PT, R92, 0x8b, PT ;  /* 0x0000008b5c00780c */ /* 0x000fc60003fc4270 */
[----:B------:R-:W-:Y:S04]  /*55470*/  STL.64 [R1+0x1610], R2 ;  /* 0x0016100201007387 */ /* 0x000fe80000100a00 */
[----:B------:R-:W-:Y:S04]  /*55480*/  STL.64 [R1+0x1618], R14 ;  /* 0x0016180e01007387 */ /* 0x000fe80000100a00 */
[----:B------:R0:W-:Y:S04]  /*55490*/  STL.64 [R1+0x1630], R16 ;  /* 0x0016301001007387 */ /* 0x0001e80000100a00 */
[----:B------:R-:W-:Y:S01]  /*554a0*/  STL.64 [R1+0x1638], R22 ;  /* 0x0016381601007387 */ /* 0x000fe20000100a00 */
[----:B------:R-:W-:-:S03]  /*554b0*/  ISETP.GT.AND P0, PT, R92, 0x8c, PT ;  /* 0x0000008c5c00780c */ /* 0x000fc60003f04270 */
[----:B------:R-:W4:Y:S04]  /*554c0*/  LDL.LU R42, [R1+0x20f0] ;  /* 0x0020f000012a7983 */ /* 0x000f280000300800 */
[----:B------:R-:W4:Y:S04]  /*554d0*/  LDL.LU R29, [R1+0x20ec] ;  /* 0x0020ec00011d7983 */ /* 0x000f280000300800 */
[----:B------:R-:W4:Y:S04]  /*554e0*/  LDL.LU R57, [R1+0x229c] ;  /* 0x00229c0001397983 */ /* 0x000f280000300800 */
[----:B------:R-:W4:Y:S01]  /*554f0*/  LDL.LU R54, [R1+0x22b4] ;  /* 0x0022b40001367983 */ /* 0x000f220000300800 */
[----:B0-----:R-:W-:-:S02]  /*55500*/  IMAD.MOV.U32 R16, RZ, RZ, R20 ;  /* 0x000000ffff107224 */ /* 0x001fc400078e0014 */
[----:B------:R-:W-:Y:S02]  /*55510*/  IMAD.MOV.U32 R17, RZ, RZ, R37 ;  /* 0x000000ffff117224 */ /* 0x000fe400078e0025 */
[----:B------:R-:W-:Y:S01]  /*55520*/  IMAD.MOV.U32 R20, RZ, RZ, R74 ;  /* 0x000000ffff147224 */ /* 0x000fe200078e004a */
[----:B------:R0:W4:Y:S04]  /*55530*/  @P0 LDG.E.U16 R85, desc[UR6][R14.64] ;  /* 0x000000060e550981 */ /* 0x000128000c1e1500 */
[----:B------:R-:W4:Y:S04]  /*55540*/  @P6 LDG.E.U16 R84, desc[UR6][R16.64] ;  /* 0x0000000610546981 */ /* 0x000f28000c1e1500 */
[----:B------:R-:W4:Y:S04]  /*55550*/  @P6 LDG.E.U16 R75, desc[UR6][R20.64] ;  /* 0x00000006144b6981 */ /* 0x000f28000c1e1500 */
[----:B------:R1:W4:Y:S01]  /*55560*/  @P0 LDG.E.U16 R12, desc[UR6][R2.64] ;  /* 0x00000006020c0981 */ /* 0x000322000c1e1500 */
[----:B0-----:R-:W-:-:S02]  /*55570*/  IMAD.MOV.U32 R14, RZ, RZ, R4 ;  /* 0x000000ffff0e7224 */ /* 0x001fc400078e0004 */
[----:B------:R-:W-:Y:S02]  /*55580*/  IMAD.MOV.U32 R4, RZ, RZ, R83 ;  /* 0x000000ffff047224 */ /* 0x000fe400078e0053 */
[----:B-1----:R-:W-:Y:S02]  /*55590*/  IMAD.MOV.U32 R2, RZ, RZ, R56 ;  /* 0x000000ffff027224 */ /* 0x002fe400078e0038 */
[----:B------:R-:W-:Y:S01]  /*555a0*/  IMAD.MOV.U32 R3, RZ, RZ, R73 ;  /* 0x000000ffff037224 */ /* 0x000fe200078e0049 */
[----:B--2---:R0:W-:Y:S04]  /*555b0*/  @P5 STL [R1+0x23c0], R55 ;  /* 0x0023c03701005387 */ /* 0x0041e80000100800 */
[----:B0-----:R-:W2:Y:S04]  /*555c0*/  LDL.LU R55, [R1+0x22a0] ;  /* 0x0022a00001377983 */ /* 0x001ea80000300800 */
[----:B---3--:R0:W-:Y:S01]  /*555d0*/  @P5 STL [R1+0x23bc], R7 ;  /* 0x0023bc0701005387 */ /* 0x0081e20000100800 */
[----:B------:R-:W-:-:S03]  /*555e0*/  ISETP.GT.AND P5, PT, R92, 0x8d, PT ;  /* 0x0000008d5c00780c */ /* 0x000fc60003fa4270 */
[----:B0-----:R-:W3:Y:S04]  /*555f0*/  LDL.LU R7, [R1+0x22b8] ;  /* 0x0022b80001077983 */ /* 0x001ee80000300800 */
[----:B------:R-:W-:Y:S04]  /*55600*/  STL.64 [R1+0x1628], R20 ;  /* 0x0016281401007387 */ /* 0x000fe80000100a00 */
[----:B------:R0:W-:Y:S04]  /*55610*/  STL.64 [R1+0x1620], R16 ;  /* 0x0016201001007387 */ /* 0x0001e80000100a00 */
[----:B------:R-:W2:Y:S01]  /*55620*/  @P5 LDG.E.U16 R35, desc[UR6][R2.64] ;  /* 0x0000000602235981 */ /* 0x000ea2000c1e1500 */
[----:B0-----:R-:W-:-:S02]  /*55630*/  IMAD.MOV.U32 R17, RZ, RZ, R5 ;  /* 0x000000ffff117224 */ /* 0x001fc400078e0005 */
[----:B------:R-:W-:-:S05]  /*55640*/  IMAD.MOV.U32 R5, RZ, RZ, R0 ;  /* 0x000000ffff057224 */ /* 0x000fca00078e0000 */
[----:B------:R-:W2:Y:S04]  /*55650*/  @P5 LDG.E.U16 R34, desc[UR6][R4.64] ;  /* 0x0000000604225981 */ /* 0x000ea8000c1e1500 */
[----:B----4-:R-:W-:Y:S04]  /*55660*/  @P6 STL [R1+0x23b4], R84 ;  /* 0x0023b45401006387 */ /* 0x010fe80000100800 */
[----:B------:R-:W-:Y:S04]  /*55670*/  @P6 STL [R1+0x23b8], R75 ;  /* 0x0023b84b01006387 */ /* 0x000fe80000100800 */
[----:B------:R-:W-:Y:S01]  /*55680*/  @P0 STL [R1+0x23ac], R12 ;  /* 0x0023ac0c01000387 */ /* 0x000fe20000100800 */
[----:B------:R-:W-:-:S03]  /*55690*/  IMAD.MOV.U32 R15, RZ, RZ, R13 ;  /* 0x000000ffff0f7224 */ /* 0x000fc600078e000d */
[----:B------:R-:W-:Y:S01]  /*556a0*/  @P0 STL [R1+0x23b0], R85 ;  /* 0x0023b05501000387 */ /* 0x000fe20000100800 */
[----:B------:R-:W-:-:S03]  /*556b0*/  IMAD.MOV.U32 R16, RZ, RZ, R72 ;  /* 0x000000ffff107224 */ /* 0x000fc600078e0048 */
[----:B------:R-:W4:Y:S04]  /*556c0*/  LDL R0, [R1+0x2620] ;  /* 0x0026200001007983 */ /* 0x000f280000100800 */
[----:B------:R-:W3:Y:S04]  /*556d0*/  LDL R83, [R1+0x261c] ;  /* 0x00261c0001537983 */ /* 0x000ee80000100800 */
[----:B------:R-:W-:Y:S04]  /*556e0*/  STL.64 [R1+0x1600], R2 ;  /* 0x0016000201007387 */ /* 0x000fe80000100a00 */
[----:B------:R-:W-:Y:S04]  /*556f0*/  STL.64 [R1+0x1608], R4 ;  /* 0x0016080401007387 */ /* 0x000fe80000100a00 */
[----:B------:R-:W-:Y:S04]  /*55700*/  STL.64 [R1+0x15e0], R14 ;  /* 0x0015e00e01007387 */ /* 0x000fe80000100a00 */
[----:B------:R-:W-:Y:S01]  /*55710*/  STL.64 [R1+0x15e8], R16 ;  /* 0x0015e81001007387 */ /* 0x000fe20000100a00 */
[----:B------:R-:W-:-:S03]  /*55720*/  ISETP.GT.AND P6, PT, R92, 0x8e, PT ;  /* 0x0000008e5c00780c */ /* 0x000fc60003fc4270 */
[----:B--2---:R0:W-:Y:S04]  /*55730*/  @P5 STL [R1+0x23a8], R34 ;  /* 0x0023a82201005387 */ /* 0x0041e80000100800 */
[----:B0-----:R-:W2:Y:S04]  /*55740*/  LDL R34, [R1+0x26b0] ;  /* 0x0026b00001227983 */ /* 0x001ea80000100800 */
[----:B------:R0:W-:Y:S04]  /*55750*/  @P5 STL [R1+0x23a4], R35 ;  /* 0x0023a42301005387 */ /* 0x0001e80000100800 */
[----:B0-----:R-:W2:Y:S01]  /*55760*/  LDL R35, [R1+0x26ac] ;  /* 0x0026ac0001237983 */ /* 0x001ea20000100800 */
[----:B------:R-:W-:Y:S01]  /*55770*/  ISETP.GT.AND P0, PT, R92, 0x8f, PT ;  /* 0x0000008f5c00780c */ /* 0x000fe20003f04270 */
[----:B---3--:R-:W-:-:S02]  /*55780*/  IMAD.MOV.U32 R38, RZ, RZ, R7 ;  /* 0x000000ffff267224 */ /* 0x008fc400078e0007 */
[----:B------:R-:W-:Y:S02]  /*55790*/  IMAD.MOV.U32 R39, RZ, RZ, R55 ;  /* 0x000000ffff277224 */ /* 0x000fe400078e0037 */
[----:B------:R-:W-:Y:S02]  /*557a0*/  IMAD.MOV.U32 R22, RZ, RZ, R54 ;  /* 0x000000ffff167224 */ /* 0x000fe400078e0036 */
[----:B------:R-:W-:Y:S01]  /*557b0*/  IMAD.MOV.U32 R23, RZ, RZ, R57 ;  /* 0x000000ffff177224 */ /* 0x000fe200078e0039 */
[----:B------:R-:W3:Y:S04]  /*557c0*/  LDL.LU R2, [R1+0x22c4] ;  /* 0x0022c40001027983 */ /* 0x000ee80000300800 */
[----:B----4-:R-:W4:Y:S04]  /*557d0*/  @P6 LDG.E.U16 R0, desc[UR6][R38.64] ;  /* 0x0000000626006981 */ /* 0x010f28000c1e1500 */
[----:B------:R-:W3:Y:S04]  /*557e0*/  @P6 LDG.E.U16 R83, desc[UR6][R22.64] ;  /* 0x0000000616536981 */ /* 0x000ee8000c1e1500 */
        /* <DEDUP_REMOVED lines=9> */
[----:B------:R-:W-:Y:S04]  /*55880*/  STL.64 [R1+0x15f0], R22 ;  /* 0x0015f01601007387 */ /* 0x000fe80000100a00 */
[----:B------:R-:W-:Y:S04]  /*55890*/  STL.64 [R1+0x15f8], R38 ;  /* 0x0015f82601007387 */ /* 0x000fe80000100a00 */
        /* <DEDUP_REMOVED lines=12> */
[----:B--2---:R-:W2:Y:S04]  /*55960*/  @P0 LDG.E.U16 R34, desc[UR6][R16.64] ;  /* 0x0000000610220981 */ /* 0x004ea8000c1e1500 */
[----:B------:R-:W2:Y:S04]  /*55970*/  @P0 LDG.E.U16 R35, desc[UR6][R14.64] ;  /* 0x000000060e230981 */ /* 0x000ea8000c1e1500 */
[----:B----4-:R0:W-:Y:S01]  /*55980*/  @P6 STL [R1+0x2620], R0 ;  /* 0x0026200001006387 */ /* 0x0101e20000100800 */
[----:B---3--:R-:W-:-:S03]  /*55990*/  LOP3.LUT R3, R3, R2, RZ, 0x3c, !PT ;  /* 0x0000000203037212 */ /* 0x008fc600078e3cff */
[----:B0-----:R-:W3:Y:S04]  /*559a0*/  LDL R0, [R1+0x2398] ;  /* 0x0023980001007983 */ /* 0x001ee80000100800 */
[----:B------:R0:W-:Y:S01]  /*559b0*/  @P6 STL [R1+0x261c], R83 ;  /* 0x00261c5301006387 */ /* 0x0001e20000100800 */
[----:B------:R-:W-:-:S03]  /*559c0*/  LOP3.LUT R2, R3, R2, RZ, 0x3c, !PT ;  /* 0x0000000203027212 */ /* 0x000fc600078e3cff */
[----:B0-----:R-:W4:Y:S01]  /*559d0*/  LDL R83, [R1+0x2394] ;  /* 0x0023940001537983 */ /* 0x001f220000100800 */
[----:B------:R-:W-:-:S03]  /*559e0*/  LOP3.LUT R3, R3, R2, RZ, 0x3c, !PT ;  /* 0x0000000203037212 */ /* 0x000fc600078e3cff */
[----:B--2---:R0:W-:Y:S04]  /*559f0*/  @P0 STL [R1+0x26b0], R34 ;  /* 0x0026b02201000387 */ /* 0x0041e80000100800 */
[----:B0-----:R-:W2:Y:S04]  /*55a00*/  LDL.LU R34, [R1+0x22fc] ;  /* 0x0022fc0001227983 */ /* 0x001ea80000300800 */
[----:B------:R0:W-:Y:S01]  /*55a10*/  @P0 STL [R1+0x26ac], R35 ;  /* 0x0026ac2301000387 */ /* 0x0001e20000100800 */
[C---:B------:R-:W-:Y:S02]  /*55a20*/  ISETP.GT.AND P0, PT, R92.reuse, 0x92, PT ;  /* 0x000000925c00780c */ /* 0x040fe40003f04270 */
[----:B------:R-:W-:Y:S01]  /*55a30*/  ISETP.GT.AND P5, PT, R92, 0x90, PT ;  /* 0x000000905c00780c */ /* 0x000fe20003fa4270 */
[----:B------:R-:W-:-:S02]  /*55a40*/  IMAD.MOV.U32 R14, RZ, RZ, R36 ;  /* 0x000000ffff0e7224 */ /* 0x000fc400078e0024 */
[----:B------:R-:W-:Y:S02]  /*55a50*/  IMAD.MOV.U32 R15, RZ, RZ, R82 ;  /* 0x000000ffff0f7224 */ /* 0x000fe400078e0052 */
[----:B------:R-:W-:Y:S02]  /*55a60*/  IMAD.MOV.U32 R16, RZ, RZ, R20 ;  /* 0x000000ffff107224 */ /* 0x000fe400078e0014 */
[----:B------:R-:W-:Y:S01]  /*55a70*/  IMAD.MOV.U32 R17, RZ, RZ, R37 ;  /* 0x000000ffff117224 */ /* 0x000fe200078e0025 */
[----:B------:R-:W-:Y:S01]  /*55a80*/  ISETP.GT.AND P6, PT, R92, 0x91, PT ;  /* 0x000000915c00780c */ /* 0x000fe20003fc4270 */
[----:B0-----:R-:W2:Y:S04]  /*55a90*/  LDL.LU R35, [R1+0x2314] ;  /* 0x0023140001237983 */ /* 0x001ea80000300800 */
[----:B------:R-:W2:Y:S01]  /*55aa0*/  @P0 LDG.E.U16 R4, desc[UR6][R2.64] ;  /* 0x0000000602040981 */ /* 0x000ea2000c1e1500 */
[----:B------:R-:W-:-:S03]  /*55ab0*/  IMAD.MOV.U32 R20, RZ, RZ, R74 ;  /* 0x000000ffff147224 */ /* 0x000fc600078e004a */
[----:B------:R-:W-:Y:S04]  /*55ac0*/  STL.64 [R1+0x15b0], R2 ;  /* 0x0015b00201007387 */ /* 0x000fe80000100a00 */
[----:B------:R-:W-:Y:S04]  /*55ad0*/  STL.64 [R1+0x15b8], R14 ;  /* 0x0015b80e01007387 */ /* 0x000fe80000100a00 */
[----:B------:R-:W-:Y:S04]  /*55ae0*/  STL.64 [R1+0x15d0], R16 ;  /* 0x0015d01001007387 */ /* 0x000fe80000100a00 */
[----:B------:R0:W-:Y:S04]  /*55af0*/  STL.64 [R1+0x15d8], R20 ;  /* 0x0015d81401007387 */ /* 0x0001e80000100a00 */
[----:B------:R0:W3:Y:S04]  /*55b00*/  @P5 LDG.E.U16 R42, desc[UR6][R20.64] ;  /* 0x00000006142a5981 */ /* 0x0000e8000c1e1500 */
[----:B------:R1:W3:Y:S01]  /*55b10*/  @P5 LDG.E.U16 R29, desc[UR6][R16.64] ;  /* 0x00000006101d5981 */ /* 0x0002e2000c1e1500 */
[----:B------:R-:W-:-:S02]  /*55b20*/  PRMT R53, RZ, 0x7610, R53 ;  /* 0x00007610ff357816 */ /* 0x000fc40000000035 */
[----:B------:R-:W-:Y:S01]  /*55b30*/  ISETP.GT.AND P5, PT, R92, 0x93, PT ;  /* 0x000000935c00780c */ /* 0x000fe20003fa4270 */
[----:B------:R-:W3:Y:S01]  /*55b40*/  @P0 LDG.E.U16 R13, desc[UR6][R14.64] ;  /* 0x000000060e0d0981 */ /* 0x000ee2000c1e1500 */
[----:B0-----:R-:W-:Y:S02]  /*55b50*/  IMAD.MOV.U32 R20, RZ, RZ, R12 ;  /* 0x000000ffff147224 */ /* 0x001fe400078e000c */
[----:B------:R-:W-:Y:S02]  /*55b60*/  IMAD.MOV.U32 R21, RZ, RZ, R85 ;  /* 0x000000ffff157224 */ /* 0x000fe400078e0055 */
[----:B-1----:R-:W-:Y:S01]  /*55b70*/  IMAD.MOV.U32 R16, RZ, RZ, R84 ;  /* 0x000000ffff107224 */ /* 0x002fe200078e0054 */
[----:B------:R-:W-:Y:S02]  /*55b80*/  MOV R17, R75 ;  /* 0x0000004b00117202 */ /* 0x000fe40000000f00 */
[----:B------:R-:W-:Y:S04]  /*55b90*/  STL.64 [R1+0x15c8], R20 ;  /* 0x0015c81401007387 */ /* 0x000fe80000100a00 */
[----:B------:R0:W-:Y:S04]  /*55ba0*/  STL.64 [R1+0x15c0], R16 ;  /* 0x0015c01001007387 */ /* 0x0001e80000100a00 */
[----:B------:R-:W3:Y:S04]  /*55bb0*/  LDL.LU R28, [R1+0x20e0] ;  /* 0x0020e000011c7983 */ /* 0x000ee80000300800 */
[----:B------:R0:W3:Y:S04]  /*55bc0*/  @P6 LDG.E.U16 R53, desc[UR6][R16.64] ;  /* 0x0000000610356981 */ /* 0x0000e8000c1e1500 */
[----:B------:R-:W3:Y:S01]  /*55bd0*/  LDL.LU R15, [R1+0x20dc] ;  /* 0x0020dc00010f7983 */ /* 0x000ee20000300800 */
[----:B------:R-:W-:-:S02]  /*55be0*/  IMAD.MOV.U32 R2, RZ, RZ, R54 ;  /* 0x000000ffff027224 */ /* 0x000fc400078e0036 */
[----:B------:R-:W-:-:S05]  /*55bf0*/  IMAD.MOV.U32 R3, RZ, RZ, R57 ;  /* 0x000000ffff037224 */ /* 0x000fca00078e0039 */
[----:B----4-:R-:W4:Y:S01]  /*55c00*/  @P5 LDG.E.U16 R83, desc[UR6][R2.64] ;  /* 0x0000000602535981 */ /* 0x010f22000c1e1500 */
[----:B0-----:R-:W-:Y:S02]  /*55c10*/  IMAD.MOV.U32 R17, RZ, RZ, R5 ;  /* 0x000000ffff117224 */ /* 0x001fe400078e0005 */
[----:B------:R-:W-:Y:S01]  /*55c20*/  IMAD.MOV.U32 R5, RZ, RZ, R55 ;  /* 0x000000ffff057224 */ /* 0x000fe200078e0037 */
[----:B--2---:R0:W-:Y:S02]  /*55c30*/  @P0 STL [R1+0x239c], R4 ;  /* 0x00239c0401000387 */ /* 0x0041e40000100800 */
[----:B0-----:R-:W-:-:S05]  /*55c40*/  IMAD.MOV.U32 R4, RZ, RZ, R7 ;  /* 0x000000ffff047224 */ /* 0x001fca00078e0007 */
[----:B---3--:R-:W2:Y:S01]  /*55c50*/  @P5 LDG.E.U16 R0, desc[UR6][R4.64] ;  /* 0x0000000604005981 */ /* 0x008ea2000c1e1500 */
[----:B------:R-:W-:Y:S02]  /*55c60*/  IMAD.MOV.U32 R16, RZ, RZ, R72 ;  /* 0x000000ffff107224 */ /* 0x000fe400078e0048 */
[----:B------:R-:W-:Y:S02]  /*55c70*/  IMAD.MOV.U32 R58, RZ, RZ, R56 ;  /* 0x000000ffff3a7224 */ /* 0x000fe400078e0038 */
[----:B------:R-:W-:Y:S01]  /*55c80*/  IMAD.MOV.U32 R59, RZ, RZ, R73 ;  /* 0x000000ffff3b7224 */ /* 0x000fe200078e0049 */
[----:B------:R-:W-:Y:S04]  /*55c90*/  @P0 STL [R1+0x23a0], R13 ;  /* 0x0023a00d01000387 */ /* 0x000fe80000100800 */
[----:B------:R-:W-:Y:S04]  /*55ca0*/  STL.64 [R1+0x1580], R16 ;  /* 0x0015801001007387 */ /* 0x000fe80000100a00 */
[----:B------:R-:W-:Y:S04]  /*55cb0*/  STL.64 [R1+0x1588], R58 ;  /* 0x0015883a01007387 */ /* 0x000fe80000100a00 */
[----:B------:R-:W-:Y:S04]  /*55cc0*/  STL.64 [R1+0x15a0], R2 ;  /* 0x0015a00201007387 */ /* 0x000fe80000100a00 */
[----:B------:R-:W-:Y:S04]  /*55cd0*/  STL.64 [R1+0x15a8], R4 ;  /* 0x0015a80401007387 */ /* 0x000fe80000100a00 */
[----:B------:R-:W3:Y:S04]  /*55ce0*/  LDL.LU R38, [R1+0x2300] ;  /* 0x0023000001267983 */ /* 0x000ee80000300800 */
[----:B------:R-:W3:Y:S01]  /*55cf0*/  LDL.LU R7, [R1+0x2318] ;  /* 0x0023180001077983 */ /* 0x000ee20000300800 */
[----:B------:R-:W-:-:S02]  /*55d00*/  PRMT R52, RZ, 0x7610, R52 ;  /* 0x00007610ff347816 */ /* 0x000fc40000000034 */
[-C--:B------:R-:W-:Y:S01]  /*55d10*/  LOP3.LUT R35, R35, R34.reuse, RZ, 0x3c, !PT ;  /* 0x0000002223237212 */ /* 0x080fe200078e3cff */
[----:B--2---:R0:W-:Y:S04]  /*55d20*/  @P5 STL [R1+0x2398], R0 ;  /* 0x0023980001005387 */ /* 0x0041e80000100800 */
[----:B------:R-:W2:Y:S04]  /*55d30*/  @P6 LDG.E.U16 R52, desc[UR6][R20.64] ;  /* 0x0000000614346981 */ /* 0x000ea8000c1e1500 */
[----:B0-----:R-:W2:Y:S04]  /*55d40*/  LDL R0, [R1+0x2390] ;  /* 0x0023900001007983 */ /* 0x001ea80000100800 */
[----:B----4-:R0:W-:Y:S04]  /*55d50*/  @P5 STL [R1+0x2394], R83 ;  /* 0x0023945301005387 */ /* 0x0101e80000100800 */
[----:B------:R-:W4:Y:S04]  /*55d60*/  LDL R40, [R1+0x2384] ;  /* 0x0023840001287983 */ /* 0x000f280000100800 */
[----:B------:R-:W4:Y:S04]  /*55d70*/  LDL R39, [R1+0x2388] ;  /* 0x0023880001277983 */ /* 0x000f280000100800 */
[----:B0-----:R-:W4:Y:S01]  /*55d80*/  LDL R83, [R1+0x238c] ;  /* 0x00238c0001537983 */ /* 0x001f220000100800 */
[----:B------:R-:W-:-:S02]  /*55d90*/  LOP3.LUT R34, R35, R34, RZ, 0x3c, !PT ;  /* 0x0000002223227212 */ /* 0x000fc400078e3cff */
[C---:B------:R-:W-:Y:S01]  /*55da0*/  ISETP.GT.AND P6, PT, R92.reuse, 0x94, PT ;  /* 0x000000945c00780c */ /* 0x040fe20003fc4270 */
[----:B------:R-:W4:Y:S01]  /*55db0*/  LDL.LU R2, [R1+0x26e4] ;  /* 0x0026e40001027983 */ /* 0x000f220000300800 */
[----:B------:R-:W-:Y:S02]  /*55dc0*/  LOP3.LUT R35, R35, R34, RZ, 0x3c, !PT ;  /* 0x0000002223237212 */ /* 0x000fe400078e3cff */
[C---:B------:R-:W-:Y:S01]  /*55dd0*/  ISETP.GT.AND P0, PT, R92.reuse, 0x95, PT ;  /* 0x000000955c00780c */ /* 0x040fe20003f04270 */
[----:B---3--:R-:W-:Y:S02]  /*55de0*/  IMAD.MOV.U32 R78, RZ, RZ, R7 ;  /* 0x000000ffff4e7224 */ /* 0x008fe400078e0007 */
[----:B------:R-:W-:Y:S01]  /*55df0*/  IMAD.MOV.U32 R79, RZ, RZ, R38 ;  /* 0x000000ffff4f7224 */ /* 0x000fe200078e0026 */
[----:B------:R0:W-:Y:S04]  /*55e00*/  STL.64 [R1+0x1590], R34 ;  /* 0x0015902201007387 */ /* 0x0001e80000100a00 */
        /* <DEDUP_REMOVED lines=24> */
[----:B----4-:R1:W4:Y:S04]  /*55f90*/  @P0 LDG.E.U16 R40, desc[UR6][R16.64] ;  /* 0x0000000610280981 */ /* 0x010328000c1e1500 */
[----:B------:R-:W4:Y:S04]  /*55fa0*/  @P0 LDG.E.U16 R39, desc[UR6][R58.64] ;  /* 0x000000063a270981 */ /* 0x000f28000c1e1500 */
[----:B------:R-:W4:Y:S04]  /*55fb0*/  @P6 LDG.E.U16 R83, desc[UR6][R34.64] ;  /* 0x0000000622536981 */ /* 0x000f28000c1e1500 */
[----:B------:R-:W-:Y:S01]  /*55fc0*/  STL.64 [R1+0x1598], R78 ;  /* 0x0015984e01007387 */ /* 0x000fe20000100a00 */
[----:B------:R-:W-:-:S03]  /*55fd0*/  ISETP.GT.AND P5, PT, R92, 0x96, PT ;  /* 0x000000965c00780c */ /* 0x000fc60003fa4270 */
[----:B------:R-:W4:Y:S04]  /*55fe0*/  LDL.LU R7, [R1+0x271c] ;  /* 0x00271c0001077983 */ /* 0x000f280000300800 */
[----:B0-----:R-:W4:Y:S01]  /*55ff0*/  LDL.LU R34, [R1+0x2734] ;  /* 0x0027340001227983 */ /* 0x001f220000300800 */
[----:B---3--:R-:W-:-:S03]  /*56000*/  LOP3.LUT R3, R3, R2, RZ, 0x3c, !PT ;  /* 0x0000000203037212 */ /* 0x008fc600078e3cff */
[----:B------:R-:W3:Y:S01]  /*56010*/  LDL.LU R35, [R1+0x2720] ;  /* 0x0027200001237983 */ /* 0x000ee20000300800 */
[----:B------:R-:W-:Y:S02]  /*56020*/  LOP3.LUT R13, R13, R12, RZ, 0x3c, !PT ;  /* 0x0000000c0d0d7212 */ /* 0x000fe400078e3cff */
[----:B------:R-:W-:Y:S02]  /*56030*/  LOP3.LUT R2, R3, R2, RZ, 0x3c, !PT ;  /* 0x0000000203027212 */ /* 0x000fe400078e3cff */
[----:B------:R-:W-:Y:S02]  /*56040*/  LOP3.LUT R12, R13, R12, RZ, 0x3c, !PT ;  /* 0x0000000c0d0c7212 */ /* 0x000fe400078e3cff */
[----:B------:R-:W-:Y:S01]  /*56050*/  LOP3.LUT R3, R3, R2, RZ, 0x3c, !PT ;  /* 0x0000000203037212 */ /* 0x000fe200078e3cff */
[----:B-1----:R-:W-:Y:S01]  /*56060*/  IMAD.MOV.U32 R16, RZ, RZ, R22 ;  /* 0x000000ffff107224 */ /* 0x002fe200078e0016 */
[----:B------:R-:W-:Y:S01]  /*56070*/  LOP3.LUT R13, R13, R12, RZ, 0x3c, !PT ;  /* 0x0000000c0d0d7212 */ /* 0x000fe200078e3cff */
[----:B------:R-:W-:-:S02]  /*56080*/  IMAD.MOV.U32 R17, RZ, RZ, R41 ;  /* 0x000000ffff117224 */ /* 0x000fc400078e0029 */
[----:B------:R-:W-:-:S03]  /*56090*/  IMAD.MOV.U32 R22, RZ, RZ, R82 ;  /* 0x000000ffff167224 */ /* 0x000fc600078e0052 */
[----:B------:R0:W3:Y:S04]  /*560a0*/  @P5 LDG.E.U16 R37, desc[UR6][R16.64] ;  /* 0x0000000610255981 */ /* 0x0000e8000c1e1500 */
[----:B------:R-:W3:Y:S04]  /*560b0*/  @P5 LDG.E.U16 R36, desc[UR6][R22.64] ;  /* 0x0000000616245981 */ /* 0x000ee8000c1e1500 */
[----:B--2---:R1:W-:Y:S04]  /*560c0*/  @P6 STL [R1+0x2390], R0 ;  /* 0x0023900001006387 */ /* 0x0043e80000100800 */
[----:B-1----:R-:W2:Y:S04]  /*560d0*/  LDL.LU R0, [R1+0x2738] ;  /* 0x0027380001007983 */ /* 0x002ea80000300800 */
[----:B----4-:R1:W-:Y:S01]  /*560e0*/  @P6 STL [R1+0x238c], R83 ;  /* 0x00238c5301006387 */ /* 0x0103e20000100800 */
[----:B------:R-:W-:-:S03]  /*560f0*/  ISETP.GT.AND P6, PT, R92, 0x97, PT ;  /* 0x000000975c00780c */ /* 0x000fc60003fc4270 */
[----:B-1----:R-:W4:Y:S04]  /*56100*/  LDL R83, [R1+0x2380] ;  /* 0x0023800001537983 */ /* 0x002f280000100800 */
[----:B------:R-:W-:Y:S04]  /*56110*/  @P0 STL [R1+0x2384], R40 ;  /* 0x0023842801000387 */ /* 0x000fe80000100800 */
[----:B------:R-:W-:Y:S04]  /*56120*/  @P0 STL [R1+0x2388], R39 ;  /* 0x0023882701000387 */ /* 0x000fe80000100800 */
[----:B------:R-:W-:Y:S04]  /*56130*/  STL.64 [R1+0x1550], R2 ;  /* 0x0015500201007387 */ /* 0x000fe80000100a00 */
[----:B------:R-:W-:Y:S04]  /*56140*/  STL.64 [R1+0x1558], R12 ;  /* 0x0015580c01007387 */ /* 0x000fe80000100a00 */
[----:B------:R0:W-:Y:S02]  /*56150*/  STL.64 [R1+0x1570], R16 ;  /* 0x0015701001007387 */ /* 0x0001e40000100a00 */
[----:B0-----:R-:W-:-:S02]  /*56160*/  IMAD.MOV.U32 R16, RZ, RZ, R21 ;  /* 0x000000ffff107224 */ /* 0x001fc400078e0015 */
[----:B------:R-:W-:Y:S02]  /*56170*/  IMAD.MOV.U32 R17, RZ, RZ, R20 ;  /* 0x000000ffff117224 */ /* 0x000fe400078e0014 */
[----:B------:R-:W-:Y:S02]  /*56180*/  IMAD.MOV.U32 R20, RZ, RZ, R75 ;  /* 0x000000ffff147224 */ /* 0x000fe400078e004b */
[----:B------:R-:W-:Y:S01]  /*56190*/  IMAD.MOV.U32 R21, RZ, RZ, R74 ;  /* 0x000000ffff157224 */ /* 0x000fe200078e004a */
[----:B------:R-:W2:Y:S04]  /*561a0*/  @P6 LDG.E.U16 R85, desc[UR6][R16.64] ;  /* 0x0000000610556981 */ /* 0x000ea8000c1e1500 */
[----:B------:R-:W4:Y:S01]  /*561b0*/  @P6 LDG.E.U16 R84, desc[UR6][R20.64] ;  /* 0x0000000614546981 */ /* 0x000f22000c1e1500 */
[----:B------:R-:W-:-:S03]  /*561c0*/  ISETP.GT.AND P0, PT, R92, 0x98, PT ;  /* 0x000000985c00780c */ /* 0x000fc60003f04270 */
[----:B------:R-:W-:Y:S04]  /*561d0*/  STL.64 [R1+0x1578], R22 ;  /* 0x0015781601007387 */ /* 0x000fe80000100a00 */
[----:B---3--:R-:W-:Y:S04]  /*561e0*/  @P5 STL [R1+0x2614], R37 ;  /* 0x0026142501005387 */ /* 0x008fe80000100800 */
[----:B------:R-:W-:Y:S01]  /*561f0*/  @P5 STL [R1+0x2618], R36 ;  /* 0x0026182401005387 */ /* 0x000fe20000100800 */
[----:B------:R-:W-:-:S03]  /*56200*/  ISETP.GT.AND P5, PT, R92, 0x99, PT ;  /* 0x000000995c00780c */ /* 0x000fc60003fa4270 */
[----:B------:R-:W-:Y:S04]  /*56210*/  STL.64 [R1+0x1568], R20 ;  /* 0x0015681401007387 */ /* 0x000fe80000100a00 */
[----:B------:R-:W-:Y:S01]  /*56220*/  STL.64 [R1+0x1560], R16 ;  /* 0x0015601001007387 */ /* 0x000fe20000100a00 */
[----:B------:R-:W-:Y:S02]  /*56230*/  IMAD.MOV.U32 R38, RZ, RZ, R5 ;  /* 0x000000ffff267224 */ /* 0x000fe400078e0005 */
[----:B------:R-:W-:Y:S01]  /*56240*/  IMAD.MOV.U32 R39, RZ, RZ, R4 ;  /* 0x000000ffff277224 */ /* 0x000fe200078e0004 */
[----:B------:R-:W-:Y:S01]  /*56250*/  PRMT R69, RZ, 0x7610, R69 ;  /* 0x00007610ff457816 */ /* 0x000fe20000000045 */
[----:B------:R-:W-:Y:S02]  /*56260*/  IMAD.MOV.U32 R58, RZ, RZ, R73 ;  /* 0x000000ffff3a7224 */ /* 0x000fe400078e0049 */
[----:B------:R-:W-:Y:S01]  /*56270*/  IMAD.MOV.U32 R59, RZ, RZ, R72 ;  /* 0x000000ffff3b7224 */ /* 0x000fe200078e0048 */
[----:B------:R0:W3:Y:S01]  /*56280*/  @P0 LDG.E.U16 R15, desc[UR6][R2.64] ;  /* 0x00000006020f0981 */ /* 0x0000e2000c1e1500 */
[----:B------:R-:W-:-:S02]  /*56290*/  IMAD.MOV.U32 R79, RZ, RZ, R7 ;  /* 0x000000ffff4f7224 */ /* 0x000fc400078e0007 */
[----:B------:R-:W-:Y:S01]  /*562a0*/  IMAD.MOV.U32 R78, RZ, RZ, R34 ;  /* 0x000000ffff4e7224 */ /* 0x000fe200078e0022 */
[----:B------:R-:W3:Y:S01]  /*562b0*/  @P0 LDG.E.U16 R28, desc[UR6][R12.64] ;  /* 0x000000060c1c0981 */ /* 0x000ee2000c1e1500 */
[----:B0-----:R-:W-:Y:S02]  /*562c0*/  IMAD.MOV.U32 R2, RZ, RZ, R57 ;  /* 0x000000ffff027224 */ /* 0x001fe400078e0039 */
[----:B------:R-:W-:-:S05]  /*562d0*/  IMAD.MOV.U32 R3, RZ, RZ, R56 ;  /* 0x000000ffff037224 */ /* 0x000fca00078e0038 */
[----:B------:R0:W3:Y:S01]  /*562e0*/  @P5 LDG.E.U16 R69, desc[UR6][R2.64] ;  /* 0x0000000602455981 */ /* 0x0000e2000c1e1500 */
[----:B------:R-:W-:Y:S02]  /*562f0*/  IMAD.MOV.U32 R4, RZ, RZ, R55 ;  /* 0x000000ffff047224 */ /* 0x000fe400078e0037 */
[----:B------:R-:W-:Y:S01]  /*56300*/  IMAD.MOV.U32 R5, RZ, RZ, R54 ;  /* 0x000000ffff057224 */ /* 0x000fe200078e0036 */
[----:B--2---:R-:W-:Y:S04]  /*56310*/  @P6 STL [R1+0x26a4], R85 ;  /* 0x0026a45501006387 */ /* 0x004fe80000100800 */
[----:B----4-:R-:W-:Y:S01]  /*56320*/  @P6 STL [R1+0x26a8], R84 ;  /* 0x0026a85401006387 */ /* 0x010fe20000100800 */
[----:B------:R-:W-:-:S03]  /*56330*/  ISETP.GT.AND P6, PT, R92, 0x9a, PT ;  /* 0x0000009a5c00780c */ /* 0x000fc60003fc4270 */
[----:B------:R-:W-:Y:S04]  /*56340*/  STL.64 [R1+0x1520], R38 ;  /* 0x0015202601007387 */ /* 0x000fe80000100a00 */
[----:B------:R-:W-:Y:S04]  /*56350*/  STL.64 [R1+0x1528], R58 ;  /* 0x0015283a01007387 */ /* 0x000fe80000100a00 */
[----:B------:R0:W-:Y:S02]  /*56360*/  STL.64 [R1+0x1540], R2 ;  /* 0x0015400201007387 */ /* 0x0001e40000100a00 */
[----:B0-----:R-:W-:-:S02]  /*56370*/  IMAD.MOV.U32 R2, RZ, RZ, R0 ;  /* 0x000000ffff027224 */ /* 0x001fc400078e0000 */
[----:B------:R-:W-:-:S05]  /*56380*/  IMAD.MOV.U32 R3, RZ, RZ, R35 ;  /* 0x000000ffff037224 */ /* 0x000fca00078e0023 */
[----:B------:R-:W2:Y:S04]  /*56390*/  @P6 LDG.E.U16 R83, desc[UR6][R2.64] ;  /* 0x0000000602536981 */ /* 0x000ea8000c1e1500 */
[----:B------:R-:W-:Y:S04]  /*563a0*/  STL.64 [R1+0x1548], R4 ;  /* 0x0015480401007387 */ /* 0x000fe80000100a00 */
[----:B------:R0:W-:Y:S04]  /*563b0*/  STL.64 [R1+0x1538], R2 ;  /* 0x0015380201007387 */ /* 0x0001e80000100a00 */
[----:B------:R-:W4:Y:S04]  /*563c0*/  LDL R7, [R1+0x237c] ;  /* 0x00237c0001077983 */ /* 0x000f280000100800 */
[----:B------:R-:W-:Y:S04]  /*563d0*/  STL.64 [R1+0x1530], R78 ;  /* 0x0015304e01007387 */ /* 0x000fe80000100a00 */
[----:B------:R-:W3:Y:S04]  /*563e0*/  LDL R20, [R1+0x2378] ;  /* 0x0023780001147983 */ /* 0x000ee80000100800 */
[----:B------:R-:W3:Y:S04]  /*563f0*/  LDL R21, [R1+0x2374] ;  /* 0x0023740001157983 */ /* 0x000ee80000100800 */
[----:B0-----:R-:W3:Y:S04]  /*56400*/  LDL.LU R2, [R1+0x2744] ;  /* 0x0027440001027983 */ /* 0x001ee80000300800 */
[----:B------:R-:W3:Y:S04]  /*56410*/  LDL.LU R3, [R1+0x275c] ;  /* 0x00275c0001037983 */ /* 0x000ee80000300800 */
[----:B------:R-:W3:Y:S04]  /*56420*/  LDL.LU R34, [R1+0x2748] ;  /* 0x0027480001227983 */ /* 0x000ee80000300800 */
[----:B------:R-:W3:Y:S04]  /*56430*/  LDL.LU R35, [R1+0x2760] ;  /* 0x0027600001237983 */ /* 0x000ee80000300800 */
[----:B------:R-:W3:Y:S04]  /*56440*/  LDL.LU R0, [R1+0x273c] ;  /* 0x00273c0001007983 */ /* 0x000ee80000300800 */
[----:B--2---:R0:W-:Y:S04]  /*56450*/  @P6 STL [R1+0x2380], R83 ;  /* 0x0023805301006387 */ /* 0x0041e80000100800 */
[----:B----4-:R-:W2:Y:S04]  /*56460*/  @P6 LDG.E.U16 R7, desc[UR6][R78.64] ;  /* 0x000000064e076981 */ /* 0x010ea8000c1e1500 */
[----:B0-----:R-:W4:Y:S04]  /*56470*/  LDL.LU R83, [R1+0x2754] ;  /* 0x0027540001537983 */ /* 0x001f280000300800 */
[----:B------:R-:W2:Y:S04]  /*56480*/  LDL.LU R40, [R1+0x2740] ;  /* 0x0027400001287983 */ /* 0x000ea80000300800 */
[----:B------:R-:W2:Y:S04]  /*56490*/  LDL.LU R41, [R1+0x2758] ;  /* 0x0027580001297983 */ /* 0x000ea80000300800 */
[----:B------:R-:W4:Y:S04]  /*564a0*/  LDL R23, [R1+0x236c] ;  /* 0x00236c0001177983 */ /* 0x000f280000100800 */
[----:B------:R-:W4:Y:S01]  /*564b0*/  LDL R22, [R1+0x2370] ;  /* 0x0023700001167983 */ /* 0x000f220000100800 */
[----:B------:R-:W-:-:S02]  /*564c0*/  ISETP.GT.AND P0, PT, R92, 0x9b, PT ;  /* 0x0000009b5c00780c */ /* 0x000fc40003f04270 */
[----:B------:R-:W-:Y:S01]  /*564d0*/  PRMT R68, RZ, 0x7610, R68 ;  /* 0x00007610ff447816 */ /* 0x000fe20000000044 */
[----:B------:R-:W4:Y:S04]  /*564e0*/  LDL.LU R82, [R1+0x274c] ;  /* 0x00274c0001527983 */ /* 0x000f280000300800 */
[----:B------:R-:W4:Y:S04]  /*564f0*/  LDL.LU R36, [R1+0x2764] ;  /* 0x0027640001247983 */ /* 0x000f280000300800 */
[----:B------:R-:W4:Y:S04]  /*56500*/  LDL.LU R37, [R1+0x2750] ;  /* 0x0027500001257983 */ /* 0x000f280000300800 */
[----:B------:R-:W4:Y:S04]  /*56510*/  LDL.LU R74, [R1+0x2768] ;  /* 0x00276800014a7983 */ /* 0x000f280000300800 */
[----:B------:R-:W4:Y:S04]  /*56520*/  LDL R84, [R1+0x2364] ;  /* 0x0023640001547983 */ /* 0x000f280000100800 */
[----:B------:R-:W4:Y:S01]  /*56530*/  @P5 LDG.E.U16 R68, desc[UR6][R4.64] ;  /* 0x0000000604445981 */ /* 0x000f22000c1e1500 */
[----:B------:R-:W-:-:S03]  /*56540*/  ISETP.GT.AND P5, PT, R92, 0x9c, PT ;  /* 0x0000009c5c00780c */ /* 0x000fc60003fa4270 */
[----:B------:R-:W4:Y:S04]  /*56550*/  LDL R75, [R1+0x2368] ;  /* 0x00236800014b7983 */ /* 0x000f280000100800 */
[----:B------:R-:W4:Y:S04]  /*56560*/  LDL R12, [R1+0x260c] ;  /* 0x00260c00010c7983 */ /* 0x000f280000100800 */
[----:B---3--:R0:W3:Y:S04]  /*56570*/  @P0 LDG.E.U16 R21, desc[UR6][R38.64] ;  /* 0x0000000626150981 */ /* 0x0080e8000c1e1500 */
[----:B------:R-:W3:Y:S04]  /*56580*/  @P0 LDG.E.U16 R20, desc[UR6][R58.64] ;  /* 0x000000063a140981 */ /* 0x000ee8000c1e1500 */
[----:B------:R-:W3:Y:S04]  /*56590*/  LDL R85, [R1+0x2610] ;  /* 0x0026100001557983 */ /* 0x000ee80000100800 */
[----:B------:R-:W3:Y:S04]  /*565a0*/  LDL.LU R13, [R1+0x2774] ;  /* 0x00277400010d7983 */ /* 0x000ee80000300800 */
[----:B------:R-:W3:Y:S04]  /*565b0*/  LDL.LU R4, [R1+0x278c] ;  /* 0x00278c0001047983 */ /* 0x000ee80000300800 */
[----:B------:R-:W3:Y:S01]  /*565c0*/  LDL.LU R5, [R1+0x2778] ;  /* 0x0027780001057983 */ /* 0x000ee20000300800 */
[----:B0-----:R-:W-:-:S03]  /*565d0*/  IMAD.MOV.U32 R39, RZ, RZ, R0 ;  /* 0x000000ffff277224 */ /* 0x001fc600078e0000 */
        /* <DEDUP_REMOVED lines=8> */
[----:B--2---:R-:W-:Y:S01]  /*56660*/  LOP3.LUT R41, R41, R40, RZ, 0x3c, !PT ;  /* 0x0000002829297212 */ /* 0x004fe200078e3cff */
[----:B----4-:R-:W-:-:S03]  /*56670*/  IMAD.MOV.U32 R38, RZ, RZ, R83 ;  /* 0x000000ffff267224 */ /* 0x010fc600078e0053 */
[C---:B------:R-:W-:Y:S02]  /*56680*/  LOP3.LUT R40, R41.reuse, R40, RZ, 0x3c, !PT ;  /* 0x0000002829287212 */ /* 0x040fe400078e3cff */
[----:B------:R0:W2:Y:S02]  /*56690*/  @P5 LDG.E.U16 R23, desc[UR6][R38.64] ;  /* 0x0000000626175981 */ /* 0x0000a4000c1e1500 */
[----:B------:R-:W-:-:S05]  /*566a0*/  LOP3.LUT R41, R41, R40, RZ, 0x3c, !PT ;  /* 0x0000002829297212 */ /* 0x000fca00078e3cff */
[----:B------:R-:W4:Y:S04]  /*566b0*/  @P5 LDG.E.U16 R22, desc[UR6][R40.64] ;  /* 0x0000000628165981 */ /* 0x000f28000c1e1500 */
[----:B------:R1:W-:Y:S04]  /*566c0*/  @P6 STL [R1+0x237c], R7 ;  /* 0x00237c0701006387 */ /* 0x0003e80000100800 */
[----:B-1----:R-:W4:Y:S01]  /*566d0*/  LDL R7, [R1+0x269c] ;  /* 0x00269c0001077983 */ /* 0x002f220000100800 */
[----:B------:R-:W-:-:S03]  /*566e0*/  LOP3.LUT R3, R3, R2, RZ, 0x3c, !PT ;  /* 0x0000000203037212 */ /* 0x000fc600078e3cff */
[----:B---3--:R1:W-:Y:S01]  /*566f0*/  @P0 STL [R1+0x2374], R21 ;  /* 0x0023741501000387 */ /* 0x0083e20000100800 */
[----:B------:R-:W-:-:S03]  /*56700*/  LOP3.LUT R2, R3, R2, RZ, 0x3c, !PT ;  /* 0x0000000203027212 */ /* 0x000fc600078e3cff */
[----:B------:R3:W-:Y:S01]  /*56710*/  @P0 STL [R1+0x2378], R20 ;  /* 0x0023781401000387 */ /* 0x0007e20000100800 */
[----:B------:R-:W-:Y:S01]  /*56720*/  LOP3.LUT R3, R3, R2, RZ, 0x3c, !PT ;  /* 0x0000000203037212 */ /* 0x000fe200078e3cff */
[----:B-1----:R-:W-:Y:S02]  /*56730*/  IMAD.MOV.U32 R21, RZ, RZ, R34 ;  /* 0x000000ffff157224 */ /* 0x002fe400078e0022 */
[----:B------:R-:W4:Y:S01]  /*56740*/  LDL.LU R34, [R1+0x277c] ;  /* 0x00277c0001227983 */ /* 0x000f220000300800 */
[----:B---3--:R-:W-:-:S03]  /*56750*/  IMAD.MOV.U32 R20, RZ, RZ, R35 ;  /* 0x000000ffff147224 */ /* 0x008fc600078e0023 */
[----:B------:R-:W-:Y:S01]  /*56760*/  STL.64 [R1+0x14f0], R2 ;  /* 0x0014f00201007387 */ /* 0x000fe20000100a00 */
[C---:B------:R-:W-:Y:S02]  /*56770*/  ISETP.GT.AND P6, PT, R92.reuse, 0x9d, PT ;  /* 0x0000009d5c00780c */ /* 0x040fe40003fc4270 */
[----:B------:R-:W-:Y:S01]  /*56780*/  ISETP.GT.AND P0, PT, R92, 0x9e, PT ;  /* 0x0000009e5c00780c */ /* 0x000fe20003f04270 */
[----:B------:R-:W-:Y:S04]  /*56790*/  STL.64 [R1+0x14f8], R20 ;  /* 0x0014f81401007387 */ /* 0x000fe80000100a00 */
[----:B------:R0:W-:Y:S04]  /*567a0*/  STL.64 [R1+0x1510], R38 ;  /* 0x0015102601007387 */ /* 0x0001e80000100a00 */
[----:B------:R-:W3:Y:S04]  /*567b0*/  LDL.LU R35, [R1+0x2794] ;  /* 0x0027940001237983 */ /* 0x000ee80000300800 */
[----:B------:R-:W3:Y:S04]  /*567c0*/  LDL.LU R0, [R1+0x2780] ;  /* 0x0027800001007983 */ /* 0x000ee80000300800 */
[----:B------:R-:W3:Y:S04]  /*567d0*/  LDL.LU R83, [R1+0x2798] ;  /* 0x0027980001537983 */ /* 0x000ee80000300800 */
[----:B------:R-:W-:Y:S04]  /*567e0*/  STL.64 [R1+0x1518], R40 ;  /* 0x0015182801007387 */ /* 0x000fe80000100a00 */
[----:B------:R1:W3:Y:S04]  /*567f0*/  @P0 LDG.E.U16 R12, desc[UR6][R2.64] ;  /* 0x00000006020c0981 */ /* 0x0002e8000c1e1500 */
[----:B------:R-:W3:Y:S01]  /*56800*/  @P0 LDG.E.U16 R85, desc[UR6][R20.64] ;  /* 0x0000000614550981 */ /* 0x000ee2000c1e1500 */
[----:B0-----:R-:W-:-:S02]  /*56810*/  IMAD.MOV.U32 R39, RZ, RZ, R5 ;  /* 0x000000ffff277224 */ /* 0x001fc400078e0005 */
[----:B------:R-:W-:Y:S02]  /*56820*/  IMAD.MOV.U32 R5, RZ, RZ, R57 ;  /* 0x000000ffff057224 */ /* 0x000fe400078e0039 */
[----:B-1----:R-:W-:Y:S02]  /*56830*/  IMAD.MOV.U32 R2, RZ, RZ, R56 ;  /* 0x000000ffff027224 */ /* 0x002fe400078e0038 */
[----:B------:R-:W-:Y:S01]  /*56840*/  IMAD.MOV.U32 R3, RZ, RZ, R73 ;  /* 0x000000ffff037224 */ /* 0x000fe200078e0049 */
[----:B--2---:R0:W-:Y:S04]  /*56850*/  @P5 STL [R1+0x236c], R23 ;  /* 0x00236c1701005387 */ /* 0x0041e80000100800 */
[----:B----4-:R1:W-:Y:S01]  /*56860*/  @P5 STL [R1+0x2370], R22 ;  /* 0x0023701601005387 */ /* 0x0103e20000100800 */
[----:B0-----:R-:W-:-:S02]  /*56870*/  IMAD.MOV.U32 R23, RZ, RZ, R82 ;  /* 0x000000ffff177224 */ /* 0x001fc400078e0052 */
[----:B-1----:R-:W-:Y:S02]  /*56880*/  IMAD.MOV.U32 R22, RZ, RZ, R36 ;  /* 0x000000ffff167224 */ /* 0x002fe400078e0024 */
[----:B------:R-:W-:Y:S01]  /*56890*/  IMAD.MOV.U32 R36, RZ, RZ, R74 ;  /* 0x000000ffff247224 */ /* 0x000fe200078e004a */
[----:B------:R-:W-:Y:S02]  /*568a0*/  ISETP.GT.AND P5, PT, R92, 0x9f, PT ;  /* 0x0000009f5c00780c */ /* 0x000fe40003fa4270 */
[----:B------:R0:W2:Y:S04]  /*568b0*/  @P6 LDG.E.U16 R84, desc[UR6][R22.64] ;  /* 0x0000000616546981 */ /* 0x0000a8000c1e1500 */
[----:B------:R-:W4:Y:S04]  /*568c0*/  @P6 LDG.E.U16 R75, desc[UR6][R36.64] ;  /* 0x00000006244b6981 */ /* 0x000f28000c1e1500 */
[----:B------:R-:W-:Y:S04]  /*568d0*/  STL.64 [R1+0x1508], R36 ;  /* 0x0015082401007387 */ /* 0x000fe80000100a00 */
[----:B------:R0:W-:Y:S04]  /*568e0*/  STL.64 [R1+0x1500], R22 ;  /* 0x0015001601007387 */ /* 0x0001e80000100a00 */
[----:B------:R-:W4:Y:S01]  /*568f0*/  @P5 LDG.E.U16 R7, desc[UR6][R2.64] ;  /* 0x0000000602075981 */ /* 0x000f22000c1e1500 */
[----:B0-----:R-:W-:-:S02]  /*56900*/  IMAD.MOV.U32 R22, RZ, RZ, R4 ;  /* 0x000000ffff167224 */ /* 0x001fc400078e0004 */
[----:B------:R-:W-:-:S05]  /*56910*/  IMAD.MOV.U32 R4, RZ, RZ, R54 ;  /* 0x000000ffff047224 */ /* 0x000fca00078e0036 */
[----:B------:R0:W4:Y:S01]  /*56920*/  @P5 LDG.E.U16 R55, desc[UR6][R4.64] ;  /* 0x0000000604375981 */ /* 0x000122000c1e1500 */
[----:B------:R-:W-:Y:S01]  /*56930*/  MOV R23, R13 ;  /* 0x0000000d00177202 */ /* 0x000fe20000000f00 */
[----:B------:R-:W-:Y:S02]  /*56940*/  IMAD.MOV.U32 R38, RZ, RZ, R72 ;  /* 0x000000ffff267224 */ /* 0x000fe400078e0048 */
[----:B---3--:R-:W-:Y:S01]  /*56950*/  IMAD.MOV.U32 R13, RZ, RZ, R0 ;  /* 0x000000ffff0d7224 */ /* 0x008fe200078e0000 */
[----:B--2---:R-:W-:Y:S04]  /*56960*/  @P6 STL [R1+0x2364], R84 ;  /* 0x0023645401006387 */ /* 0x004fe80000100800 */
[----:B----4-:R-:W-:Y:S04]  /*56970*/  @P6 STL [R1+0x2368], R75 ;  /* 0x0023684b01006387 */ /* 0x010fe80000100800 */
[----:B------:R1:W-:Y:S04]  /*56980*/  @P0 STL [R1+0x260c], R12 ;  /* 0x00260c0c01000387 */ /* 0x0003e80000100800 */
[----:B------:R-:W-:Y:S04]  /*56990*/  @P0 STL [R1+0x2610], R85 ;  /* 0x0026105501000387 */ /* 0x000fe80000100800 */
[----:B------:R-:W-:Y:S04]  /*569a0*/  STL.64 [R1+0x14c0], R22 ;  /* 0x0014c01601007387 */ /* 0x000fe80000100a00 */
[----:B------:R-:W-:Y:S04]  /*569b0*/  STL.64 [R1+0x14c8], R38 ;  /* 0x0014c82601007387 */ /* 0x000fe80000100a00 */
[----:B------:R2:W-:Y:S04]  /*569c0*/  STL.64 [R1+0x14e0], R2 ;  /* 0x0014e00201007387 */ /* 0x0005e80000100a00 */
[----:B------:R0:W-:Y:S01]  /*569d0*/  STL.64 [R1+0x14e8], R4 ;  /* 0x0014e80401007387 */ /* 0x0001e20000100a00 */
[----:B-1----:R-:W-:-:S03]  /*569e0*/  IMAD.MOV.U32 R12, RZ, RZ, R83 ;  /* 0x000000ffff0c7224 */ /* 0x002fc600078e0053 */
[----:B--2---:R-:W2:Y:S04]  /*569f0*/  LDL.LU R2, [R1+0x27a4] ;  /* 0x0027a40001027983 */ /* 0x004ea80000300800 */
[----:B------:R-:W2:Y:S04]  /*56a00*/  LDL.LU R3, [R1+0x27bc] ;  /* 0x0027bc0001037983 */ /* 0x000ea80000300800 */
[----:B------:R-:W3:Y:S04]  /*56a10*/  LDL.LU R20, [R1+0x27a8] ;  /* 0x0027a80001147983 */ /* 0x000ee80000300800 */
[----:B------:R-:W3:Y:S04]  /*56a20*/  LDL.LU R21, [R1+0x27c0] ;  /* 0x0027c00001157983 */ /* 0x000ee80000300800 */
[----:B------:R-:W4:Y:S04]  /*56a30*/  LDL.LU R82, [R1+0x279c] ;  /* 0x00279c0001527983 */ /* 0x000f280000300800 */
[----:B------:R-:W2:Y:S04]  /*56a40*/  LDL.LU R36, [R1+0x27b4] ;  /* 0x0027b40001247983 */ /* 0x000ea80000300800 */
[----:B------:R-:W3:Y:S04]  /*56a50*/  LDL.LU R37, [R1+0x27a0] ;  /* 0x0027a00001257983 */ /* 0x000ee80000300800 */
[----:B------:R-:W3:Y:S01]  /*56a60*/  LDL.LU R74, [R1+0x27b8] ;  /* 0x0027b800014a7983 */ /* 0x000ee20000300800 */
[----:B0-----:R-:W-:-:S02]  /*56a70*/  IMAD.MOV.U32 R4, RZ, RZ, R35 ;  /* 0x000000ffff047224 */ /* 0x001fc400078e0023 */
[----:B------:R-:W-:Y:S01]  /*56a80*/  IMAD.MOV.U32 R5, RZ, RZ, R34 ;  /* 0x000000ffff057224 */ /* 0x000fe200078e0022 */
[----:B------:R-:W-:Y:S04]  /*56a90*/  @P5 STL [R1+0x269c], R7 ;  /* 0x00269c0701005387 */ /* 0x000fe80000100800 */
[----:B------:R0:W-:Y:S04]  /*56aa0*/  @P5 STL [R1+0x26a0], R55 ;  /* 0x0026a03701005387 */ /* 0x0001e80000100800 */
[----:B------:R-:W3:Y:S04]  /*56ab0*/  LDL R75, [R1+0x2360] ;  /* 0x00236000014b7983 */ /* 0x000ee80000100800 */
[----:B------:R1:W-:Y:S04]  /*56ac0*/  STL.64 [R1+0x14d8], R12 ;  /* 0x0014d80c01007387 */ /* 0x0003e80000100a00 */
[----:B------:R0:W-:Y:S04]  /*56ad0*/  STL.64 [R1+0x14d0], R4 ;  /* 0x0014d00401007387 */ /* 0x0001e80000100a00 */
[----:B------:R-:W3:Y:S01]  /*56ae0*/  LDL R84, [R1+0x235c] ;  /* 0x00235c0001547983 */ /* 0x000ee20000100800 */
[----:B------:R-:W-:-:S03]  /*56af0*/  ISETP.GT.AND P6, PT, R92, 0xa0, PT ;  /* 0x000000a05c00780c */ /* 0x000fc60003fc4270 */
[----:B------:R-:W3:Y:S04]  /*56b00*/  LDL.LU R54, [R1+0x27ac] ;  /* 0x0027ac0001367983 */ /* 0x000ee80000300800 */
[----:B------:R-:W3:Y:S04]  /*56b10*/  LDL.LU R83, [R1+0x27c4] ;  /* 0x0027c40001537983 */ /* 0x000ee80000300800 */
[----:B0-----:R-:W3:Y:S04]  /*56b20*/  LDL.LU R55, [R1+0x27b0] ;  /* 0x0027b00001377983 */ /* 0x001ee80000300800 */
[----:B------:R-:W3:Y:S01]  /*56b30*/  LDL.LU R7, [R1+0x27c8] ;  /* 0x0027c80001077983 */ /* 0x000ee20000300800 */
[----:B------:R-:W-:-:S03]  /*56b40*/  ISETP.GT.AND P0, PT, R92, 0xa1, PT ;  /* 0x000000a15c00780c */ /* 0x000fc60003f04270 */
[----:B------:R-:W3:Y:S04]  /*56b50*/  LDL R34, [R1+0x2358] ;  /* 0x0023580001227983 */ /* 0x000ee80000100800 */
[----:B------:R-:W3:Y:S04]  /*56b60*/  LDL R35, [R1+0x2354] ;  /* 0x0023540001237983 */ /* 0x000ee80000100800 */
[----:B------:R-:W3:Y:S01]  /*56b70*/  LDL R85, [R1+0x2350] ;  /* 0x0023500001557983 */ /* 0x000ee20000100800 */
[----:B------:R-:W-:-:S03]  /*56b80*/  ISETP.GT.AND P5, PT, R92, 0xa2, PT ;  /* 0x000000a25c00780c */ /* 0x000fc60003fa4270 */
[----:B------:R-:W3:Y:S01]  /*56b90*/  @P6 LDG.E.U16 R14, desc[UR6][R12.64] ;  /* 0x000000060c0e6981 */ /* 0x000ee2000c1e1500 */
[----:B------:R-:W-:-:S03]  /*56ba0*/  PRMT R71, RZ, 0x7610, R71 ;  /* 0x00007610ff477816 */ /* 0x000fc60000000047 */
[----:B------:R-:W3:Y:S04]  /*56bb0*/  @P6 LDG.E.U16 R17, desc[UR6][R4.64] ;  /* 0x0000000604116981 */ /* 0x000ee8000c1e1500 */
[----:B------:R4:W3:Y:S04]  /*56bc0*/  @P0 LDG.E.U16 R71, desc[UR6][R22.64] ;  /* 0x0000000616470981 */ /* 0x0008e8000c1e1500 */
[----:B-1----:R-:W3:Y:S04]  /*56bd0*/  LDL R12, [R1+0x234c] ;  /* 0x00234c00010c7983 */ /* 0x002ee80000100800 */
[----:B------:R-:W3:Y:S01]  /*56be0*/  LDL.LU R13, [R1+0x27d4] ;  /* 0x0027d400010d7983 */ /* 0x000ee20000300800 */
[----:B------:R-:W-:-:S03]  /*56bf0*/  PRMT R70, RZ, 0x7610, R70 ;  /* 0x00007610ff467816 */ /* 0x000fc60000000046 */
[----:B------:R-:W3:Y:S04]  /*56c00*/  LDL.LU R4, [R1+0x27ec] ;  /* 0x0027ec0001047983 */ /* 0x000ee80000300800 */
[----:B------:R-:W3:Y:S04]  /*56c10*/  LDL.LU R5, [R1+0x27d8] ;  /* 0x0027d80001057983 */ /* 0x000ee80000300800 */
[----:B------:R-:W3:Y:S04]  /*56c20*/  LDL.LU R72, [R1+0x27f0] ;  /* 0x0027f00001487983 */ /* 0x000ee80000300800 */
[----:B------:R-:W3:Y:S01]  /*56c30*/  LDL.LU R73, [R1+0x27cc] ;  /* 0x0027cc0001497983 */ /* 0x000ee20000300800 */
[----:B------:R-:W-:-:S03]  /*56c40*/  ISETP.GT.AND P6, PT, R92, 0xa3, PT ;  /* 0x000000a35c00780c */ /* 0x000fc60003fc4270 */
[----:B------:R-:W3:Y:S04]  /*56c50*/  LDL.LU R56, [R1+0x27e4] ;  /* 0x0027e40001387983 */ /* 0x000ee80000300800 */
[----:B------:R-:W3:Y:S04]  /*56c60*/  LDL.LU R57, [R1+0x27d0] ;  /* 0x0027d00001397983 */ /* 0x000ee80000300800 */
[----:B------:R-:W3:Y:S04]  /*56c70*/  LDL.LU R0, [R1+0x27e8] ;  /* 0x0027e80001007983 */ /* 0x000ee80000300800 */
[----:B------:R-:W3:Y:S01]  /*56c80*/  @P0 LDG.E.U16 R70, desc[UR6][R38.64] ;  /* 0x0000000626460981 */ /* 0x000ee2000c1e1500 */
[----:B----4-:R-:W-:-:S02]  /*56c90*/  IMAD.MOV.U32 R23, RZ, RZ, R82 ;  /* 0x000000ffff177224 */ /* 0x010fc400078e0052 */
[----:B--2---:R-:W-:Y:S02]  /*56ca0*/  IMAD.MOV.U32 R22, RZ, RZ, R36 ;  /* 0x000000ffff167224 */ /* 0x004fe400078e0024 */
[----:B---3--:R-:W-:-:S05]  /*56cb0*/  IMAD.MOV.U32 R36, RZ, RZ, R74 ;  /* 0x000000ffff247224 */ /* 0x008fca00078e004a */
[----:B------:R0:W2:Y:S04]  /*56cc0*/  @P5 LDG.E.U16 R75, desc[UR6][R36.64] ;  /* 0x00000006244b5981 */ /* 0x0000a8000c1e1500 */
[----:B------:R1:W3:Y:S01]  /*56cd0*/  @P5 LDG.E.U16 R84, desc[UR6][R22.64] ;  /* 0x0000000616545981 */ /* 0x0002e2000c1e1500 */
[----:B------:R-:W-:Y:S02]  /*56ce0*/  LOP3.LUT R3, R3, R2, RZ, 0x3c, !PT ;  /* 0x0000000203037212 */ /* 0x000fe400078e3cff */
[----:B------:R-:W-:Y:S02]  /*56cf0*/  LOP3.LUT R21, R21, R20, RZ, 0x3c, !PT ;  /* 0x0000001415157212 */ /* 0x000fe400078e3cff */
[----:B------:R-:W-:Y:S02]  /*56d00*/  LOP3.LUT R2, R3, R2, RZ, 0x3c, !PT ;  /* 0x0000000203027212 */ /* 0x000fe400078e3cff */
[----:B------:R-:W-:-:S02]  /*56d10*/  LOP3.LUT R20, R21, R20, RZ, 0x3c, !PT ;  /* 0x0000001415147212 */ /* 0x000fc400078e3cff */
[----:B------:R-:W-:Y:S02]  /*56d20*/  LOP3.LUT R3, R3, R2, RZ, 0x3c, !PT ;  /* 0x0000000203037212 */ /* 0x000fe400078e3cff */
[----:B------:R-:W-:Y:S02]  /*56d30*/  LOP3.LUT R21, R21, R20, RZ, 0x3c, !PT ;  /* 0x0000001415157212 */ /* 0x000fe400078e3cff */
[----:B------:R-:W-:Y:S01]  /*56d40*/  ISETP.GT.AND P0, PT, R92, 0xa4, PT ;  /* 0x000000a45c00780c */ /* 0x000fe20003f04270 */
[----:B------:R-:W-:Y:S04]  /*56d50*/  STL.64 [R1+0x1490], R2 ;  /* 0x0014900201007387 */ /* 0x000fe80000100a00 */
[----:B------:R-:W-:Y:S04]  /*56d60*/  STL.64 [R1+0x1498], R20 ;  /* 0x0014981401007387 */ /* 0x000fe80000100a00 */
[----:B------:R-:W-:Y:S04]  /*56d70*/  STL.64 [R1+0x14b0], R22 ;  /* 0x0014b01601007387 */ /* 0x000fe80000100a00 */
[----:B------:R0:W-:Y:S04]  /*56d80*/  STL.64 [R1+0x14b8], R36 ;  /* 0x0014b82401007387 */ /* 0x0001e80000100a00 */
[----:B------:R-:W4:Y:S04]  /*56d90*/  LDL.LU R16, [R1+0x20c0] ;  /* 0x0020c00001107983 */ /* 0x000f280000300800 */
[----:B------:R-:W4:Y:S04]  /*56da0*/  LDL.LU R79, [R1+0x20bc] ;  /* 0x0020bc00014f7983 */ /* 0x000f280000300800 */
[----:B------:R-:W4:Y:S04]  /*56db0*/  @P0 LDG.E.U16 R12, desc[UR6][R2.64] ;  /* 0x00000006020c0981 */ /* 0x000f28000c1e1500 */
[----:B------:R-:W4:Y:S01]  /*56dc0*/  @P0 LDG.E.U16 R85, desc[UR6][R20.64] ;  /* 0x0000000614550981 */ /* 0x000f22000c1e1500 */
[----:B0-----:R-:W-:-:S02]  /*56dd0*/  IMAD.MOV.U32 R36, RZ, RZ, R7 ;  /* 0x000000ffff247224 */ /* 0x001fc400078e0007 */
[----:B------:R-:W-:Y:S02]  /*56de0*/  IMAD.MOV.U32 R37, RZ, RZ, R55 ;  /* 0x000000ffff257224 */ /* 0x000fe400078e0037 */
[----:B-1----:R-:W-:Y:S02]  /*56df0*/  IMAD.MOV.U32 R22, RZ, RZ, R83 ;  /* 0x000000ffff167224 */ /* 0x002fe400078e0053 */
[----:B------:R-:W-:Y:S01]  /*56e00*/  IMAD.MOV.U32 R23, RZ, RZ, R54 ;  /* 0x000000ffff177224 */ /* 0x000fe200078e0036 */
[----:B------:R-:W4:Y:S04]  /*56e10*/  @P6 LDG.E.U16 R34, desc[UR6][R36.64] ;  /* 0x0000000624226981 */ /* 0x000f28000c1e1500 */
[----:B------:R0:W4:Y:S04]  /*56e20*/  @P6 LDG.E.U16 R35, desc[UR6][R22.64] ;  /* 0x0000000616236981 */ /* 0x000128000c1e1500 */
[----:B---3--:R-:W-:Y:S04]  /*56e30*/  @P5 STL [R1+0x235c], R84 ;  /* 0x00235c5401005387 */ /* 0x008fe80000100800 */
[----:B--2---:R-:W-:Y:S04]  /*56e40*/  @P5 STL [R1+0x2360], R75 ;  /* 0x0023604b01005387 */ /* 0x004fe80000100800 */
[----:B------:R-:W2:Y:S04]  /*56e50*/  LDL R83, [R1+0x2344] ;  /* 0x0023440001537983 */ /* 0x000ea80000100800 */
[----:B------:R-:W3:Y:S04]  /*56e60*/  LDL R54, [R1+0x2348] ;  /* 0x0023480001367983 */ /* 0x000ee80000100800 */
[----:B------:R0:W-:Y:S04]  /*56e70*/  STL.64 [R1+0x14a0], R22 ;  /* 0x0014a01601007387 */ /* 0x0001e80000100a00 */
[----:B------:R-:W-:Y:S04]  /*56e80*/  STL.64 [R1+0x14a8], R36 ;  /* 0x0014a82401007387 */ /* 0x000fe80000100a00 */
[----:B------:R-:W3:Y:S04]  /*56e90*/  LDL.LU R55, [R1+0x27dc] ;  /* 0x0027dc0001377983 */ /* 0x000ee80000300800 */
[----:B------:R-:W3:Y:S01]  /*56ea0*/  LDL.LU R7, [R1+0x27f4] ;  /* 0x0027f40001077983 */ /* 0x000ee20000300800 */
[----:B------:R-:W-:-:S02]  /*56eb0*/  IMAD.MOV.U32 R39, RZ, RZ, R5 ;  /* 0x000000ffff277224 */ /* 0x000fc400078e0005 */
[----:B------:R-:W-:Y:S02]  /*56ec0*/  IMAD.MOV.U32 R5, RZ, RZ, R73 ;  /* 0x000000ffff057224 */ /* 0x000fe400078e0049 */
[----:B------:R-:W-:Y:S02]  /*56ed0*/  IMAD.MOV.U32 R40, RZ, RZ, R0 ;  /* 0x000000ffff287224 */ /* 0x000fe400078e0000 */
[----:B------:R-:W-:Y:S02]  /*56ee0*/  IMAD.MOV.U32 R41, RZ, RZ, R57 ;  /* 0x000000ffff297224 */ /* 0x000fe400078e0039 */
[----:B------:R-:W-:Y:S02]  /*56ef0*/  IMAD.MOV.U32 R38, RZ, RZ, R72 ;  /* 0x000000ffff267224 */ /* 0x000fe400078e0048 */
[----:B0-----:R-:W-:Y:S02]  /*56f00*/  IMAD.MOV.U32 R22, RZ, RZ, R4 ;  /* 0x000000ffff167224 */ /* 0x001fe400078e0004 */
[----:B------:R-:W-:-:S02]  /*56f10*/  IMAD.MOV.U32 R4, RZ, RZ, R56 ;  /* 0x000000ffff047224 */ /* 0x000fc400078e0038 */
[----:B------:R-:W-:Y:S01]  /*56f20*/  IMAD.MOV.U32 R23, RZ, RZ, R13 ;  /* 0x000000ffff177224 */ /* 0x000fe200078e000d */
[C---:B------:R-:W-:Y:S01]  /*56f30*/  ISETP.GT.AND P5, PT, R92.reuse, 0xa5, PT ;  /* 0x000000a55c00780c */ /* 0x040fe20003fa4270 */
[----:B----4-:R0:W-:Y:S04]  /*56f40*/  @P6 STL [R1+0x2358], R34 ;  /* 0x0023582201006387 */ /* 0x0101e80000100800 */
[----:B0-----:R-:W4:Y:S04]  /*56f50*/  LDL.LU R34, [R1+0x27e0] ;  /* 0x0027e00001227983 */ /* 0x001f280000300800 */
[----:B------:R0:W-:Y:S04]  /*56f60*/  @P6 STL [R1+0x2354], R35 ;  /* 0x0023542301006387 */ /* 0x0001e80000100800 */
[----:B0-----:R-:W4:Y:S04]  /*56f70*/  LDL.LU R35, [R1+0x27f8] ;  /* 0x0027f80001237983 */ /* 0x001f280000300800 */
[----:B------:R0:W-:Y:S04]  /*56f80*/  @P0 STL [R1+0x234c], R12 ;  /* 0x00234c0c01000387 */ /* 0x0001e80000100800 */
[----:B------:R-:W-:Y:S04]  /*56f90*/  @P0 STL [R1+0x2350], R85 ;  /* 0x0023505501000387 */ /* 0x000fe80000100800 */
[----:B------:R-:W4:Y:S04]  /*56fa0*/  LDL R82, [R1+0x2608] ;  /* 0x0026080001527983 */ /* 0x000f280000100800 */
[----:B------:R-:W4:Y:S04]  /*56fb0*/  LDL R36, [R1+0x2604] ;  /* 0x0026040001247983 */ /* 0x000f280000100800 */
[----:B------:R-:W-:Y:S04]  /*56fc0*/  STL.64 [R1+0x1480], R4 ;  /* 0x0014800401007387 */ /* 0x000fe80000100a00 */
[----:B------:R1:W-:Y:S04]  /*56fd0*/  STL.64 [R1+0x1488], R40 ;  /* 0x0014882801007387 */ /* 0x0003e80000100a00 */
[----:B------:R-:W4:Y:S04]  /*56fe0*/  LDL R37, [R1+0x26d0] ;  /* 0x0026d00001257983 */ /* 0x000f280000100800 */
[----:B------:R-:W-:Y:S04]  /*56ff0*/  STL.64 [R1+0x1468], R38 ;  /* 0x0014682601007387 */ /* 0x000fe80000100a00 */
[----:B------:R-:W-:Y:S04]  /*57000*/  STL.64 [R1+0x1460], R22 ;  /* 0x0014601601007387 */ /* 0x000fe80000100a00 */
[----:B------:R-:W4:Y:S04]  /*57010*/  LDL R2, [R1+0x26cc] ;  /* 0x0026cc0001027983 */ /* 0x000f280000100800 */
[----:B--2---:R-:W2:Y:S04]  /*57020*/  @P5 LDG.E.U16 R83, desc[UR6][R4.64] ;  /* 0x0000000604535981 */ /* 0x004ea8000c1e1500 */
[----:B---3--:R1:W3:Y:S01]  /*57030*/  @P5 LDG.E.U16 R54, desc[UR6][R40.64] ;  /* 0x0000000628365981 */ /* 0x0082e2000c1e1500 */
[----:B------:R-:W-:-:S02]  /*57040*/  ISETP.GT.AND P6, PT, R92, 0xa6, PT ;  /* 0x000000a65c00780c */ /* 0x000fc40003fc4270 */
[----:B------:R-:W-:Y:S01]  /*57050*/  ISETP.GT.AND P0, PT, R92, 0xa7, PT ;  /* 0x000000a75c00780c */ /* 0x000fe20003f04270 */
[----:B------:R-:W3:Y:S04]  /*57060*/  LDL.LU R3, [R1+0x2804] ;  /* 0x0028040001037983 */ /* 0x000ee80000300800 */
[----:B------:R-:W3:Y:S04]  /*57070*/  LDL.LU R0, [R1+0x281c] ;  /* 0x00281c0001007983 */ /* 0x000ee80000300800 */
[----:B0-----:R-:W3:Y:S04]  /*57080*/  LDL.LU R12, [R1+0x2808] ;  /* 0x00280800010c7983 */ /* 0x001ee80000300800 */
[----:B------:R-:W3:Y:S04]  /*57090*/  LDL.LU R13, [R1+0x2820] ;  /* 0x00282000010d7983 */ /* 0x000ee80000300800 */
[----:B------:R-:W3:Y:S01]  /*570a0*/  LDL.LU R20, [R1+0x27fc] ;  /* 0x0027fc0001147983 */ /* 0x000ee20000300800 */
[----:B-1----:R-:W-:-:S03]  /*570b0*/  IMAD.MOV.U32 R40, RZ, RZ, R7 ;  /* 0x000000ffff287224 */ /* 0x002fc600078e0007 */
[----:B------:R-:W3:Y:S01]  /*570c0*/  LDL.LU R21, [R1+0x2814] ;  /* 0x0028140001157983 */ /* 0x000ee20000300800 */
[----:B------:R-:W-:-:S03]  /*570d0*/  IMAD.MOV.U32 R41, RZ, RZ, R55 ;  /* 0x000000ffff297224 */ /* 0x000fc600078e0037 */
[----:B------:R-:W3:Y:S04]  /*570e0*/  LDL.LU R74, [R1+0x2800] ;  /* 0x00280000014a7983 */ /* 0x000ee80000300800 */
[----:B------:R-:W3:Y:S04]  /*570f0*/  LDL.LU R75, [R1+0x2818] ;  /* 0x00281800014b7983 */ /* 0x000ee80000300800 */
[----:B------:R-:W3:Y:S04]  /*57100*/  LDL.LU R84, [R1+0x280c] ;  /* 0x00280c0001547983 */ /* 0x000ee80000300800 */
[----:B------:R-:W3:Y:S04]  /*57110*/  LDL.LU R85, [R1+0x2824] ;  /* 0x0028240001557983 */ /* 0x000ee80000300800 */
[----:B------:R-:W3:Y:S01]  /*57120*/  LDL.LU R4, [R1+0x2810] ;  /* 0x0028100001047983 */ /* 0x000ee20000300800 */
[----:B----4-:R-:W-:-:S02]  /*57130*/  IMAD.MOV.U32 R59, RZ, RZ, R34 ;  /* 0x000000ffff3b7224 */ /* 0x010fc400078e0022 */
[----:B------:R-:W-:Y:S01]  /*57140*/  IMAD.MOV.U32 R58, RZ, RZ, R35 ;  /* 0x000000ffff3a7224 */ /* 0x000fe200078e0023 */
[----:B------:R-:W4:Y:S04]  /*57150*/  @P6 LDG.E.U16 R36, desc[UR6][R40.64] ;  /* 0x0000000628246981 */ /* 0x000f28000c1e1500 */
[----:B------:R-:W4:Y:S04]  /*57160*/  @P6 LDG.E.U16 R82, desc[UR6][R58.64] ;  /* 0x000000063a526981 */ /* 0x000f28000c1e1500 */
[----:B------:R-:W4:Y:S04]  /*57170*/  @P0 LDG.E.U16 R37, desc[UR6][R38.64] ;  /* 0x0000000626250981 */ /* 0x000f28000c1e1500 */
[----:B------:R0:W4:Y:S04]  /*57180*/  @P0 LDG.E.U16 R2, desc[UR6][R22.64] ;  /* 0x0000000616020981 */ /* 0x000128000c1e1500 */
[----:B--2---:R1:W-:Y:S04]  /*57190*/  @P5 STL [R1+0x2344], R83 ;  /* 0x0023445301005387 */ /* 0x0043e80000100800 */
[----:B-1----:R-:W2:Y:S04]  /*571a0*/  LDL.LU R83, [R1+0x2828] ;  /* 0x0028280001537983 */ /* 0x002ea80000300800 */
[----:B---3--:R1:W-:Y:S04]  /*571b0*/  @P5 STL [R1+0x2348], R54 ;  /* 0x0023483601005387 */ /* 0x0083e80000100800 */
[----:B------:R-:W3:Y:S04]  /*571c0*/  LDL R72, [R1+0x2340] ;  /* 0x0023400001487983 */ /* 0x000ee80000100800 */
[----:B------:R-:W3:Y:S04]  /*571d0*/  LDL R73, [R1+0x233c] ;  /* 0x00233c0001497983 */ /* 0x000ee80000100800 */
[----:B------:R-:W-:Y:S04]  /*571e0*/  STL.64 [R1+0x1470], R40 ;  /* 0x0014702801007387 */ /* 0x000fe80000100a00 */
[----:B------:R-:W-:Y:S04]  /*571f0*/  STL.64 [R1+0x1478], R58 ;  /* 0x0014783a01007387 */ /* 0x000fe80000100a00 */
[----:B------:R-:W3:Y:S04]  /*57200*/  LDL.LU R5, [R1+0x2834] ;  /* 0x0028340001057983 */ /* 0x000ee80000300800 */
[----:B------:R-:W3:Y:S04]  /*57210*/  LDL.LU R56, [R1+0x284c] ;  /* 0x00284c0001387983 */ /* 0x000ee80000300800 */
[----:B------:R-:W3:Y:S04]  /*57220*/  LDL.LU R57, [R1+0x2838] ;  /* 0x0028380001397983 */ /* 0x000ee80000300800 */
[----:B-1----:R-:W3:Y:S04]  /*57230*/  LDL.LU R54, [R1+0x2850] ;  /* 0x0028500001367983 */ /* 0x002ee80000300800 */
[----:B------:R-:W3:Y:S01]  /*57240*/  LDL.LU R55, [R1+0x282c] ;  /* 0x00282c0001377983 */ /* 0x000ee20000300800 */
[----:B------:R-:W-:-:S03]  /*57250*/  LOP3.LUT R13, R13, R12, RZ, 0x3c, !PT ;  /* 0x0000000c0d0d7212 */ /* 0x000fc600078e3cff */
[----:B------:R-:W3:Y:S01]  /*57260*/  LDL.LU R7, [R1+0x2844] ;  /* 0x0028440001077983 */ /* 0x000ee20000300800 */
[----:B------:R-:W-:Y:S02]  /*57270*/  LOP3.LUT R21, R21, R20, RZ, 0x3c, !PT ;  /* 0x0000001415157212 */ /* 0x000fe400078e3cff */
[----:B------:R-:W-:Y:S01]  /*57280*/  ISETP.GT.AND P5, PT, R92, 0xa8, PT ;  /* 0x000000a85c00780c */ /* 0x000fe20003fa4270 */
[----:B------:R-:W3:Y:S04]  /*57290*/  LDL.LU R34, [R1+0x2830] ;  /* 0x0028300001227983 */ /* 0x000ee80000300800 */
[----:B------:R-:W3:Y:S01]  /*572a0*/  LDL.LU R35, [R1+0x2848] ;  /* 0x0028480001237983 */ /* 0x000ee20000300800 */
[----:B------:R-:W-:Y:S02]  /*572b0*/  LOP3.LUT R12, R13, R12, RZ, 0x3c, !PT ;  /* 0x0000000c0d0c7212 */ /* 0x000fe400078e3cff */
[----:B------:R-:W-:Y:S01]  /*572c0*/  LOP3.LUT R20, R21, R20, RZ, 0x3c, !PT ;  /* 0x0000001415147212 */ /* 0x000fe200078e3cff */
[----:B0-----:R-:W-:Y:S01]  /*572d0*/  IMAD.MOV.U32 R22, RZ, RZ, R75 ;  /* 0x000000ffff167224 */ /* 0x001fe200078e004b */
[----:B------:R-:W-:-:S02]  /*572e0*/  LOP3.LUT R13, R13, R12, RZ, 0x3c, !PT ;  /* 0x0000000c0d0d7212 */ /* 0x000fc400078e3cff */
[----:B------:R-:W-:Y:S01]  /*572f0*/  LOP3.LUT R21, R21, R20, RZ, 0x3c, !PT ;  /* 0x0000001415157212 */ /* 0x000fe200078e3cff */
[----:B------:R-:W-:-:S04]  /*57300*/  IMAD.MOV.U32 R23, RZ, RZ, R74 ;  /* 0x000000ffff177224 */ /* 0x000fc800078e004a */
[----:B------:R-:W3:Y:S04]  /*57310*/  @P5 LDG.E.U16 R79, desc[UR6][R20.64] ;  /* 0x00000006144f5981 */ /* 0x000ee8000c1e1500 */
[----:B------:R0:W3:Y:S04]  /*57320*/  @P5 LDG.E.U16 R16, desc[UR6][R22.64] ;  /* 0x0000000616105981 */ /* 0x0000e8000c1e1500 */
[----:B----4-:R-:W-:Y:S04]  /*57330*/  @P6 STL [R1+0x2604], R36 ;  /* 0x0026042401006387 */ /* 0x010fe80000100800 */
[----:B------:R-:W-:Y:S04]  /*57340*/  @P6 STL [R1+0x2608], R82 ;  /* 0x0026085201006387 */ /* 0x000fe80000100800 */
[----:B------:R1:W-:Y:S04]  /*57350*/  @P0 STL [R1+0x26cc], R2 ;  /* 0x0026cc0201000387 */ /* 0x0003e80000100800 */
[----:B------:R-:W-:Y:S01]  /*57360*/  @P0 STL [R1+0x26d0], R37 ;  /* 0x0026d02501000387 */ /* 0x000fe20000100800 */
[----:B-1----:R-:W-:-:S03]  /*57370*/  IMAD.MOV.U32 R2, RZ, RZ, R0 ;  /* 0x000000ffff027224 */ /* 0x002fc600078e0000 */
[----:B------:R-:W4:Y:S04]  /*57380*/  LDL R0, [R1+0x2338] ;  /* 0x0023380001007983 */ /* 0x000f280000100800 */
[----:B------:R-:W-:Y:S04]  /*57390*/  STL.64 [R1+0x1430], R2 ;  /* 0x0014300201007387 */ /* 0x000fe80000100a00 */
[----:B------:R-:W-:Y:S04]  /*573a0*/  STL.64 [R1+0x1438], R12 ;  /* 0x0014380c01007387 */ /* 0x000fe80000100a00 */
[----:B------:R-:W-:Y:S04]  /*573b0*/  STL.64 [R1+0x1450], R20 ;  /* 0x0014501401007387 */ /* 0x000fe80000100a00 */
[----:B------:R0:W-:Y:S02]  /*573c0*/  STL.64 [R1+0x1458], R22 ;  /* 0x0014581601007387 */ /* 0x0001e40000100a00 */
[----:B0-----:R-:W-:-:S02]  /*573d0*/  IMAD.MOV.U32 R23, RZ, RZ, R4 ;  /* 0x000000ffff177224 */ /* 0x001fc400078e0004 */
[----:B--2---:R-:W-:-:S05]  /*573e0*/  IMAD.MOV.U32 R22, RZ, RZ, R83 ;  /* 0x000000ffff167224 */ /* 0x004fca00078e0053 */
[----:B------:R-:W-:Y:S04]  /*573f0*/  STL.64 [R1+0x1448], R22 ;  /* 0x0014481601007387 */ /* 0x000fe80000100a00 */
[----:B------:R-:W2:Y:S01]  /*57400*/  LDL R83, [R1+0x2334] ;  /* 0x0023340001537983 */ /* 0x000ea20000100800 */
[----:B------:R-:W-:-:S13]  /*57410*/  ISETP.GT.AND P0, PT, R92, 0xaa, PT ;  /* 0x000000aa5c00780c */ /* 0x000fda0003f04270 */
[----:B---3--:R-:W3:Y:S04]  /*57420*/  @P0 LDG.E.U16 R72, desc[UR6][R12.64] ;  /* 0x000000060c480981 */ /* 0x008ee8000c1e1500 */
[----:B------:R0:W3:Y:S01]  /*57430*/  @P0 LDG.E.U16 R73, desc[UR6][R2.64] ;  /* 0x0000000602490981 */ /* 0x0000e2000c1e1500 */
[----:B------:R-:W-:Y:S01]  /*57440*/  ISETP.GT.AND P5, PT, R92, 0xab, PT ;  /* 0x000000ab5c00780c */ /* 0x000fe20003fa4270 */
[----:B------:R-:W-:Y:S02]  /*57450*/  IMAD.MOV.U32 R41, RZ, RZ, R5 ;  /* 0x000000ffff297224 */ /* 0x000fe400078e0005 */
[----:B------:R-:W-:Y:S02]  /*57460*/  IMAD.MOV.U32 R4, RZ, RZ, R35 ;  /* 0x000000ffff047224 */ /* 0x000fe400078e0023 */
[----:B------:R-:W-:-:S02]  /*57470*/  IMAD.MOV.U32 R5, RZ, RZ, R34 ;  /* 0x000000ffff057224 */ /* 0x000fc400078e0022 */
[----:B0-----:R-:W-:Y:S02]  /*57480*/  IMAD.MOV.U32 R2, RZ, RZ, R7 ;  /* 0x000000ffff027224 */ /* 0x001fe400078e0007 */
[----:B------:R-:W-:-:S04]  /*57490*/  IMAD.MOV.U32 R3, RZ, RZ, R55 ;  /* 0x000000ffff037224 */ /* 0x000fc800078e0037 */
[----:B----4-:R-:W4:Y:S04]  /*574a0*/  @P5 LDG.E.U16 R0, desc[UR6][R4.64] ;  /* 0x0000000604005981 */ /* 0x010f28000c1e1500 */
[----:B--2---:R-:W2:Y:S01]  /*574b0*/  @P5 LDG.E.U16 R83, desc[UR6][R2.64] ;  /* 0x0000000602535981 */ /* 0x004ea2000c1e1500 */
[----:B------:R-:W-:Y:S02]  /*574c0*/  IMAD.MOV.U32 R20, RZ, RZ, R85 ;  /* 0x000000ffff147224 */ /* 0x000fe400078e0055 */
[----:B------:R-:W-:-:S05]  /*574d0*/  IMAD.MOV.U32 R21, RZ, RZ, R84 ;  /* 0x000000ffff157224 */ /* 0x000fca00078e0054 */
[----:B------:R-:W-:Y:S04]  /*574e0*/  STL.64 [R1+0x1440], R20 ;  /* 0x0014401401007387 */ /* 0x000fe80000100a00 */
[----:B------:R-:W2:Y:S04]  /*574f0*/  LDL.LU R78, [R1+0x20b0] ;  /* 0x0020b000014e7983 */ /* 0x000ea80000300800 */
[----:B------:R-:W2:Y:S04]  /*57500*/  LDL.LU R80, [R1+0x20ac] ;  /* 0x0020ac0001507983 */ /* 0x000ea80000300800 */
[----:B---3--:R0:W-:Y:S01]  /*57510*/  @P0 STL [R1+0x2340], R72 ;  /* 0x0023404801000387 */ /* 0x0081e20000100800 */
[----:B------:R-:W-:Y:S01]  /*57520*/  ISETP.GT.AND P6, PT, R92, 0xa9, PT ;  /* 0x000000a95c00780c */ /* 0x000fe20003fc4270 */
[----:B------:R-:W-:-:S02]  /*57530*/  IMAD.MOV.U32 R40, RZ, RZ, R56 ;  /* 0x000000ffff287224 */ /* 0x000fc400078e0038 */
[----:B------:R-:W-:Y:S01]  /*57540*/  IMAD.MOV.U32 R12, RZ, RZ, R54 ;  /* 0x000000ffff0c7224 */ /* 0x000fe200078e0036 */
[----:B0-----:R-:W3:Y:S04]  /*57550*/  LDL.LU R72, [R1+0x283c] ;  /* 0x00283c0001487983 */ /* 0x001ee80000300800 */
[----:B------:R0:W-:Y:S01]  /*57560*/  @P0 STL [R1+0x233c], R73 ;  /* 0x00233c4901000387 */ /* 0x0001e20000100800 */
[----:B------:R-:W-:-:S03]  /*57570*/  MOV R13, R57 ;  /* 0x00000039000d7202 */ /* 0x000fc60000000f00 */
[----:B0-----:R-:W3:Y:S04]  /*57580*/  LDL.LU R73, [R1+0x2854] ;  /* 0x0028540001497983 */ /* 0x001ee80000300800 */
[----:B------:R-:W3:Y:S04]  /*57590*/  LDL.LU R58, [R1+0x2840] ;  /* 0x00284000013a7983 */ /* 0x000ee80000300800 */
[----:B------:R-:W3:Y:S04]  /*575a0*/  LDL.LU R59, [R1+0x2858] ;  /* 0x00285800013b7983 */ /* 0x000ee80000300800 */
[----:B------:R-:W-:Y:S04]  /*575b0*/  STL.64 [R1+0x1420], R2 ;  /* 0x0014200201007387 */ /* 0x000fe80000100a00 */
[----:B------:R-:W-:Y:S04]  /*575c0*/  STL.64 [R1+0x1428], R4 ;  /* 0x0014280401007387 */ /* 0x000fe80000100a00 */
[----:B------:R-:W3:Y:S04]  /*575d0*/  LDL R82, [R1+0x2330] ;  /* 0x0023300001527983 */ /* 0x000ee80000100800 */
[----:B------:R-:W3:Y:S04]  /*575e0*/  LDL R54, [R1+0x232c] ;  /* 0x00232c0001367983 */ /* 0x000ee80000100800 */
[----:B------:R-:W-:Y:S04]  /*575f0*/  STL.64 [R1+0x1400], R40 ;  /* 0x0014002801007387 */ /* 0x000fe80000100a00 */
[----:B------:R-:W-:Y:S01]  /*57600*/  STL.64 [R1+0x1408], R12 ;  /* 0x0014080c01007387 */ /* 0x000fe20000100a00 */
[----:B------:R-:W-:-:S03]  /*57610*/  PRMT R10, RZ, 0x7610, R10 ;  /* 0x00007610ff0a7816 */ /* 0x000fc6000000000a */
[----:B------:R-:W3:Y:S04]  /*57620*/  LDL R55, [R1+0x2328] ;  /* 0x0023280001377983 */ /* 0x000ee80000100800 */
[----:B------:R-:W3:Y:S04]  /*57630*/  LDL R7, [R1+0x2324] ;  /* 0x0023240001077983 */ /* 0x000ee80000100800 */
[----:B------:R-:W3:Y:S04]  /*57640*/  LDL.LU R34, [R1+0x2864] ;  /* 0x0028640001227983 */ /* 0x000ee80000300800 */
[----:B------:R-:W3:Y:S04]  /*57650*/  LDL.LU R35, [R1+0x287c] ;  /* 0x00287c0001237983 */ /* 0x000ee80000300800 */
[----:B------:R-:W3:Y:S04]  /*57660*/  LDL.LU R74, [R1+0x2868] ;  /* 0x00286800014a7983 */ /* 0x000ee80000300800 */
[----:B------:R-:W3:Y:S04]  /*57670*/  LDL.LU R75, [R1+0x2880] ;  /* 0x00288000014b7983 */ /* 0x000ee80000300800 */
[----:B------:R-:W3:Y:S04]  /*57680*/  LDL.LU R36, [R1+0x285c] ;  /* 0x00285c0001247983 */ /* 0x000ee80000300800 */
[----:B------:R0:W3:Y:S04]  /*57690*/  @P6 LDG.E.U16 R10, desc[UR6][R22.64] ;  /* 0x00000006160a6981 */ /* 0x0000e8000c1e1500 */
[----:B------:R-:W3:Y:S04]  /*576a0*/  LDL.LU R37, [R1+0x2874] ;  /* 0x0028740001257983 */ /* 0x000ee80000300800 */
[----:B------:R-:W0:Y:S04]  /*576b0*/  LDL.LU R22, [R1+0x2860] ;  /* 0x0028600001167983 */ /* 0x000e280000300800 */
[----:B------:R-:W0:Y:S04]  /*576c0*/  LDL.LU R23, [R1+0x2878] ;  /* 0x0028780001177983 */ /* 0x000e280000300800 */
[----:B----4-:R1:W-:Y:S04]  /*576d0*/  @P5 STL [R1+0x2338], R0 ;  /* 0x0023380001005387 */ /* 0x0103e80000100800 */
[----:B-1----:R-:W4:Y:S04]  /*576e0*/  LDL R0, [R1+0x2600] ;  /* 0x0026000001007983 */ /* 0x002f280000100800 */
[----:B--2---:R1:W-:Y:S04]  /*576f0*/  @P5 STL [R1+0x2334], R83 ;  /* 0x0023345301005387 */ /* 0x0043e80000100800 */
[----:B-1----:R-:W2:Y:S01]  /*57700*/  LDL R83, [R1+0x25fc] ;  /* 0x0025fc0001537983 */ /* 0x002ea20000100800 */
[----:B------:R-:W-:-:S06]  /*57710*/  PRMT R11, RZ, 0x7610, R11 ;  /* 0x00007610ff0b7816 */ /* 0x000fcc000000000b */
[----:B------:R1:W2:Y:S01]  /*57720*/  @P6 LDG.E.U16 R11, desc[UR6][R20.64] ;  /* 0x00000006140b6981 */ /* 0x0002a2000c1e1500 */
[C---:B------:R-:W-:Y:S02]  /*57730*/  ISETP.GT.AND P6, PT, R92.reuse, 0xac, PT ;  /* 0x000000ac5c00780c */ /* 0x040fe40003fc4270 */
[C---:B------:R-:W-:Y:S01]  /*57740*/  ISETP.GT.AND P0, PT, R92.reuse, 0xad, PT ;  /* 0x000000ad5c00780c */ /* 0x040fe20003f04270 */
[----:B---3--:R-:W-:Y:S01]  /*57750*/  IMAD.MOV.U32 R39, RZ, RZ, R72 ;  /* 0x000000ffff277224 */ /* 0x008fe200078e0048 */
[-C--:B------:R-:W-:Y:S01]  /*57760*/  LOP3.LUT R59, R59, R58.reuse, RZ, 0x3c, !PT ;  /* 0x0000003a3b3b7212 */ /* 0x080fe200078e3cff */
[----:B------:R-:W-:Y:S01]  /*57770*/  IMAD.MOV.U32 R38, RZ, RZ, R73 ;  /* 0x000000ffff267224 */ /* 0x000fe200078e0049 */
[----:B------:R-:W-:Y:S01]  /*57780*/  ISETP.GT.AND P5, PT, R92, 0xae, PT ;  /* 0x000000ae5c00780c */ /* 0x000fe20003fa4270 */
[----:B------:R-:W1:Y:S01]  /*57790*/  LDL.LU R20, [R1+0x286c] ;  /* 0x00286c0001147983 */ /* 0x000e620000300800 */
[----:B------:R-:W-:-:S05]  /*577a0*/  LOP3.LUT R58, R59, R58, RZ, 0x3c, !PT ;  /* 0x0000003a3b3a7212 */ /* 0x000fca00078e3cff */
[----:B------:R-:W3:Y:S04]  /*577b0*/  @P6 LDG.E.U16 R54, desc[UR6][R38.64] ;  /* 0x0000000626366981 */ /* 0x000ee8000c1e1500 */
[----:B------:R-:W3:Y:S04]  /*577c0*/  @P0 LDG.E.U16 R55, desc[UR6][R12.64] ;  /* 0x000000060c370981 */ /* 0x000ee8000c1e1500 */
[----:B------:R-:W3:Y:S01]  /*577d0*/  @P0 LDG.E.U16 R7, desc[UR6][R40.64] ;  /* 0x0000000628070981 */ /* 0x000ee2000c1e1500 */
[----:B------:R-:W-:-:S03]  /*577e0*/  LOP3.LUT R59, R59, R58, RZ, 0x3c, !PT ;  /* 0x0000003a3b3b7212 */ /* 0x000fc600078e3cff */
[----:B------:R-:W1:Y:S04]  /*577f0*/  LDL.LU R21, [R1+0x2884] ;  /* 0x0028840001157983 */ /* 0x000e680000300800 */
[----:B------:R-:W3:Y:S04]  /*57800*/  LDL.LU R56, [R1+0x2870] ;  /* 0x0028700001387983 */ /* 0x000ee80000300800 */
[----:B------:R-:W3:Y:S04]  /*57810*/  LDL.LU R57, [R1+0x2888] ;  /* 0x0028880001397983 */ /* 0x000ee80000300800 */
[----:B------:R-:W3:Y:S04]  /*57820*/  @P6 LDG.E.U16 R82, desc[UR6][R58.64] ;  /* 0x000000063a526981 */ /* 0x000ee8000c1e1500 */
[----:B------:R-:W3:Y:S04]  /*57830*/  LDL.LU R72, [R1+0x2894] ;  /* 0x0028940001487983 */ /* 0x000ee80000300800 */
[----:B------:R-:W3:Y:S04]  /*57840*/  LDL.LU R73, [R1+0x28a4] ;  /* 0x0028a40001497983 */ /* 0x000ee80000300800 */
[----:B------:R-:W3:Y:S01]  /*57850*/  LDL.LU R4, [R1+0x2898] ;  /* 0x0028980001047983 */ /* 0x000ee20000300800 */
[----:B------:R-:W-:-:S02]  /*57860*/  LOP3.LUT R37, R37, R36, RZ, 0x3c, !PT ;  /* 0x0000002425257212 */ /* 0x000fc400078e3cff */
[----:B0-----:R-:W-:Y:S02]  /*57870*/  LOP3.LUT R23, R23, R22, RZ, 0x3c, !PT ;  /* 0x0000001617177212 */ /* 0x001fe400078e3cff */
[----:B------:R-:W-:Y:S02]  /*57880*/  LOP3.LUT R36, R37, R36, RZ, 0x3c, !PT ;  /* 0x0000002425247212 */ /* 0x000fe400078e3cff */
[----:B------:R-:W-:Y:S02]  /*57890*/  LOP3.LUT R22, R23, R22, RZ, 0x3c, !PT ;  /* 0x0000001617167212 */ /* 0x000fe400078e3cff */
[----:B------:R-:W-:Y:S02]  /*578a0*/  LOP3.LUT R37, R37, R36, RZ, 0x3c, !PT ;  /* 0x0000002425257212 */ /* 0x000fe400078e3cff */
[----:B------:R-:W-:-:S05]  /*578b0*/  LOP3.LUT R23, R23, R22, RZ, 0x3c, !PT ;  /* 0x0000001617177212 */ /* 0x000fca00078e3cff */
[----:B----4-:R-:W4:Y:S04]  /*578c0*/  @P5 LDG.E.U16 R0, desc[UR6][R22.64] ;  /* 0x0000000616005981 */ /* 0x010f28000c1e1500 */
[----:B--2---:R-:W2:Y:S04]  /*578d0*/  @P5 LDG.E.U16 R83, desc[UR6][R36.64] ;  /* 0x0000000624535981 */ /* 0x004ea8000c1e1500 */
[----:B------:R-:W-:Y:S04]  /*578e0*/  STL.64 [R1+0x1410], R38 ;  /* 0x0014102601007387 */ /* 0x000fe80000100a00 */
[----:B------:R-:W2:Y:S04]  /*578f0*/  LDL.LU R5, [R1+0x28a8] ;  /* 0x0028a80001057983 */ /* 0x000ea80000300800 */
[----:B------:R-:W2:Y:S04]  /*57900*/  LDL.LU R2, [R1+0x288c] ;  /* 0x00288c0001027983 */ /* 0x000ea80000300800 */
[----:B------:R-:W2:Y:S04]  /*57910*/  LDL.LU R3, [R1+0x28ac] ;  /* 0x0028ac0001037983 */ /* 0x000ea80000300800 */
[----:B------:R-:W2:Y:S04]  /*57920*/  LDL.LU R84, [R1+0x2890] ;  /* 0x0028900001547983 */ /* 0x000ea80000300800 */
[----:B------:R-:W2:Y:S04]  /*57930*/  LDL.LU R85, [R1+0x28b0] ;  /* 0x0028b00001557983 */ /* 0x000ea80000300800 */
[----:B------:R0:W-:Y:S01]  /*57940*/  STL.64 [R1+0x1418], R58 ;  /* 0x0014183a01007387 */ /* 0x0001e20000100a00 */
[----:B------:R-:W-:-:S02]  /*57950*/  LOP3.LUT R35, R35, R34, RZ, 0x3c, !PT ;  /* 0x0000002223237212 */ /* 0x000fc400078e3cff */
[----:B------:R-:W-:Y:S02]  /*57960*/  LOP3.LUT R75, R75, R74, RZ, 0x3c, !PT ;  /* 0x0000004a4b4b7212 */ /* 0x000fe400078e3cff */
[----:B------:R-:W-:Y:S02]  /*57970*/  LOP3.LUT R34, R35, R34, RZ, 0x3c, !PT ;  /* 0x0000002223227212 */ /* 0x000fe400078e3cff */
[----:B------:R-:W-:Y:S01]  /*57980*/  LOP3.LUT R74, R75, R74, RZ, 0x3c, !PT ;  /* 0x0000004a4b4a7212 */ /* 0x000fe200078e3cff */
[----:B0-----:R-:W2:Y:S01]  /*57990*/  LDL.LU.64 R58, [R1+0x4920] ;  /* 0x00492000013a7983 */ /* 0x001ea20000300a00 */
[----:B------:R-:W-:Y:S02]  /*579a0*/  LOP3.LUT R35, R35, R34, RZ, 0x3c, !PT ;  /* 0x0000002223237212 */ /* 0x000fe400078e3cff */
[----:B------:R-:W-:Y:S01]  /*579b0*/  LOP3.LUT R75, R75, R74, RZ, 0x3c, !PT ;  /* 0x0000004a4b4b7212 */ /* 0x000fe200078e3cff */
[----:B---3--:R0:W-:Y:S04]  /*579c0*/  @P6 STL [R1+0x2330], R82 ;  /* 0x0023305201006387 */ /* 0x0081e80000100800 */
[----:B0-----:R-:W3:Y:S04]  /*579d0*/  LDL.LU R82, [R1+0x4918] ;  /* 0x0049180001527983 */ /* 0x001ee80000300800 */
[----:B------:R-:W3:Y:S04]  /*579e0*/  LDL.LU.64 R38, [R1+0x4910] ;  /* 0x0049100001267983 */ /* 0x000ee80000300a00 */
[----:B------:R0:W-:Y:S04]  /*579f0*/  @P6 STL [R1+0x232c], R54 ;  /* 0x00232c3601006387 */ /* 0x0001e80000100800 */
[----:B0-----:R-:W3:Y:S04]  /*57a00*/  LDL.LU R54, [R1+0x4908] ;  /* 0x0049080001367983 */ /* 0x001ee80000300800 */
[----:B------:R-:W3:Y:S04]  /*57a10*/  LDL.LU R12, [R1+0x289c] ;  /* 0x00289c00010c7983 */ /* 0x000ee80000300800 */
[----:B------:R-:W3:Y:S04]  /*57a20*/  LDL.LU R13, [R1+0x28b4] ;  /* 0x0028b400010d7983 */ /* 0x000ee80000300800 */
[----:B------:R0:W-:Y:S04]  /*57a30*/  @P0 STL [R1+0x2328], R55 ;  /* 0x0023283701000387 */ /* 0x0001e80000100800 */
[----:B0-----:R-:W3:Y:S04]  /*57a40*/  LDL R55, [R1+0x231c] ;  /* 0x00231c0001377983 */ /* 0x001ee80000100800 */
[----:B------:R-:W3:Y:S04]  /*57a50*/  LDL.LU.64 R40, [R1+0x4900] ;  /* 0x0049000001287983 */ /* 0x000ee80000300a00 */
[----:B------:R0:W-:Y:S04]  /*57a60*/  @P0 STL [R1+0x2324], R7 ;  /* 0x0023240701000387 */ /* 0x0001e80000100800 */
[----:B0-----:R-:W3:Y:S04]  /*57a70*/  LDL.LU R7, [R1+0x48f8] ;  /* 0x0048f80001077983 */ /* 0x001ee80000300800 */
[----:B------:R-:W-:Y:S04]  /*57a80*/  STL.64 [R1+0x13d0], R34 ;  /* 0x0013d02201007387 */ /* 0x000fe80000100a00 */
[----:B------:R-:W-:Y:S04]  /*57a90*/  STL.64 [R1+0x13d8], R74 ;  /* 0x0013d84a01007387 */ /* 0x000fe80000100a00 */
[----:B------:R-:W-:Y:S04]  /*57aa0*/  STL.64 [R1+0x13f0], R36 ;  /* 0x0013f02401007387 */ /* 0x000fe80000100a00 */
[----:B------:R0:W-:Y:S04]  /*57ab0*/  STL.64 [R1+0x13f8], R22 ;  /* 0x0013f81601007387 */ /* 0x0001e80000100a00 */
[----:B0-----:R-:W3:Y:S04]  /*57ac0*/  LDL.LU.64 R22, [R1+0x48f0] ;  /* 0x0048f00001167983 */ /* 0x001ee80000300a00 */
[----:B----4-:R0:W-:Y:S04]  /*57ad0*/  @P5 STL [R1+0x2600], R0 ;  /* 0x0026000001005387 */ /* 0x0101e80000100800 */
[----:B0-----:R-:W4:Y:S04]  /*57ae0*/  LDL.LU R0, [R1+0x48e8] ;  /* 0x0048e80001007983 */ /* 0x001f280000300800 */
[----:B------:R-:W3:Y:S04]  /*57af0*/  LDL.LU.64 R36, [R1+0x48e0] ;  /* 0x0048e00001247983 */ /* 0x000ee80000300a00 */
[----:B--2---:R0:W-:Y:S04]  /*57b00*/  @P5 STL [R1+0x25fc], R83 ;  /* 0x0025fc5301005387 */ /* 0x0041e80000100800 */
[----:B0-----:R-:W2:Y:S01]  /*57b10*/  LDL.LU R83, [R1+0x48dc] ;  /* 0x0048dc0001537983 */ /* 0x001ea20000300800 */
[----:B------:R-:W-:-:S02]  /*57b20*/  ISETP.GT.AND P6, PT, R92, 0xaf, PT ;  /* 0x000000af5c00780c */ /* 0x000fc40003fc4270 */
[----:B------:R-:W-:Y:S02]  /*57b30*/  LOP3.LUT R57, R57, R56, RZ, 0x3c, !PT ;  /* 0x0000003839397212 */ /* 0x000fe400078e3cff */
[----:B-1----:R-:W-:Y:S02]  /*57b40*/  LOP3.LUT R21, R21, R20, RZ, 0x3c, !PT ;  /* 0x0000001415157212 */ /* 0x002fe400078e3cff */
[----:B------:R-:W-:Y:S02]  /*57b50*/  LOP3.LUT R56, R57, R56, RZ, 0x3c, !PT ;  /* 0x0000003839387212 */ /* 0x000fe400078e3cff */
[----:B------:R-:W-:Y:S02]  /*57b60*/  LOP3.LUT R20, R21, R20, RZ, 0x3c, !PT ;  /* 0x0000001415147212 */ /* 0x000fe400078e3cff */
[----:B------:R-:W-:Y:S02]  /*57b70*/  LOP3.LUT R57, R57, R56, RZ, 0x3c, !PT ;  /* 0x0000003839397212 */ /* 0x000fe400078e3cff */
[----:B------:R-:W-:-:S05]  /*57b80*/  LOP3.LUT R21, R21, R20, RZ, 0x3c, !PT ;  /* 0x0000001415157212 */ /* 0x000fca00078e3cff */
[----:B----4-:R-:W4:Y:S04]  /*57b90*/  @P6 LDG.E.U16 R0, desc[UR6][R20.64] ;  /* 0x0000000614006981 */ /* 0x010f28000c1e1500 */
[----:B--2---:R-:W2:Y:S01]  /*57ba0*/  @P6 LDG.E.U16 R83, desc[UR6][R56.64] ;  /* 0x0000000638536981 */ /* 0x004ea2000c1e1500 */
[----:B------:R-:W-:-:S03]  /*57bb0*/  ISETP.GT.AND P0, PT, R92, 0xb0, PT ;  /* 0x000000b05c00780c */ /* 0x000fc60003f04270 */
[----:B------:R-:W-:Y:S01]  /*57bc0*/  STL.64 [R1+0x13e8], R56 ;  /* 0x0013e83801007387 */ /* 0x000fe20000100a00 */
[----:B------:R-:W-:Y:S02]  /*57bd0*/  ISETP.GT.AND P6, PT, R92, 0xb2, PT ;  /* 0x000000b25c00780c */ /* 0x000fe40003fc4270 */
[----:B---3--:R-:W-:-:S04]  /*57be0*/  LOP3.LUT R13, R13, R12, RZ, 0x3c, !PT ;  /* 0x0000000c0d0d7212 */ /* 0x008fc800078e3cff */
[----:B------:R-:W-:-:S04]  /*57bf0*/  LOP3.LUT R12, R13, R12, RZ, 0x3c, !PT ;  /* 0x0000000c0d0c7212 */ /* 0x000fc800078e3cff */
[----:B------:R-:W-:Y:S01]  /*57c00*/  LOP3.LUT R13, R13, R12, RZ, 0x3c, !PT ;  /* 0x0000000c0d0d7212 */ /* 0x000fe200078e3cff */
[----:B------:R-:W3:Y:S04]  /*57c10*/  @P0 LDG.E.U16 R78, desc[UR6][R74.64] ;  /* 0x000000064a4e0981 */ /* 0x000ee8000c1e1500 */
[----:B------:R-:W3:Y:S04]  /*57c20*/  @P0 LDG.E.U16 R80, desc[UR6][R34.64] ;  /* 0x0000000622500981 */ /* 0x000ee8000c1e1500 */
[----:B------:R-:W3:Y:S04]  /*57c30*/  @P6 LDG.E.U16 R7, desc[UR6][R12.64] ;  /* 0x000000060c076981 */ /* 0x000ee8000c1e1500 */
[----:B--2---:R0:W-:Y:S04]  /*57c40*/  STL [R1+0x26c8], R83 ;  /* 0x0026c85301007387 */ /* 0x0041e80000100800 */
[----:B0-----:R-:W2:Y:S04]  /*57c50*/  LDL.LU R83, [R1+0x48d8] ;  /* 0x0048d80001537983 */ /* 0x001ea80000300800 */
[----:B------:R-:W2:Y:S04]  /*57c60*/  LDL.LU R56, [R1+0x290c] ;  /* 0x00290c0001387983 */ /* 0x000ea80000300800 */
[----:B------:R0:W-:Y:S04]  /*57c70*/  STL.64 [R1+0x13e0], R20 ;  /* 0x0013e01401007387 */ /* 0x0001e80000100a00 */
[----:B------:R-:W2:Y:S04]  /*57c80*/  LDL.LU R57, [R1+0x2930] ;  /* 0x0029300001397983 */ /* 0x000ea80000300800 */
[----:B0-----:R-:W2:Y:S04]  /*57c90*/  LDL.LU.64 R20, [R1+0x48d0] ;  /* 0x0048d00001147983 */ /* 0x001ea80000300a00 */
[----:B----4-:R0:W-:Y:S04]  /*57ca0*/  STL [R1+0x26c4], R0 ;  /* 0x0026c40001007387 */ /* 0x0101e80000100800 */
[----:B0-----:R-:W4:Y:S04]  /*57cb0*/  LDL.LU R0, [R1+0x48c8] ;  /* 0x0048c80001007983 */ /* 0x001f280000300800 */
[----:B------:R-:W2:Y:S04]  /*57cc0*/  LDL.LU.64 R74, [R1+0x48c0] ;  /* 0x0048c000014a7983 */ /* 0x000ea80000300a00 */
[----:B------:R-:W2:Y:S01]  /*57cd0*/  LDL.LU.64 R34, [R1+0x48b8] ;  /* 0x0048b80001227983 */ /* 0x000ea20000300a00 */
[----:B------:R-:W-:-:S02]  /*57ce0*/  LOP3.LUT R73, R73, R72, RZ, 0x3c, !PT ;  /* 0x0000004849497212 */ /* 0x000fc400078e3cff */
[----:B------:R-:W-:Y:S02]  /*57cf0*/  LOP3.LUT R5, R5, R4, RZ, 0x3c, !PT ;  /* 0x0000000405057212 */ /* 0x000fe400078e3cff */
[----:B------:R-:W-:Y:S02]  /*57d00*/  LOP3.LUT R3, R3, R2, RZ, 0x3c, !PT ;  /* 0x0000000203037212 */ /* 0x000fe400078e3cff */
[----:B------:R-:W-:Y:S02]  /*57d10*/  ISETP.GT.AND P5, PT, R92, 0xb1, PT ;  /* 0x000000b15c00780c */ /* 0x000fe40003fa4270 */
[----:B------:R-:W-:Y:S02]  /*57d20*/  LOP3.LUT R85, R85, R84, RZ, 0x3c, !PT ;  /* 0x0000005455557212 */ /* 0x000fe400078e3cff */
[----:B------:R-:W-:Y:S02]  /*57d30*/  LOP3.LUT R72, R73, R72, RZ, 0x3c, !PT ;  /* 0x0000004849487212 */ /* 0x000fe400078e3cff */
[----:B------:R-:W-:-:S02]  /*57d40*/  LOP3.LUT R4, R5, R4, RZ, 0x3c, !PT ;  /* 0x0000000405047212 */ /* 0x000fc400078e3cff */
[----:B------:R-:W-:Y:S02]  /*57d50*/  LOP3.LUT R2, R3, R2, RZ, 0x3c, !PT ;  /* 0x0000000203027212 */ /* 0x000fe400078e3cff */
[----:B------:R-:W-:Y:S02]  /*57d60*/  LOP3.LUT R84, R85, R84, RZ, 0x3c, !PT ;  /* 0x0000005455547212 */ /* 0x000fe400078e3cff */
[----:B------:R-:W-:Y:S02]  /*57d70*/  LOP3.LUT R73, R73, R72, RZ, 0x3c, !PT ;  /* 0x0000004849497212 */ /* 0x000fe400078e3cff */
[----:B------:R-:W-:Y:S02]  /*57d80*/  LOP3.LUT R5, R5, R4, RZ, 0x3c, !PT ;  /* 0x0000000405057212 */ /* 0x000fe400078e3cff */
[----:B------:R-:W-:Y:S02]  /*57d90*/  LOP3.LUT R3, R3, R2, RZ, 0x3c, !PT ;  /* 0x0000000203037212 */ /* 0x000fe400078e3cff */
[----:B------:R-:W-:Y:S01]  /*57da0*/  LOP3.LUT R85, R85, R84, RZ, 0x3c, !PT ;  /* 0x0000005455557212 */ /* 0x000fe200078e3cff */
[----:B------:R-:W-:Y:S04]  /*57db0*/  STL.64 [R1+0x13a8], R72 ;  /* 0x0013a84801007387 */ /* 0x000fe80000100a00 */
[----:B------:R-:W-:Y:S04]  /*57dc0*/  STL.64 [R1+0x13b0], R4 ;  /* 0x0013b00401007387 */ /* 0x000fe80000100a00 */
[----:B------:R-:W-:Y:S04]  /*57dd0*/  STL.64 [R1+0x13c0], R2 ;  /* 0x0013c00201007387 */ /* 0x000fe80000100a00 */
[----:B------:R0:W-:Y:S01]  /*57de0*/  STL.64 [R1+0x13c8], R84 ;  /* 0x0013c85401007387 */ /* 0x0001e20000100a00 */
[----:B------:R-:W-:-:S02]  /*57df0*/  ISETP.GT.AND P0, PT, R92, 0xb3, PT ;  /* 0x000000b35c00780c */ /* 0x000fc40003f04270 */
[----:B------:R-:W-:Y:S01]  /*57e00*/  PRMT R54, RZ, 0x7610, R54 ;  /* 0x00007610ff367816 */ /* 0x000fe20000000036 */
[----:B------:R-:W4:Y:S10]  /*57e10*/  @P6 LDG.E.U16 R55, desc[UR6][R4.64] ;  /* 0x0000000604376981 */ /* 0x000f34000c1e1500 */
[----:B------:R-:W4:Y:S04]  /*57e20*/  @P0 LDG.E.U16 R54, desc[UR6][R72.64] ;  /* 0x0000000648360981 */ /* 0x000f28000c1e1500 */
[----:B--2---:R1:W2:Y:S04]  /*57e30*/  @P5 LDG.E.U16 R34, desc[UR6][R84.64] ;  /* 0x0000000654225981 */ /* 0x0042a8000c1e1500 */
[----:B------:R-:W2:Y:S04]  /*57e40*/  @P5 LDG.E.U16 R35, desc[UR6][R2.64] ;  /* 0x0000000602235981 */ /* 0x000ea8000c1e1500 */
[----:B0-----:R-:W2:Y:S04]  /*57e50*/  LDL.LU.64 R84, [R1+0x48b0] ;  /* 0x0048b00001547983 */ /* 0x001ea80000300a00 */
[----:B------:R-:W2:Y:S04]  /*57e60*/  LDL.LU.64 R2, [R1+0x48a8] ;  /* 0x0048a80001027983 */ /* 0x000ea80000300a00 */
[----:B------:R0:W-:Y:S04]  /*57e70*/  STL.64 [R1+0x13b8], R12 ;  /* 0x0013b80c01007387 */ /* 0x0001e80000100a00 */
[----:B0-----:R-:W2:Y:S04]  /*57e80*/  LDL.LU.64 R12, [R1+0x48a0] ;  /* 0x0048a000010c7983 */ /* 0x001ea80000300a00 */
[----:B---3--:R0:W-:Y:S04]  /*57e90*/  STL [R1+0x2320], R7 ;  /* 0x0023200701007387 */ /* 0x0081e80000100800 */
[----:B0-----:R-:W3:Y:S01]  /*57ea0*/  LDL.LU R7, [R1+0x4898] ;  /* 0x0048980001077983 */ /* 0x001ee20000300800 */
[----:B------:R-:W-:-:S02]  /*57eb0*/  ISETP.GT.AND P5, PT, R92, 0xb4, PT ;  /* 0x000000b45c00780c */ /* 0x000fc40003fa4270 */
[----:B------:R-:W-:Y:S02]  /*57ec0*/  PRMT R83, RZ, 0x7610, R83 ;  /* 0x00007610ff537816 */ /* 0x000fe40000000053 */
[----:B----4-:R-:W-:Y:S01]  /*57ed0*/  PRMT R0, RZ, 0x7610, R0 ;  /* 0x00007610ff007816 */ /* 0x010fe20000000000 */
[----:B------:R-:W4:Y:S04]  /*57ee0*/  LDL.LU.64 R4, [R1+0x4890] ;  /* 0x0048900001047983 */ /* 0x000f280000300a00 */
[----:B------:R-:W2:Y:S04]  /*57ef0*/  @P0 LDG.E.U16 R83, desc[UR6][R36.64] ;  /* 0x0000000624530981 */ /* 0x000ea8000c1e1500 */
[----:B------:R-:W2:Y:S01]  /*57f00*/  @P5 LDG.E.U16 R0, desc[UR6][R20.64] ;  /* 0x0000000614005981 */ /* 0x000ea2000c1e1500 */
[----:B---3--:R-:W-:-:S06]  /*57f10*/  PRMT R7, RZ, 0x7610, R7 ;  /* 0x00007610ff077816 */ /* 0x008fcc0000000007 */
[----:B------:R-:W3:Y:S04]  /*57f20*/  @P5 LDG.E.U16 R7, desc[UR6][R74.64] ;  /* 0x000000064a075981 */ /* 0x000ee8000c1e1500 */
[----:B------:R-:W-:Y:S04]  /*57f30*/  @P6 STL [R1+0x231c], R55 ;  /* 0x00231c3701006387 */ /* 0x000fe80000100800 */
[----:B------:R-:W4:Y:S04]  /*57f40*/  LDL.LU.64 R72, [R1+0x4888] ;  /* 0x0048880001487983 */ /* 0x000f280000300a00 */
[----:B------:R0:W-:Y:S04]  /*57f50*/  STL [R1+0x20a0], R54 ;  /* 0x0020a03601007387 */ /* 0x0001e80000100800 */
[----:B0-----:R-:W4:Y:S04]  /*57f60*/  LDL.LU R54, [R1+0x29a8] ;  /* 0x0029a80001367983 */ /* 0x001f280000300800 */
[----:B------:R-:W4:Y:S04]  /*57f70*/  LDL.LU R55, [R1+0x29d8] ;  /* 0x0029d80001377983 */ /* 0x000f280000300800 */
[----:B------:R-:W4:Y:S04]  /*57f80*/  LDL.LU.64 R36, [R1+0x4880] ;  /* 0x0048800001247983 */ /* 0x000f280000300a00 */
[----:B--2---:R0:W-:Y:S04]  /*57f90*/  STL [R1+0x209c], R83 ;  /* 0x00209c5301007387 */ /* 0x0041e80000100800 */
[----:B0-----:R-:W2:Y:S04]  /*57fa0*/  LDL.LU R83, [R1+0x4878] ;  /* 0x0048780001537983 */ /* 0x001ea80000300800 */
[----:B------:R-:W2:Y:S04]  /*57fb0*/  LDL.LU.64 R20, [R1+0x4870] ;  /* 0x0048700001147983 */ /* 0x000ea80000300a00 */
[----:B------:R0:W-:Y:S04]  /*57fc0*/  STL [R1+0x2098], R0 ;  /* 0x0020980001007387 */ /* 0x0001e80000100800 */
[----:B0-----:R-:W2:Y:S04]  /*57fd0*/  LDL.LU R0, [R1+0x4868] ;  /* 0x0048680001007983 */ /* 0x001ea80000300800 */
[----:B------:R-:W4:Y:S04]  /*57fe0*/  LDL.LU.64 R74, [R1+0x4860] ;  /* 0x00486000014a7983 */ /* 0x000f280000300a00 */
[----:B---3--:R0:W-:Y:S04]  /*57ff0*/  STL [R1+0x2094], R7 ;  /* 0x0020940701007387 */ /* 0x0081e80000100800 */
[----:B0-----:R-:W3:Y:S01]  /*58000*/  LDL.LU R7, [R1+0x4858] ;  /* 0x0048580001077983 */ /* 0x001ee20000300800 */
[----:B------:R-:W-:-:S02]  /*58010*/  ISETP.GT.AND P6, PT, R92, 0xb5, PT ;  /* 0x000000b55c00780c */ /* 0x000fc40003fc4270 */
[----:B------:R-:W-:-:S04]  /*58020*/  LOP3.LUT R57, R57, R56, RZ, 0x3c, !PT ;  /* 0x0000003839397212 */ /* 0x000fc800078e3cff */
[----:B------:R-:W-:-:S04]  /*58030*/  LOP3.LUT R56, R57, R56, RZ, 0x3c, !PT ;  /* 0x0000003839387212 */ /* 0x000fc800078e3cff */
[----:B------:R-:W-:Y:S02]  /*58040*/  LOP3.LUT R57, R57, R56, RZ, 0x3c, !PT ;  /* 0x0000003839397212 */ /* 0x000fe400078e3cff */
[----:B--2---:R-:W-:-:S06]  /*58050*/  PRMT R0, RZ, 0x7610, R0 ;  /* 0x00007610ff007816 */ /* 0x004fcc0000000000 */
[----:B------:R-:W2:Y:S01]  /*58060*/  @P6 LDG.E.U16 R0, desc[UR6][R56.64] ;  /* 0x0000000638006981 */ /* 0x000ea2000c1e1500 */
[----:B---3--:R-:W-:-:S06]  /*58070*/  PRMT R7, RZ, 0x7610, R7 ;  /* 0x00007610ff077816 */ /* 0x008fcc0000000007 */
[----:B------:R-:W3:Y:S04]  /*58080*/  @P6 LDG.E.U16 R7, desc[UR6][R84.64] ;  /* 0x0000000654076981 */ /* 0x000ee8000c1e1500 */
[----:B------:R0:W-:Y:S04]  /*58090*/  STL.64 [R1+0x1388], R56 ;  /* 0x0013883801007387 */ /* 0x0001e80000100a00 */
[----:B0-----:R-:W4:Y:S04]  /*580a0*/  LDL.LU.64 R56, [R1+0x4850] ;  /* 0x0048500001387983 */ /* 0x001f280000300a00 */
[----:B--2---:R0:W-:Y:S04]  /*580b0*/  STL [R1+0x2090], R0 ;  /* 0x0020900001007387 */ /* 0x0041e80000100800 */
[----:B0-----:R-:W2:Y:S04]  /*580c0*/  LDL.LU R0, [R1+0x4848] ;  /* 0x0048480001007983 */ /* 0x001ea80000300800 */
[----:B------:R-:W1:Y:S04]  /*580d0*/  LDL.LU.64 R84, [R1+0x4840] ;  /* 0x0048400001547983 */ /* 0x000e680000300a00 */
[----:B---3--:R0:W-:Y:S04]  /*580e0*/  STL [R1+0x208c], R7 ;  /* 0x00208c0701007387 */ /* 0x0081e80000100800 */
[----:B0-----:R-:W3:Y:S01]  /*580f0*/  LDL.LU R7, [R1+0x4838] ;  /* 0x0048380001077983 */ /* 0x001ee20000300800 */
[----:B------:R-:W-:-:S02]  /*58100*/  ISETP.GT.AND P0, PT, R92, 0xb6, PT ;  /* 0x000000b65c00780c */ /* 0x000fc40003f04270 */
[----:B---3--:R-:W-:-:S11]  /*58110*/  PRMT R7, RZ, 0x7610, R7 ;  /* 0x00007610ff077816 */ /* 0x008fd60000000007 */
[----:B------:R-:W3:Y:S04]  /*58120*/  @P0 LDG.E.U16 R7, desc[UR6][R2.64] ;  /* 0x0000000602070981 */ /* 0x000ee8000c1e1500 */
[----:B------:R-:W2:Y:S01]  /*58130*/  LDL.LU.64 R2, [R1+0x4830] ;  /* 0x0048300001027983 */ /* 0x000ea20000300a00 */
[----:B------:R-:W-:-:S03]  /*58140*/  ISETP.GT.AND P5, PT, R92, 0xb7, PT ;  /* 0x000000b75c00780c */ /* 0x000fc60003fa4270 */
[----:B---3--:R0:W-:Y:S04]  /*58150*/  STL [R1+0x22a0], R7 ;  /* 0x0022a00701007387 */ /* 0x0081e80000100800 */
[----:B0-----:R-:W3:Y:S01]  /*58160*/  LDL.LU R7, [R1+0x4828] ;  /* 0x0048280001077983 */ /* 0x001ee20000300800 */
[----:B-1----:R-:W-:Y:S02]  /*58170*/  PRMT R84, RZ, 0x7610, R84 ;  /* 0x00007610ff547816 */ /* 0x002fe40000000054 */
[----:B------:R-:W-:-:S04]  /*58180*/  PRMT R85, RZ, 0x7610, R85 ;  /* 0x00007610ff557816 */ /* 0x000fc80000000055 */
[----:B----4-:R-:W4:Y:S04]  /*58190*/  @P5 LDG.E.U16 R84, desc[UR6][R4.64] ;  /* 0x0000000604545981 */ /* 0x010f28000c1e1500 */
[----:B------:R-:W2:Y:S04]  /*581a0*/  @P0 LDG.E.U16 R85, desc[UR6][R12.64] ;  /* 0x000000060c550981 */ /* 0x000ea8000c1e1500 */
[----:B------:R-:W2:Y:S04]  /*581b0*/  LDL.LU.64 R12, [R1+0x4820] ;  /* 0x00482000010c7983 */ /* 0x000ea80000300a00 */
[----:B------:R-:W2:Y:S01]  /*581c0*/  LDL.LU.64 R4, [R1+0x4818] ;  /* 0x0048180001047983 */ /* 0x000ea20000300a00 */
[----:B---3--:R-:W-:-:S06]  /*581d0*/  PRMT R7, RZ, 0x7610, R7 ;  /* 0x00007610ff077816 */ /* 0x008fcc0000000007 */
[----:B------:R-:W3:Y:S04]  /*581e0*/  @P5 LDG.E.U16 R7, desc[UR6][R72.64] ;  /* 0x0000000648075981 */ /* 0x000ee8000c1e1500 */
[----:B----4-:R0:W-:Y:S04]  /*581f0*/  STL [R1+0x22e0], R84 ;  /* 0x0022e05401007387 */ /* 0x0101e80000100800 */
[----:B0-----:R-:W4:Y:S04]  /*58200*/  LDL.LU R84, [R1+0x29dc] ;  /* 0x0029dc0001547983 */ /* 0x001f280000300800 */
[----:B--2---:R0:W-:Y:S04]  /*58210*/  STL [R1+0x229c], R85 ;  /* 0x00229c5501007387 */ /* 0x0041e80000100800 */
[----:B0-----:R-:W4:Y:S04]  /*58220*/  LDL.LU R85, [R1+0x29e0] ;  /* 0x0029e00001557983 */ /* 0x001f280000300800 */
[----:B------:R-:W2:Y:S01]  /*58230*/  LDL.LU.64 R72, [R1+0x4810] ;  /* 0x0048100001487983 */ /* 0x000ea20000300a00 */
[----:B------:R-:W-:-:S03]  /*58240*/  ISETP.GT.AND P6, PT, R92, 0xb8, PT ;  /* 0x000000b85c00780c */ /* 0x000fc60003fc4270 */
[----:B---3--:R0:W-:Y:S04]  /*58250*/  STL [R1+0x22dc], R7 ;  /* 0x0022dc0701007387 */ /* 0x0081e80000100800 */
[----:B0-----:R-:W3:Y:S01]  /*58260*/  LDL.LU R7, [R1+0x4808] ;  /* 0x0048080001077983 */ /* 0x001ee20000300800 */
[----:B------:R-:W-:Y:S02]  /*58270*/  PRMT R27, RZ, 0x7610, R27 ;  /* 0x00007610ff1b7816 */ /* 0x000fe4000000001b */
[----:B------:R-:W-:-:S04]  /*58280*/  PRMT R77, RZ, 0x7610, R77 ;  /* 0x00007610ff4d7816 */ /* 0x000fc8000000004d */
[----:B------:R-:W2:Y:S04]  /*58290*/  @P6 LDG.E.U16 R27, desc[UR6][R36.64] ;  /* 0x00000006241b6981 */ /* 0x000ea8000c1e1500 */
[----:B------:R0:W2:Y:S01]  /*582a0*/  @P6 LDG.E.U16 R77, desc[UR6][R20.64] ;  /* 0x00000006144d6981 */ /* 0x0000a2000c1e1500 */
[----:B------:R-:W-:-:S03]  /*582b0*/  ISETP.GT.AND P5, PT, R92, 0xba, PT ;  /* 0x000000ba5c00780c */ /* 0x000fc60003fa4270 */
[----:B------:R-:W2:Y:S04]  /*582c0*/  LDL.LU.64 R36, [R1+0x4800] ;  /* 0x0048000001247983 */ /* 0x000ea80000300a00 */
[----:B------:R-:W0:Y:S01]  /*582d0*/  LDL.LU.64 R20, [R1+0x47f8] ;  /* 0x0047f80001147983 */ /* 0x000e220000300a00 */
[----:B------:R-:W-:Y:S02]  /*582e0*/  ISETP.GT.AND P0, PT, R92, 0xb9, PT ;  /* 0x000000b95c00780c */ /* 0x000fe40003f04270 */
[----:B---3--:R-:W-:-:S06]  /*582f0*/  PRMT R7, RZ, 0x7610, R7 ;  /* 0x00007610ff077816 */ /* 0x008fcc0000000007 */
[----:B------:R-:W3:Y:S01]  /*58300*/  @P5 LDG.E.U16 R7, desc[UR6][R56.64] ;  /* 0x0000000638075981 */ /* 0x000ee2000c1e1500 */
[----:B------:R-:W-:-:S04]  /*58310*/  LOP3.LUT R55, R55, R54, RZ, 0x3c, !PT ;  /* 0x0000003637377212 */ /* 0x000fc800078e3cff */
[----:B------:R-:W-:-:S04]  /*58320*/  LOP3.LUT R54, R55, R54, RZ, 0x3c, !PT ;  /* 0x0000003637367212 */ /* 0x000fc800078e3cff */
[----:B------:R-:W-:Y:S02]  /*58330*/  LOP3.LUT R55, R55, R54, RZ, 0x3c, !PT ;  /* 0x0000003637377212 */ /* 0x000fe400078e3cff */
[----:B0-----:R-:W-:Y:S02]  /*58340*/  PRMT R20, RZ, 0x7610, R20 ;  /* 0x00007610ff147816 */ /* 0x001fe40000000014 */
[----:B------:R-:W-:Y:S01]  /*58350*/  PRMT R21, RZ, 0x7610, R21 ;  /* 0x00007610ff157816 */ /* 0x000fe20000000015 */
[----:B------:R0:W-:Y:S04]  /*58360*/  STL.64 [R1+0x1348], R54 ;  /* 0x0013483601007387 */ /* 0x0001e80000100a00 */
[----:B------:R-:W2:Y:S04]  /*58370*/  @P0 LDG.E.U16 R20, desc[UR6][R54.64] ;  /* 0x0000000636140981 */ /* 0x000ea8000c1e1500 */
[----:B------:R1:W2:Y:S04]  /*58380*/  @P0 LDG.E.U16 R21, desc[UR6][R74.64] ;  /* 0x000000064a150981 */ /* 0x0002a8000c1e1500 */
[----:B0-----:R-:W4:Y:S04]  /*58390*/  LDL.LU.64 R54, [R1+0x47f0] ;  /* 0x0047f00001367983 */ /* 0x001f280000300a00 */
[----:B------:R-:W1:Y:S04]  /*583a0*/  LDL.LU.64 R74, [R1+0x47e8] ;  /* 0x0047e800014a7983 */ /* 0x000e680000300a00 */
[----:B------:R-:W4:Y:S04]  /*583b0*/  LDL.LU.64 R56, [R1+0x47e0] ;  /* 0x0047e00001387983 */ /* 0x000f280000300a00 */
[----:B---3--:R0:W-:Y:S04]  /*583c0*/  STL [R1+0x2088], R7 ;  /* 0x0020880701007387 */ /* 0x0081e80000100800 */
[----:B0-----:R-:W3:Y:S01]  /*583d0*/  LDL.LU R7, [R1+0x47d8] ;  /* 0x0047d80001077983 */ /* 0x001ee20000300800 */
[----:B------:R-:W-:-:S02]  /*583e0*/  ISETP.GT.AND P6, PT, R92, 0xbb, PT ;  /* 0x000000bb5c00780c */ /* 0x000fc40003fc4270 */
[----:B------:R-:W-:Y:S02]  /*583f0*/  ISETP.GT.AND P0, PT, R92, 0xbc, PT ;  /* 0x000000bc5c00780c */ /* 0x000fe40003f04270 */
[----:B------:R-:W-:Y:S02]  /*58400*/  PRMT R83, RZ, 0x7610, R83 ;  /* 0x00007610ff537816 */ /* 0x000fe40000000053 */
[----:B------:R-:W-:-:S07]  /*58410*/  PRMT R0, RZ, 0x7610, R0 ;  /* 0x00007610ff007816 */ /* 0x000fce0000000000 */
[----:B------:R-:W4:Y:S04]  /*58420*/  @P6 LDG.E.U16 R83, desc[UR6][R4.64] ;  /* 0x0000000604536981 */ /* 0x000f28000c1e1500 */
[----:B--2---:R-:W2:Y:S01]  /*58430*/  @P0 LDG.E.U16 R0, desc[UR6][R72.64] ;  /* 0x0000000648000981 */ /* 0x004ea2000c1e1500 */
[----:B-1----:R-:W-:Y:S02]  /*58440*/  PRMT R74, RZ, 0x7610, R74 ;  /* 0x00007610ff4a7816 */ /* 0x002fe4000000004a */
[----:B------:R-:W-:-:S04]  /*58450*/  PRMT R75, RZ, 0x7610, R75 ;  /* 0x00007610ff4b7816 */ /* 0x000fc8000000004b */
[----:B------:R-:W2:Y:S04]  /*58460*/  @P6 LDG.E.U16 R74, desc[UR6][R12.64] ;  /* 0x000000060c4a6981 */ /* 0x000ea8000c1e1500 */
[----:B------:R-:W4:Y:S04]  /*58470*/  @P5 LDG.E.U16 R75, desc[UR6][R2.64] ;  /* 0x00000006024b5981 */ /* 0x000f28000c1e1500 */
[----:B------:R-:W4:Y:S04]  /*58480*/  LDL.LU.64 R2, [R1+0x47d0] ;  /* 0x0047d00001027983 */ /* 0x000f280000300a00 */
[----:B------:R-:W4:Y:S01]  /*58490*/  LDL.LU.64 R12, [R1+0x47c8] ;  /* 0x0047c800010c7983 */ /* 0x000f220000300a00 */
[----:B---3--:R-:W-:-:S06]  /*584a0*/  PRMT R7, RZ, 0x7610, R7 ;  /* 0x00007610ff077816 */ /* 0x008fcc0000000007 */
[----:B------:R-:W3:Y:S04]  /*584b0*/  @P0 LDG.E.U16 R7, desc[UR6][R36.64] ;  /* 0x0000000624070981 */ /* 0x000ee8000c1e1500 */
[----:B--2---:R0:W-:Y:S04]  /*584c0*/  STL [R1+0x2080], R74 ;  /* 0x0020804a01007387 */ /* 0x0041e80000100800 */
[----:B0-----:R-:W2:Y:S04]  /*584d0*/  LDL.LU R74, [R1+0x29e4] ;  /* 0x0029e400014a7983 */ /* 0x001ea80000300800 */
[----:B----4-:R0:W-:Y:S04]  /*584e0*/  STL [R1+0x2084], R75 ;  /* 0x0020844b01007387 */ /* 0x0101e80000100800 */
[----:B0-----:R-:W2:Y:S04]  /*584f0*/  LDL.LU R75, [R1+0x29e8] ;  /* 0x0029e800014b7983 */ /* 0x001ea80000300800 */
[----:B------:R-:W4:Y:S04]  /*58500*/  LDL.LU.64 R4, [R1+0x47c0] ;  /* 0x0047c00001047983 */ /* 0x000f280000300a00 */
[----:B------:R0:W-:Y:S04]  /*58510*/  STL [R1+0x207c], R83 ;  /* 0x00207c5301007387 */ /* 0x0001e80000100800 */
        /* <DEDUP_REMOVED lines=19> */
[----:B------:R-:W2:Y:S04]  /*58650*/  LDL.LU.64 R54, [R1+0x4780] ;  /* 0x0047800001367983 */ /* 0x000ea80000300a00 */
        /* <DEDUP_REMOVED lines=9> */
[----:B--2---:R-:W-:Y:S02]  /*586f0*/  PRMT R54, RZ, 0x7610, R54 ;  /* 0x00007610ff367816 */ /* 0x004fe40000000036 */
[----:B------:R-:W-:-:S04]  /*58700*/  PRMT R55, RZ, 0x7610, R55 ;  /* 0x00007610ff377816 */ /* 0x000fc80000000037 */
[----:B------:R-:W2:Y:S04]  /*58710*/  @P0 LDG.E.U16 R54, desc[UR6][R12.64] ;  /* 0x000000060c360981 */ /* 0x000ea8000c1e1500 */
[----:B------:R-:W2:Y:S04]  /*58720*/  @P6 LDG.E.U16 R55, desc[UR6][R2.64] ;  /* 0x0000000602376981 */ /* 0x000ea8000c1e1500 */
[----:B------:R-:W2:Y:S04]  /*58730*/  LDL.LU.64 R2, [R1+0x4760] ;  /* 0x0047600001027983 */ /* 0x000ea80000300a00 */
[----:B------:R-:W2:Y:S01]  /*58740*/  LDL.LU.64 R12, [R1+0x4758] ;  /* 0x00475800010c7983 */ /* 0x000ea20000300a00 */
[----:B---3--:R-:W-:-:S06]  /*58750*/  PRMT R7, RZ, 0x7610, R7 ;  /* 0x00007610ff077816 */ /* 0x008fcc0000000007 */
[----:B----4-:R-:W3:Y:S04]  /*58760*/  @P0 LDG.E.U16 R7, desc[UR6][R4.64] ;  /* 0x0000000604070981 */ /* 0x010ee8000c1e1500 */
[----:B--2---:R0:W-:Y:S04]  /*58770*/  STL [R1+0x22d8], R54 ;  /* 0x0022d83601007387 */ /* 0x0041e80000100800 */
[----:B0-----:R-:W2:Y:S04]  /*58780*/  LDL.LU R54, [R1+0x29ec] ;  /* 0x0029ec0001367983 */ /* 0x001ea80000300800 */
[----:B------:R0:W-:Y:S04]  /*58790*/  STL [R1+0x2294], R55 ;  /* 0x0022943701007387 */ /* 0x0001e80000100800 */
[----:B0-----:R-:W2:Y:S04]  /*587a0*/  LDL.LU R55, [R1+0x29f0] ;  /* 0x0029f00001377983 */ /* 0x001ea80000300800 */
[----:B------:R-:W4:Y:S01]  /*587b0*/  LDL.LU.64 R4, [R1+0x4750] ;  /* 0x0047500001047983 */ /* 0x000f220000300a00 */
        /* <DEDUP_REMOVED lines=21> */
[----:B0-----:R-:W2:Y:S04]  /*58910*/  LDL.LU.64 R74, [R1+0x4730] ;  /* 0x00473000014a7983 */ /* 0x001ea80000300a00 */
[----:B------:R-:W1:Y:S04]  /*58920*/  LDL.LU.64 R84, [R1+0x4728] ;  /* 0x0047280001547983 */ /* 0x000e680000300a00 */
[----:B------:R-:W2:Y:S04]  /*58930*/  LDL.LU.64 R56, [R1+0x4720] ;  /* 0x0047200001387983 */ /* 0x000ea80000300a00 */
[----:B---3--:R0:W-:Y:S04]  /*58940*/  STL [R1+0x2068], R7 ;  /* 0x0020680701007387 */ /* 0x0081e80000100800 */
[----:B0-----:R-:W3:Y:S01]  /*58950*/  LDL.LU R7, [R1+0x4718] ;  /* 0x0047180001077983 */ /* 0x001ee20000300800 */
[----:B------:R-:W-:-:S02]  /*58960*/  ISETP.GT.AND P5, PT, R92, 0xc3, PT ;  /* 0x000000c35c00780c */ /* 0x000fc40003fa4270 */
[----:B------:R-:W-:Y:S02]  /*58970*/  ISETP.GT.AND P6, PT, R92, 0xc4, PT ;  /* 0x000000c45c00780c */ /* 0x000fe40003fc4270 */
[----:B------:R-:W-:Y:S02]  /*58980*/  PRMT R83, RZ, 0x7610, R83 ;  /* 0x00007610ff537816 */ /* 0x000fe40000000053 */
[----:B------:R-:W-:-:S07]  /*58990*/  PRMT R0, RZ, 0x7610, R0 ;  /* 0x00007610ff007816 */ /* 0x000fce0000000000 */
[----:B----4-:R-:W4:Y:S04]  /*589a0*/  @P5 LDG.E.U16 R83, desc[UR6][R4.64] ;  /* 0x0000000604535981 */ /* 0x010f28000c1e1500 */
        /* <DEDUP_REMOVED lines=34> */
[----:B------:R-:W4:Y:S04]  /*58bd0*/  LDL.LU.64 R56, [R1+0x46c0] ;  /* 0x0046c00001387983 */ /* 0x000f280000300a00 */
[----:B---3--:R0:W-:Y:S04]  /*58be0*/  STL [R1+0x204c], R7 ;  /* 0x00204c0701007387 */ /* 0x0081e80000100800 */
[----:B0-----:R-:W3:Y:S01]  /*58bf0*/  LDL.LU R7, [R1+0x46b8] ;  /* 0x0046b80001077983 */ /* 0x001ee20000300800 */
[----:B------:R-:W-:-:S02]  /*58c00*/  ISETP.GT.AND P5, PT, R92, 0xc6, PT ;  /* 0x000000c65c00780c */ /* 0x000fc40003fa4270 */
[----:B--2---:R-:W-:-:S11]  /*58c10*/  PRMT R0, RZ, 0x7610, R0 ;  /* 0x00007610ff007816 */ /* 0x004fd60000000000 */
[----:B------:R-:W2:Y:S01]  /*58c20*/  @P5 LDG.E.U16 R0, desc[UR6][R2.64] ;  /* 0x0000000602005981 */ /* 0x000ea2000c1e1500 */
[----:B------:R-:W-:Y:S02]  /*58c30*/  ISETP.GT.AND P6, PT, R92, 0xc7, PT ;  /* 0x000000c75c00780c */ /* 0x000fe40003fc4270 */
[----:B----4-:R-:W-:Y:S02]  /*58c40*/  PRMT R56, RZ, 0x7610, R56 ;  /* 0x00007610ff387816 */ /* 0x010fe40000000038 */
[----:B------:R-:W-:Y:S01]  /*58c50*/  PRMT R57, RZ, 0x7610, R57 ;  /* 0x00007610ff397816 */ /* 0x000fe20000000039 */
[----:B------:R-:W4:Y:S08]  /*58c60*/  LDL.LU.64 R2, [R1+0x46b0] ;  /* 0x0046b00001027983 */ /* 0x000f300000300a00 */
[----:B------:R-:W4:Y:S04]  /*58c70*/  @P6 LDG.E.U16 R56, desc[UR6][R72.64] ;  /* 0x0000000648386981 */ /* 0x000f28000c1e1500 */
[----:B------:R-:W4:Y:S01]  /*58c80*/  @P6 LDG.E.U16 R57, desc[UR6][R4.64] ;  /* 0x0000000604396981 */ /* 0x000f22000c1e1500 */
[----:B---3--:R-:W-:-:S06]  /*58c90*/  PRMT R7, RZ, 0x7610, R7 ;  /* 0x00007610ff077816 */ /* 0x008fcc0000000007 */
[----:B------:R-:W3:Y:S04]  /*58ca0*/  @P5 LDG.E.U16 R7, desc[UR6][R12.64] ;  /* 0x000000060c075981 */ /* 0x000ee8000c1e1500 */
[----:B--2---:R0:W-:Y:S04]  /*58cb0*/  STL [R1+0x2290], R0 ;  /* 0x0022900001007387 */ /* 0x0041e80000100800 */
[----:B0-----:R-:W2:Y:S04]  /*58cc0*/  LDL.LU R0, [R1+0x46a8] ;  /* 0x0046a80001007983 */ /* 0x001ea80000300800 */
[----:B------:R-:W2:Y:S04]  /*58cd0*/  LDL.LU.64 R12, [R1+0x46a0] ;  /* 0x0046a000010c7983 */ /* 0x000ea80000300a00 */
[----:B---3--:R0:W-:Y:S04]  /*58ce0*/  STL [R1+0x228c], R7 ;  /* 0x00228c0701007387 */ /* 0x0081e80000100800 */
[----:B0-----:R-:W3:Y:S01]  /*58cf0*/  LDL.LU R7, [R1+0x4698] ;  /* 0x0046980001077983 */ /* 0x001ee20000300800 */
[----:B------:R-:W-:-:S02]  /*58d00*/  ISETP.GT.AND P0, PT, R92, 0xc8, PT ;  /* 0x000000c85c00780c */ /* 0x000fc40003f04270 */
[----:B------:R-:W-:Y:S01]  /*58d10*/  PRMT R87, RZ, 0x7610, R87 ;  /* 0x00007610ff577816 */ /* 0x000fe20000000057 */
[----:B------:R-:W2:Y:S01]  /*58d20*/  LDL.LU.64 R4, [R1+0x4690] ;  /* 0x0046900001047983 */ /* 0x000ea20000300a00 */
[----:B------:R-:W-:-:S03]  /*58d30*/  PRMT R61, RZ, 0x7610, R61 ;  /* 0x00007610ff3d7816 */ /* 0x000fc6000000003d */
[----:B------:R-:W2:Y:S04]  /*58d40*/  LDL.LU.64 R72, [R1+0x4688] ;  /* 0x0046880001487983 */ /* 0x000ea80000300a00 */
[----:B----4-:R0:W-:Y:S01]  /*58d50*/  STL [R1+0x22cc], R56 ;  /* 0x0022cc3801007387 */ /* 0x0101e20000100800 */
[----:B------:R-:W-:-:S03]  /*58d60*/  ISETP.GT.AND P6, PT, R92, 0xca, PT ;  /* 0x000000ca5c00780c */ /* 0x000fc60003fc4270 */
[----:B------:R-:W4:Y:S04]  /*58d70*/  @P0 LDG.E.U16 R87, desc[UR6][R74.64] ;  /* 0x000000064a570981 */ /* 0x000f28000c1e1500 */
[----:B0-----:R-:W4:Y:S04]  /*58d80*/  LDL.LU R56, [R1+0x29fc] ;  /* 0x0029fc0001387983 */ /* 0x001f280000300800 */
[----:B------:R0:W-:Y:S04]  /*58d90*/  STL [R1+0x22d0], R57 ;  /* 0x0022d03901007387 */ /* 0x0001e80000100800 */
[----:B------:R1:W4:Y:S04]  /*58da0*/  @P0 LDG.E.U16 R61, desc[UR6][R54.64] ;  /* 0x00000006363d0981 */ /* 0x000328000c1e1500 */
[----:B0-----:R-:W4:Y:S04]  /*58db0*/  LDL.LU R57, [R1+0x2a00] ;  /* 0x002a000001397983 */ /* 0x001f280000300800 */
[----:B------:R-:W4:Y:S04]  /*58dc0*/  LDL.LU.64 R74, [R1+0x4680] ;  /* 0x00468000014a7983 */ /* 0x000f280000300a00 */
[----:B------:R-:W1:Y:S01]  /*58dd0*/  LDL.LU.64 R54, [R1+0x4678] ;  /* 0x0046780001367983 */ /* 0x000e620000300a00 */
[----:B---3--:R-:W-:-:S06]  /*58de0*/  PRMT R7, RZ, 0x7610, R7 ;  /* 0x00007610ff077816 */ /* 0x008fcc0000000007 */
[----:B--2---:R-:W2:Y:S01]  /*58df0*/  @P6 LDG.E.U16 R7, desc[UR6][R12.64] ;  /* 0x000000060c076981 */ /* 0x004ea2000c1e1500 */
[----:B------:R-:W-:Y:S02]  /*58e00*/  ISETP.GT.AND P5, PT, R92, 0xc9, PT ;  /* 0x000000c95c00780c */ /* 0x000fe40003fa4270 */
[----:B------:R-:W-:-:S04]  /*58e10*/  LOP3.LUT R85, R85, R84, RZ, 0x3c, !PT ;  /* 0x0000005455557212 */ /* 0x000fc800078e3cff */
[----:B------:R-:W-:-:S04]  /*58e20*/  LOP3.LUT R84, R85, R84, RZ, 0x3c, !PT ;  /* 0x0000005455547212 */ /* 0x000fc800078e3cff */
[----:B------:R-:W-:-:S05]  /*58e30*/  LOP3.LUT R85, R85, R84, RZ, 0x3c, !PT ;  /* 0x0000005455557212 */ /* 0x000fca00078e3cff */
[----:B------:R0:W-:Y:S01]  /*58e40*/  STL.64 [R1+0x1248], R84 ;  /* 0x0012485401007387 */ /* 0x0001e20000100a00 */
[----:B-1----:R-:W-:Y:S02]  /*58e50*/  PRMT R54, RZ, 0x7610, R54 ;  /* 0x00007610ff367816 */ /* 0x002fe40000000036 */
[----:B------:R-:W-:-:S04]  /*58e60*/  PRMT R55, RZ, 0x7610, R55 ;  /* 0x00007610ff377816 */ /* 0x000fc80000000037 */
[----:B------:R-:W3:Y:S04]  /*58e70*/  @P5 LDG.E.U16 R54, desc[UR6][R84.64] ;  /* 0x0000000654365981 */ /* 0x000ee8000c1e1500 */
[----:B------:R-:W3:Y:S04]  /*58e80*/  @P5 LDG.E.U16 R55, desc[UR6][R2.64] ;  /* 0x0000000602375981 */ /* 0x000ee8000c1e1500 */
[----:B0-----:R-:W3:Y:S04]  /*58e90*/  LDL.LU.64 R84, [R1+0x4670] ;  /* 0x0046700001547983 */ /* 0x001ee80000300a00 */
[----:B------:R-:W3:Y:S04]  /*58ea0*/  LDL.LU.64 R2, [R1+0x4668] ;  /* 0x0046680001027983 */ /* 0x000ee80000300a00 */
[----:B------:R-:W3:Y:S04]  /*58eb0*/  LDL.LU.64 R12, [R1+0x4660] ;  /* 0x00466000010c7983 */ /* 0x000ee80000300a00 */
[----:B--2---:R0:W-:Y:S04]  /*58ec0*/  STL [R1+0x2048], R7 ;  /* 0x0020480701007387 */ /* 0x0041e80000100800 */
[----:B0-----:R-:W2:Y:S01]  /*58ed0*/  LDL.LU R7, [R1+0x4658] ;  /* 0x0046580001077983 */ /* 0x001ea20000300800 */
[----:B------:R-:W-:-:S02]  /*58ee0*/  ISETP.GT.AND P0, PT, R92, 0xcb, PT ;  /* 0x000000cb5c00780c */ /* 0x000fc40003f04270 */
[----:B------:R-:W-:Y:S02]  /*58ef0*/  PRMT R66, RZ, 0x7610, R66 ;  /* 0x00007610ff427816 */ /* 0x000fe40000000042 */
[----:B------:R-:W-:Y:S02]  /*58f00*/  PRMT R67, RZ, 0x7610, R67 ;  /* 0x00007610ff437816 */ /* 0x000fe40000000043 */
[----:B------:R-:W-:Y:S02]  /*58f10*/  ISETP.GT.AND P5, PT, R92, 0xcc, PT ;  /* 0x000000cc5c00780c */ /* 0x000fe40003fa4270 */
[----:B------:R-:W-:Y:S02]  /*58f20*/  PRMT R83, RZ, 0x7610, R83 ;  /* 0x00007610ff537816 */ /* 0x000fe40000000053 */
[----:B------:R-:W-:Y:S01]  /*58f30*/  PRMT R0, RZ, 0x7610, R0 ;  /* 0x00007610ff007816 */ /* 0x000fe20000000000 */
[----:B------:R-:W2:Y:S04]  /*58f40*/  @P6 LDG.E.U16 R67, desc[UR6][R4.64] ;  /* 0x0000000604436981 */ /* 0x000ea8000c1e1500 */
[----:B------:R-:W2:Y:S04]  /*58f50*/  @P0 LDG.E.U16 R66, desc[UR6][R72.64] ;  /* 0x0000000648420981 */ /* 0x000ea8000c1e1500 */
[----:B----4-:R-:W4:Y:S04]  /*58f60*/  @P0 LDG.E.U16 R83, desc[UR6][R74.64] ;  /* 0x000000064a530981 */ /* 0x010f28000c1e1500 */
[----:B------:R-:W4:Y:S04]  /*58f70*/  LDL.LU.64 R4, [R1+0x4650] ;  /* 0x0046500001047983 */ /* 0x000f280000300a00 */
[----:B---3--:R-:W3:Y:S01]  /*58f80*/  @P5 LDG.E.U16 R0, desc[UR6][R84.64] ;  /* 0x0000000654005981 */ /* 0x008ee2000c1e1500 */
[----:B--2---:R-:W-:-:S06]  /*58f90*/  PRMT R7, RZ, 0x7610, R7 ;  /* 0x00007610ff077816 */ /* 0x004fcc0000000007 */
[----:B------:R-:W2:Y:S04]  /*58fa0*/  @P5 LDG.E.U16 R7, desc[UR6][R2.64] ;  /* 0x0000000602075981 */ /* 0x000ea8000c1e1500 */
[----:B------:R-:W-:Y:S04]  /*58fb0*/  STL [R1+0x2040], R66 ;  /* 0x0020404201007387 */ /* 0x000fe80000100800 */
[----:B------:R0:W-:Y:S04]  /*58fc0*/  STL [R1+0x2044], R67 ;  /* 0x0020444301007387 */ /* 0x0001e80000100800 */
[----:B0-----:R-:W2:Y:S04]  /*58fd0*/  LDL.64 R66, [R1+0x11d0] ;  /* 0x0011d00001427983 */ /* 0x001ea80000100a00 */
[----:B------:R-:W2:Y:S04]  /*58fe0*/  LDL.LU R72, [R1+0x2a04] ;  /* 0x002a040001487983 */ /* 0x000ea80000300800 */
[----:B------:R-:W2:Y:S04]  /*58ff0*/  LDL.LU R73, [R1+0x2a08] ;  /* 0x002a080001497983 */ /* 0x000ea80000300800 */
[----:B------:R-:W2:Y:S04]  /*59000*/  LDL.LU.64 R74, [R1+0x4648] ;  /* 0x00464800014a7983 */ /* 0x000ea80000300a00 */
[----:B----4-:R0:W-:Y:S04]  /*59010*/  STL [R1+0x203c], R83 ;  /* 0x00203c5301007387 */ /* 0x0101e80000100800 */
[----:B0-----:R-:W4:Y:S04]  /*59020*/  LDL.LU R83, [R1+0x4640] ;  /* 0x0046400001537983 */ /* 0x001f280000300800 */
[----:B------:R-:W4:Y:S04]  /*59030*/  LDL.LU.64 R84, [R1+0x4638] ;  /* 0x0046380001547983 */ /* 0x000f280000300a00 */
[----:B---3--:R0:W-:Y:S04]  /*59040*/  STL [R1+0x2038], R0 ;  /* 0x0020380001007387 */ /* 0x0081e80000100800 */
[----:B0-----:R-:W3:Y:S04]  /*59050*/  LDL.LU R0, [R1+0x4630] ;  /* 0x0046300001007983 */ /* 0x001ee80000300800 */
[----:B------:R-:W4:Y:S04]  /*59060*/  LDL.LU.64 R2, [R1+0x4628] ;  /* 0x0046280001027983 */ /* 0x000f280000300a00 */
[----:B--2---:R0:W-:Y:S04]  /*59070*/  STL [R1+0x2034], R7 ;  /* 0x0020340701007387 */ /* 0x0041e80000100800 */
[----:B0-----:R-:W2:Y:S01]  /*59080*/  LDL.LU R7, [R1+0x4620] ;  /* 0x0046200001077983 */ /* 0x001ea20000300800 */
[----:B------:R-:W-:-:S02]  /*59090*/  ISETP.GT.AND P6, PT, R92, 0xcd, PT ;  /* 0x000000cd5c00780c */ /* 0x000fc40003fc4270 */
[----:B------:R-:W-:-:S04]  /*590a0*/  LOP3.LUT R57, R57, R56, RZ, 0x3c, !PT ;  /* 0x0000003839397212 */ /* 0x000fc800078e3cff */
[----:B------:R-:W-:-:S04]  /*590b0*/  LOP3.LUT R56, R57, R56, RZ, 0x3c, !PT ;  /* 0x0000003839387212 */ /* 0x000fc800078e3cff */
[----:B------:R-:W-:Y:S02]  /*590c0*/  LOP3.LUT R57, R57, R56, RZ, 0x3c, !PT ;  /* 0x0000003839397212 */ /* 0x000fe400078e3cff */
[----:B---3--:R-:W-:-:S06]  /*590d0*/  PRMT R0, RZ, 0x7610, R0 ;  /* 0x00007610ff007816 */ /* 0x008fcc0000000000 */
[----:B------:R-:W3:Y:S01]  /*590e0*/  @P6 LDG.E.U16 R0, desc[UR6][R56.64] ;  /* 0x0000000638006981 */ /* 0x000ee2000c1e1500 */
[----:B--2---:R-:W-:-:S06]  /*590f0*/  PRMT R7, RZ, 0x7610, R7 ;  /* 0x00007610ff077816 */ /* 0x004fcc0000000007 */
[----:B------:R-:W2:Y:S04]  /*59100*/  @P6 LDG.E.U16 R7, desc[UR6][R12.64] ;  /* 0x000000060c076981 */ /* 0x000ea8000c1e1500 */
[----:B------:R0:W-:Y:S04]  /*59110*/  STL.64 [R1+0x1208], R56 ;  /* 0x0012083801007387 */ /* 0x0001e80000100a00 */
[----:B0-----:R-:W4:Y:S04]  /*59120*/  LDL.LU.64 R56, [R1+0x4618] ;  /* 0x0046180001387983 */ /* 0x001f280000300a00 */
[----:B---3--:R0:W-:Y:S04]  /*59130*/  STL [R1+0x2030], R0 ;  /* 0x0020300001007387 */ /* 0x0081e80000100800 */
[----:B0-----:R-:W3:Y:S04]  /*59140*/  LDL.LU R0, [R1+0x4610] ;  /* 0x0046100001007983 */ /* 0x001ee80000300800 */
[----:B------:R-:W4:Y:S04]  /*59150*/  LDL.LU.64 R12, [R1+0x4608] ;  /* 0x00460800010c7983 */ /* 0x000f280000300a00 */
[----:B--2---:R0:W-:Y:S04]  /*59160*/  STL [R1+0x202c], R7 ;  /* 0x00202c0701007387 */ /* 0x0041e80000100800 */
[----:B0-----:R-:W2:Y:S01]  /*59170*/  LDL.LU R7, [R1+0x4600] ;  /* 0x0046000001077983 */ /* 0x001ea20000300800 */
[----:B------:R-:W-:-:S02]  /*59180*/  ISETP.GT.AND P0, PT, R92, 0xce, PT ;  /* 0x000000ce5c00780c */ /* 0x000fc40003f04270 */
[----:B---3--:R-:W-:-:S11]  /*59190*/  PRMT R0, RZ, 0x7610, R0 ;  /* 0x00007610ff007816 */ /* 0x008fd60000000000 */
[----:B------:R-:W3:Y:S04]  /*591a0*/  @P0 LDG.E.U16 R0, desc[UR6][R4.64] ;  /* 0x0000000604000981 */ /* 0x000ee8000c1e1500 */
[----:B------:R-:W4:Y:S01]  /*591b0*/  LDL.LU.64 R4, [R1+0x45f8] ;  /* 0x0045f80001047983 */ /* 0x000f220000300a00 */
[----:B--2---:R-:W-:-:S06]  /*591c0*/  PRMT R7, RZ, 0x7610, R7 ;  /* 0x00007610ff077816 */ /* 0x004fcc0000000007 */
[----:B------:R-:W2:Y:S04]  /*591d0*/  @P0 LDG.E.U16 R7, desc[UR6][R74.64] ;  /* 0x000000064a070981 */ /* 0x000ea8000c1e1500 */
[----:B---3--:R0:W-:Y:S04]  /*591e0*/  STL [R1+0x2288], R0 ;  /* 0x0022880001007387 */ /* 0x0081e80000100800 */
[----:B0-----:R-:W3:Y:S04]  /*591f0*/  LDL.LU R0, [R1+0x45f0] ;  /* 0x0045f00001007983 */ /* 0x001ee80000300800 */
[----:B------:R-:W3:Y:S04]  /*59200*/  LDL.LU.64 R74, [R1+0x45e8] ;  /* 0x0045e800014a7983 */ /* 0x000ee80000300a00 */
[----:B--2---:R0:W-:Y:S04]  /*59210*/  STL [R1+0x2284], R7 ;  /* 0x0022840701007387 */ /* 0x0041e80000100800 */
[----:B0-----:R-:W2:Y:S01]  /*59220*/  LDL.LU R7, [R1+0x45e0] ;  /* 0x0045e00001077983 */ /* 0x001ea20000300800 */
[----:B------:R-:W-:-:S02]  /*59230*/  ISETP.GT.AND P5, PT, R92, 0xcf, PT ;  /* 0x000000cf5c00780c */ /* 0x000fc40003fa4270 */
[----:B----4-:R-:W-:-:S11]  /*59240*/  PRMT R13, RZ, 0x7610, R13 ;  /* 0x00007610ff0d7816 */ /* 0x010fd6000000000d */
[----:B------:R-:W4:Y:S04]  /*59250*/  @P5 LDG.E.U16 R13, desc[UR6][R84.64] ;  /* 0x00000006540d5981 */ /* 0x000f28000c1e1500 */
[----:B------:R-:W3:Y:S01]  /*59260*/  LDL.LU.64 R84, [R1+0x45d8] ;  /* 0x0045d80001547983 */ /* 0x000ee20000300a00 */
[----:B--2---:R-:W-:-:S06]  /*59270*/  PRMT R7, RZ, 0x7610, R7 ;  /* 0x00007610ff077816 */ /* 0x004fcc0000000007 */
[----:B------:R-:W2:Y:S04]  /*59280*/  @P5 LDG.E.U16 R7, desc[UR6][R2.64] ;  /* 0x0000000602075981 */ /* 0x000ea8000c1e1500 */
[----:B----4-:R0:W-:Y:S04]  /*59290*/  STL [R1+0x2308], R13 ;  /* 0x0023080d01007387 */ /* 0x0101e80000100800 */
[----:B0-----:R-:W4:Y:S04]  /*592a0*/  LDL.LU R13, [R1+0x2a0c] ;  /* 0x002a0c00010d7983 */ /* 0x001f280000300800 */
[----:B------:R-:W3:Y:S01]  /*592b0*/  LDL.LU.64 R2, [R1+0x45d0] ;  /* 0x0045d00001027983 */ /* 0x000ee20000300a00 */
[----:B------:R-:W-:-:S03]  /*592c0*/  ISETP.GT.AND P6, PT, R92, 0xd0, PT ;  /* 0x000000d05c00780c */ /* 0x000fc60003fc4270 */
[----:B--2---:R0:W-:Y:S04]  /*592d0*/  STL [R1+0x2304], R7 ;  /* 0x0023040701007387 */ /* 0x0041e80000100800 */
[----:B0-----:R-:W2:Y:S01]  /*592e0*/  LDL.LU R7, [R1+0x45c8] ;  /* 0x0045c80001077983 */ /* 0x001ea20000300800 */
[----:B------:R-:W-:Y:S02]  /*592f0*/  PRMT R60, RZ, 0x7610, R60 ;  /* 0x00007610ff3c7816 */ /* 0x000fe4000000003c */
[----:B------:R-:W-:Y:S02]  /*59300*/  PRMT R86, RZ, 0x7610, R86 ;  /* 0x00007610ff567816 */ /* 0x000fe40000000056 */
[C---:B------:R-:W-:Y:S02]  /*59310*/  ISETP.GT.AND P5, PT, R92.reuse, 0xd2, PT ;  /* 0x000000d25c00780c */ /* 0x040fe40003fa4270 */
[----:B------:R0:W4:Y:S04]  /*59320*/  @P6 LDG.E.U16 R60, desc[UR6][R56.64] ;  /* 0x00000006383c6981 */ /* 0x000128000c1e1500 */
[----:B------:R-:W4:Y:S01]  /*59330*/  @P6 LDG.E.U16 R86, desc[UR6][R66.64] ;  /* 0x0000000642566981 */ /* 0x000f22000c1e1500 */
[----:B------:R-:W-:-:S02]  /*59340*/  ISETP.GT.AND P6, PT, R92, 0xd3, PT ;  /* 0x000000d35c00780c */ /* 0x000fc40003fc4270 */
[----:B------:R-:W-:Y:S02]  /*59350*/  PRMT R88, RZ, 0x7610, R88 ;  /* 0x00007610ff587816 */ /* 0x000fe40000000058 */
[----:B------:R-:W-:-:S04]  /*59360*/  PRMT R89, RZ, 0x7610, R89 ;  /* 0x00007610ff597816 */ /* 0x000fc80000000059 */
[----:B---3--:R-:W3:Y:S04]  /*59370*/  @P5 LDG.E.U16 R88, desc[UR6][R84.64] ;  /* 0x0000000654585981 */ /* 0x008ee8000c1e1500 */
[----:B------:R-:W0:Y:S04]  /*59380*/  LDL.LU.64 R56, [R1+0x45c0] ;  /* 0x0045c00001387983 */ /* 0x000e280000300a00 */
[----:B------:R-:W3:Y:S01]  /*59390*/  @P5 LDG.E.U16 R89, desc[UR6][R74.64] ;  /* 0x000000064a595981 */ /* 0x000ee2000c1e1500 */
[----:B------:R-:W-:Y:S02]  /*593a0*/  ISETP.GT.AND P0, PT, R92, 0xd1, PT ;  /* 0x000000d15c00780c */ /* 0x000fe40003f04270 */
[----:B------:R-:W-:Y:S01]  /*593b0*/  LOP3.LUT R73, R73, R72, RZ, 0x3c, !PT ;  /* 0x0000004849497212 */ /* 0x000fe200078e3cff */
[----:B------:R-:W3:Y:S01]  /*593c0*/  LDL.64 R66, [R1+0x1170] ;  /* 0x0011700001427983 */ /* 0x000ee20000100a00 */
[----:B--2---:R-:W-:-:S06]  /*593d0*/  PRMT R7, RZ, 0x7610, R7 ;  /* 0x00007610ff077816 */ /* 0x004fcc0000000007 */
[----:B------:R-:W2:Y:S01]  /*593e0*/  @P6 LDG.E.U16 R7, desc[UR6][R2.64] ;  /* 0x0000000602076981 */ /* 0x000ea2000c1e1500 */
[----:B------:R-:W-:-:S04]  /*593f0*/  LOP3.LUT R72, R73, R72, RZ, 0x3c, !PT ;  /* 0x0000004849487212 */ /* 0x000fc800078e3cff */
[----:B------:R-:W-:Y:S02]  /*59400*/  LOP3.LUT R73, R73, R72, RZ, 0x3c, !PT ;  /* 0x0000004849497212 */ /* 0x000fe400078e3cff */
[----:B0-----:R-:W-:Y:S02]  /*59410*/  PRMT R56, RZ, 0x7610, R56 ;  /* 0x00007610ff387816 */ /* 0x001fe40000000038 */
[----:B------:R-:W-:Y:S01]  /*59420*/  PRMT R57, RZ, 0x7610, R57 ;  /* 0x00007610ff397816 */ /* 0x000fe20000000039 */
[----:B------:R0:W-:Y:S04]  /*59430*/  STL.64 [R1+0x11c8], R72 ;  /* 0x0011c84801007387 */ /* 0x0001e80000100a00 */
[----:B------:R-:W4:Y:S04]  /*59440*/  @P0 LDG.E.U16 R56, desc[UR6][R72.64] ;  /* 0x0000000648380981 */ /* 0x000f28000c1e1500 */
[----:B------:R-:W4:Y:S04]  /*59450*/  @P0 LDG.E.U16 R57, desc[UR6][R4.64] ;  /* 0x0000000604390981 */ /* 0x000f28000c1e1500 */
[----:B0-----:R-:W4:Y:S04]  /*59460*/  LDL.LU.64 R72, [R1+0x45b8] ;  /* 0x0045b80001487983 */ /* 0x001f280000300a00 */
[----:B------:R-:W4:Y:S04]  /*59470*/  LDL.LU.64 R4, [R1+0x45b0] ;  /* 0x0045b00001047983 */ /* 0x000f280000300a00 */
[----:B------:R-:W4:Y:S04]  /*59480*/  LDL.LU.64 R74, [R1+0x45a8] ;  /* 0x0045a800014a7983 */ /* 0x000f280000300a00 */
[----:B------:R-:W4:Y:S04]  /*59490*/  LDL.LU.64 R84, [R1+0x45a0] ;  /* 0x0045a00001547983 */ /* 0x000f280000300a00 */
[----:B---3--:R-:W-:Y:S04]  /*594a0*/  STL [R1+0x2024], R88 ;  /* 0x0020245801007387 */ /* 0x008fe80000100800 */
[----:B------:R0:W-:Y:S04]  /*594b0*/  STL [R1+0x2028], R89 ;  /* 0x0020285901007387 */ /* 0x0001e80000100800 */
[----:B0-----:R-:W3:Y:S04]  /*594c0*/  LDL.64 R88, [R1+0x1158] ;  /* 0x0011580001587983 */ /* 0x001ee80000100a00 */
[----:B------:R-:W3:Y:S04]  /*594d0*/  LDL.LU.64 R2, [R1+0x4598] ;  /* 0x0045980001027983 */ /* 0x000ee80000300a00 */
[----:B--2---:R0:W-:Y:S04]  /*594e0*/  STL [R1+0x2020], R7 ;  /* 0x0020200701007387 */ /* 0x0041e80000100800 */
[----:B0-----:R-:W2:Y:S01]  /*594f0*/  LDL.LU R7, [R1+0x4590] ;  /* 0x0045900001077983 */ /* 0x001ea20000300800 */
[----:B------:R-:W-:-:S02]  /*59500*/  ISETP.GT.AND P0, PT, R92, 0xd4, PT ;  /* 0x000000d45c00780c */ /* 0x000fc40003f04270 */
[----:B--2---:R-:W-:-:S06]  /*59510*/  PRMT R7, RZ, 0x7610, R7 ;  /* 0x00007610ff077816 */ /* 0x004fcc0000000007 */
[----:B----4-:R-:W2:Y:S01]  /*59520*/  @P6 LDG.E.U16 R7, desc[UR6][R72.64] ;  /* 0x0000000648076981 */ /* 0x010ea2000c1e1500 */
[----:B------:R-:W-:-:S06]  /*59530*/  PRMT R12, RZ, 0x7610, R12 ;  /* 0x00007610ff0c7816 */ /* 0x000fcc000000000c */
[----:B------:R-:W4:Y:S04]  /*59540*/  @P0 LDG.E.U16 R12, desc[UR6][R74.64] ;  /* 0x000000064a0c0981 */ /* 0x000f28000c1e1500 */
[----:B------:R-:W3:Y:S01]  /*59550*/  LDL.LU.64 R72, [R1+0x4588] ;  /* 0x0045880001487983 */ /* 0x000ee20000300a00 */
[----:B------:R-:W-:Y:S02]  /*59560*/  PRMT R91, RZ, 0x7610, R91 ;  /* 0x00007610ff5b7816 */ /* 0x000fe4000000005b */
[C---:B------:R-:W-:Y:S02]  /*59570*/  ISETP.GT.AND P5, PT, R92.reuse, 0xd5, PT ;  /* 0x000000d55c00780c */ /* 0x040fe40003fa4270 */
[----:B------:R-:W-:Y:S02]  /*59580*/  PRMT R81, RZ, 0x7610, R81 ;  /* 0x00007610ff517816 */ /* 0x000fe40000000051 */
[----:B------:R-:W3:Y:S04]  /*59590*/  @P0 LDG.E.U16 R91, desc[UR6][R4.64] ;  /* 0x00000006045b0981 */ /* 0x000ee8000c1e1500 */
[----:B--2---:R0:W-:Y:S04]  /*595a0*/  STL [R1+0x201c], R7 ;  /* 0x00201c0701007387 */ /* 0x0041e80000100800 */
[----:B0-----:R-:W2:Y:S04]  /*595b0*/  LDL.LU R7, [R1+0x4580] ;  /* 0x0045800001077983 */ /* 0x001ea80000300800 */
[----:B------:R-:W3:Y:S04]  /*595c0*/  LDL.LU.64 R4, [R1+0x4578] ;  /* 0x0045780001047983 */ /* 0x000ee80000300a00 */
[----:B------:R-:W3:Y:S04]  /*595d0*/  LDL.LU.64 R74, [R1+0x4570] ;  /* 0x00457000014a7983 */ /* 0x000ee80000300a00 */
[----:B----4-:R2:W-:Y:S02]  /*595e0*/  STL [R1+0x2014], R12 ;  /* 0x0020140c01007387 */ /* 0x0105e40000100800 */
[----:B--2---:R-:W-:Y:S01]  /*595f0*/  IMAD.MOV.U32 R12, RZ, RZ, R7 ;  /* 0x000000ffff0c7224 */ /* 0x004fe200078e0007 */
[----:B------:R-:W-:-:S02]  /*59600*/  ISETP.GT.AND P6, PT, R92, 0xd6, PT ;  /* 0x000000d65c00780c */ /* 0x000fc40003fc4270 */
[----:B------:R-:W-:Y:S01]  /*59610*/  PRMT R90, RZ, 0x7610, R90 ;  /* 0x00007610ff5a7816 */ /* 0x000fe2000000005a */
[----:B------:R-:W2:Y:S04]  /*59620*/  LDL.LU R7, [R1+0x4568] ;  /* 0x0045680001077983 */ /* 0x000ea80000300800 */
[----:B------:R-:W4:Y:S04]  /*59630*/  @P5 LDG.E.U16 R81, desc[UR6][R12.64] ;  /* 0x000000060c515981 */ /* 0x000f28000c1e1500 */
[----:B------:R0:W-:Y:S01]  /*59640*/  STL.64 [R1+0x1188], R12 ;  /* 0x0011880c01007387 */ /* 0x0001e20000100a00 */
[----:B------:R-:W-:-:S02]  /*59650*/  PRMT R62, RZ, 0x7610, R62 ;  /* 0x00007610ff3e7816 */ /* 0x000fc4000000003e */
[----:B------:R-:W-:Y:S01]  /*59660*/  PRMT R63, RZ, 0x7610, R63 ;  /* 0x00007610ff3f7816 */ /* 0x000fe2000000003f */
[----:B------:R1:W2:Y:S04]  /*59670*/  @P5 LDG.E.U16 R90, desc[UR6][R84.64] ;  /* 0x00000006545a5981 */ /* 0x0002a8000c1e1500 */
[----:B------:R-:W2:Y:S04]  /*59680*/  @P6 LDG.E.U16 R62, desc[UR6][R66.64] ;  /* 0x00000006423e6981 */ /* 0x000ea8000c1e1500 */
[----:B0-----:R-:W2:Y:S04]  /*59690*/  LDL.LU.64 R12, [R1+0x4560] ;  /* 0x00456000010c7983 */ /* 0x001ea80000300a00 */
[----:B---3--:R-:W3:Y:S04]  /*596a0*/  @P6 LDG.E.U16 R63, desc[UR6][R2.64] ;  /* 0x00000006023f6981 */ /* 0x008ee8000c1e1500 */
[----:B----4-:R-:W-:Y:S04]  /*596b0*/  STL [R1+0x4078], R81 ;  /* 0x0040785101007387 */ /* 0x010fe80000100800 */
[----:B------:R-:W1:Y:S01]  /*596c0*/  LDL.LU.64 R84, [R1+0x4558] ;  /* 0x0045580001547983 */ /* 0x000e620000300a00 */
[----:B------:R-:W-:-:S03]  /*596d0*/  ISETP.GT.AND P0, PT, R92, 0xd7, PT ;  /* 0x000000d75c00780c */ /* 0x000fc60003f04270 */
[----:B------:R-:W4:Y:S04]  /*596e0*/  LDL.LU.64 R2, [R1+0x4550] ;  /* 0x0045500001027983 */ /* 0x000f280000300a00 */
[----:B------:R-:W4:Y:S01]  /*596f0*/  LDL.64 R66, [R1+0x1138] ;  /* 0x0011380001427983 */ /* 0x000f220000100a00 */
[----:B------:R-:W-:-:S03]  /*59700*/  PRMT R82, RZ, 0x7610, R82 ;  /* 0x00007610ff527816 */ /* 0x000fc60000000052 */
[----:B--2---:R-:W-:Y:S04]  /*59710*/  STL [R1+0x227c], R62 ;  /* 0x00227c3e01007387 */ /* 0x004fe80000100800 */
[----:B---3--:R0:W-:Y:S04]  /*59720*/  STL [R1+0x2280], R63 ;  /* 0x0022803f01007387 */ /* 0x0081e80000100800 */
[----:B------:R-:W2:Y:S04]  /*59730*/  @P0 LDG.E.U16 R82, desc[UR6][R4.64] ;  /* 0x0000000604520981 */ /* 0x000ea8000c1e1500 */
[----:B0-----:R-:W3:Y:S01]  /*59740*/  LDL.64 R62, [R1+0x1130] ;  /* 0x00113000013e7983 */ /* 0x001ee20000100a00 */
[----:B-1----:R-:W-:-:S06]  /*59750*/  PRMT R85, RZ, 0x7610, R85 ;  /* 0x00007610ff557816 */ /* 0x002fcc0000000055 */
[----:B------:R-:W2:Y:S04]  /*59760*/  @P0 LDG.E.U16 R85, desc[UR6][R72.64] ;  /* 0x0000000648550981 */ /* 0x000ea8000c1e1500 */
[----:B------:R-:W4:Y:S04]  /*59770*/  LDL.LU.64 R72, [R1+0x4548] ;  /* 0x0045480001487983 */ /* 0x000f280000300a00 */
[----:B------:R-:W-:Y:S04]  /*59780*/  STL [R1+0x2018], R91 ;  /* 0x0020185b01007387 */ /* 0x000fe80000100800 */
[----:B------:R-:W4:Y:S01]  /*59790*/  LDL.LU.64 R4, [R1+0x4540] ;  /* 0x0045400001047983 */ /* 0x000f220000300a00 */
[----:B------:R-:W-:-:S02]  /*597a0*/  ISETP.GT.AND P5, PT, R92, 0xd8, PT ;  /* 0x000000d85c00780c */ /* 0x000fc40003fa4270 */
[----:B------:R-:W-:Y:S02]  /*597b0*/  PRMT R59, RZ, 0x7610, R59 ;  /* 0x00007610ff3b7816 */ /* 0x000fe4000000003b */
[----:B------:R-:W-:Y:S02]  /*597c0*/  ISETP.GT.AND P6, PT, R92, 0xd9, PT ;  /* 0x000000d95c00780c */ /* 0x000fe40003fc4270 */
[----:B------:R-:W-:-:S07]  /*597d0*/  PRMT R6, RZ, 0x7610, R6 ;  /* 0x00007610ff067816 */ /* 0x000fce0000000006 */
[----:B------:R-:W4:Y:S04]  /*597e0*/  @P5 LDG.E.U16 R59, desc[UR6][R74.64] ;  /* 0x000000064a3b5981 */ /* 0x000f28000c1e1500 */
[----:B------:R-:W4:Y:S01]  /*597f0*/  @P5 LDG.E.U16 R6, desc[UR6][R88.64] ;  /* 0x0000000658065981 */ /* 0x000f22000c1e1500 */
[----:B------:R-:W-:-:S03]  /*59800*/  ISETP.GT.AND P5, PT, R92, 0xda, PT ;  /* 0x000000da5c00780c */ /* 0x000fc60003fa4270 */
[----:B------:R-:W4:Y:S01]  /*59810*/  LDL.LU.64 R74, [R1+0x4538] ;  /* 0x00453800014a7983 */ /* 0x000f220000300a00 */
[----:B------:R-:W-:-:S09]  /*59820*/  PRMT R23, RZ, 0x7610, R23 ;  /* 0x00007610ff177816 */ /* 0x000fd20000000017 */
[----:B---3--:R0:W3:Y:S04]  /*59830*/  @P5 LDG.E.U16 R23, desc[UR6][R62.64] ;  /* 0x000000063e175981 */ /* 0x0080e8000c1e1500 */
[----:B--2---:R1:W-:Y:S01]  /*59840*/  STL [R1+0x2300], R85 ;  /* 0x0023005501007387 */ /* 0x0043e20000100800 */
[----:B----4-:R-:W-:Y:S02]  /*59850*/  PRMT R72, RZ, 0x7610, R72 ;  /* 0x00007610ff487816 */ /* 0x010fe40000000048 */
[----:B------:R-:W-:Y:S01]  /*59860*/  PRMT R73, RZ, 0x7610, R73 ;  /* 0x00007610ff497816 */ /* 0x000fe20000000049 */
[----:B-1----:R-:W-:Y:S02]  /*59870*/  IMAD.MOV.U32 R85, RZ, RZ, R84 ;  /* 0x000000ffff557224 */ /* 0x002fe400078e0054 */
[----:B------:R-:W-:-:S02]  /*59880*/  IMAD.MOV.U32 R84, RZ, RZ, R0 ;  /* 0x000000ffff547224 */ /* 0x000fc400078e0000 */
[----:B------:R-:W2:Y:S04]  /*59890*/  LDL.LU R0, [R1+0x4534] ;  /* 0x0045340001007983 */ /* 0x000ea80000300800 */
[----:B------:R1:W-:Y:S04]  /*598a0*/  STL [R1+0x22fc], R82 ;  /* 0x0022fc5201007387 */ /* 0x0003e80000100800 */
[----:B------:R-:W-:Y:S04]  /*598b0*/  STL [R1+0x200c], R90 ;  /* 0x00200c5a01007387 */ /* 0x000fe80000100800 */
[----:B------:R-:W4:Y:S04]  /*598c0*/  @P6 LDG.E.U16 R72, desc[UR6][R12.64] ;  /* 0x000000060c486981 */ /* 0x000f28000c1e1500 */
[----:B------:R-:W2:Y:S01]  /*598d0*/  @P6 LDG.E.U16 R73, desc[UR6][R2.64] ;  /* 0x0000000602496981 */ /* 0x000ea2000c1e1500 */
[----:B-1----:R-:W-:-:S03]  /*598e0*/  IMAD.MOV.U32 R82, RZ, RZ, R4 ;  /* 0x000000ffff527224 */ /* 0x002fc600078e0004 */
[----:B------:R-:W2:Y:S04]  /*598f0*/  LDL.LU R4, [R1+0x4530] ;  /* 0x0045300001047983 */ /* 0x000ea80000300800 */
[----:B------:R-:W2:Y:S04]  /*59900*/  LDL.LU.64 R12, [R1+0x4528] ;  /* 0x00452800010c7983 */ /* 0x000ea80000300a00 */
[----:B------:R-:W2:Y:S01]  /*59910*/  LDL.LU.64 R2, [R1+0x4520] ;  /* 0x0045200001027983 */ /* 0x000ea20000300a00 */
[----:B------:R-:W-:Y:S02]  /*59920*/  ISETP.GT.AND P6, PT, R92, 0xdb, PT ;  /* 0x000000db5c00780c */ /* 0x000fe40003fc4270 */
[----:B------:R-:W-:Y:S01]  /*59930*/  PRMT R65, RZ, 0x7610, R65 ;  /* 0x00007610ff417816 */ /* 0x000fe20000000041 */
[----:B------:R-:W-:Y:S04]  /*59940*/  STL [R1+0x2e5c], R82 ;  /* 0x002e5c5201007387 */ /* 0x000fe80000100800 */
[----:B------:R-:W-:Y:S01]  /*59950*/  STL [R1+0x2e58], R83 ;  /* 0x002e585301007387 */ /* 0x000fe20000100800 */
[----:B0-----:R-:W-:-:S02]  /*59960*/  IMAD.MOV.U32 R62, RZ, RZ, R75 ;  /* 0x000000ffff3e7224 */ /* 0x001fc400078e004b */
[----:B------:R-:W-:Y:S01]  /*59970*/  IMAD.MOV.U32 R63, RZ, RZ, R5 ;  /* 0x000000ffff3f7224 */ /* 0x000fe200078e0005 */
[----:B------:R-:W-:Y:S04]  /*59980*/  STL.64 [R1+0x3048], R82 ;  /* 0x0030485201007387 */ /* 0x000fe80000100a00 */
[----:B------:R0:W4:Y:S04]  /*59990*/  @P5 LDG.E.U16 R65, desc[UR6][R66.64] ;  /* 0x0000000642415981 */ /* 0x000128000c1e1500 */
[----:B------:R-:W-:Y:S04]  /*599a0*/  STL [R1+0x2e64], R84 ;  /* 0x002e645401007387 */ /* 0x000fe80000100800 */
[----:B------:R-:W-:Y:S04]  /*599b0*/  STL [R1+0x2e60], R85 ;  /* 0x002e605501007387 */ /* 0x000fe80000100800 */
[----:B------:R-:W-:Y:S04]  /*599c0*/  STL.64 [R1+0x3058], R84 ;  /* 0x0030585401007387 */ /* 0x000fe80000100a00 */
[----:B---3--:R1:W-:Y:S01]  /*599d0*/  STL [R1+0x2004], R23 ;  /* 0x0020041701007387 */ /* 0x0083e20000100800 */
[----:B0-----:R-:W-:-:S03]  /*599e0*/  IMAD.MOV.U32 R67, RZ, RZ, R74 ;  /* 0x000000ffff437224 */ /* 0x001fc600078e004a */
[----:B-1----:R-:W3:Y:S04]  /*599f0*/  LDL.LU R23, [R1+0x2a3c] ;  /* 0x002a3c0001177983 */ /* 0x002ee80000300800 */
[----:B------:R-:W3:Y:S01]  /*59a00*/  LDL.LU R5, [R1+0x451c] ;  /* 0x00451c0001057983 */ /* 0x000ee20000300800 */
[----:B--2---:R-:W-:Y:S02]  /*59a10*/  PRMT R2, RZ, 0x7610, R2 ;  /* 0x00007610ff027816 */ /* 0x004fe40000000002 */
[----:B------:R-:W-:Y:S01]  /*59a20*/  PRMT R3, RZ, 0x7610, R3 ;  /* 0x00007610ff037816 */ /* 0x000fe20000000003 */
[----:B------:R-:W-:-:S03]  /*59a30*/  IMAD.MOV.U32 R66, RZ, RZ, R13 ;  /* 0x000000ffff427224 */ /* 0x000fc600078e000d */
[----:B------:R-:W2:Y:S04]  /*59a40*/  @P6 LDG.E.U16 R2, desc[UR6][R62.64] ;  /* 0x000000063e026981 */ /* 0x000ea8000c1e1500 */
[----:B------:R0:W4:Y:S01]  /*59a50*/  @P6 LDG.E.U16 R3, desc[UR6][R66.64] ;  /* 0x0000000642036981 */ /* 0x000122000c1e1500 */
[----:B------:R-:W-:Y:S02]  /*59a60*/  ISETP.GT.AND P0, PT, R92, RZ, PT ;  /* 0x000000ff5c00720c */ /* 0x000fe40003f04270 */
[----:B------:R-:W-:Y:S02]  /*59a70*/  PRMT R31, RZ, 0x7610, R31 ;  /* 0x00007610ff1f7816 */ /* 0x000fe4000000001f */
[----:B------:R-:W-:Y:S01]  /*59a80*/  PRMT R30, RZ, 0x7610, R30 ;  /* 0x00007610ff1e7816 */ /* 0x000fe2000000001e */
[----:B------:R0:W-:Y:S01]  /*59a90*/  STL.64 [R1+0x1128], R66 ;  /* 0x0011284201007387 */ /* 0x0001e20000100a00 */
[----:B------:R-:W-:-:S07]  /*59aa0*/  PRMT R64, RZ, 0x7610, R64 ;  /* 0x00007610ff407816 */ /* 0x000fce0000000040 */
[----:B------:R-:W4:Y:S04]  /*59ab0*/  @P0 LDG.E.U16 R31, desc[UR6][R82.64] ;  /* 0x00000006521f0981 */ /* 0x000f28000c1e1500 */
[----:B------:R-:W4:Y:S01]  /*59ac0*/  @P0 LDG.E.U16 R30, desc[UR6][R84.64] ;  /* 0x00000006541e0981 */ /* 0x000f22000c1e1500 */
[----:B------:R-:W-:Y:S01]  /*59ad0*/  ISETP.GT.AND P0, PT, R92, 0xdc, PT ;  /* 0x000000dc5c00780c */ /* 0x000fe20003f04270 */
[----:B0-----:R-:W-:Y:S02]  /*59ae0*/  IMAD.MOV.U32 R66, RZ, RZ, R7 ;  /* 0x000000ffff427224 */ /* 0x001fe400078e0007 */
[----:B------:R-:W-:Y:S01]  /*59af0*/  IMAD.MOV.U32 R67, RZ, RZ, R12 ;  /* 0x000000ffff437224 */ /* 0x000fe200078e000c */
[----:B------:R3:W-:Y:S04]  /*59b00*/  STL.64 [R1+0x1120], R62 ;  /* 0x0011203e01007387 */ /* 0x0007e80000100a00 */
[----:B------:R-:W4:Y:S04]  /*59b10*/  LDL.LU R74, [R1+0x2a4c] ;  /* 0x002a4c00014a7983 */ /* 0x000f280000300800 */
[----:B------:R-:W4:Y:S04]  /*59b20*/  LDL.LU R75, [R1+0x2a54] ;  /* 0x002a5400014b7983 */ /* 0x000f280000300800 */
[----:B------:R-:W4:Y:S04]  /*59b30*/  LDL.LU R13, [R1+0x2a58] ;  /* 0x002a5800010d7983 */ /* 0x000f280000300800 */
[----:B------:R-:W4:Y:S04]  /*59b40*/  LDL.LU R90, [R1+0x2a90] ;  /* 0x002a9000015a7983 */ /* 0x000f280000300800 */
[----:B------:R-:W4:Y:S01]  /*59b50*/  LDL.LU R91, [R1+0x2aa8] ;  /* 0x002aa800015b7983 */ /* 0x000f220000300800 */
[----:B------:R-:W-:-:S03]  /*59b60*/  PRMT R22, RZ, 0x7610, R22 ;  /* 0x00007610ff167816 */ /* 0x000fc60000000016 */
[----:B------:R-:W4:Y:S01]  /*59b70*/  @P0 LDG.E.U16 R64, desc[UR6][R66.64] ;  /* 0x0000000642400981 */ /* 0x000f22000c1e1500 */
[----:B---3--:R-:W-:Y:S02]  /*59b80*/  IMAD.MOV.U32 R62, RZ, RZ, R5 ;  /* 0x000000ffff3e7224 */ /* 0x008fe400078e0005 */
[----:B------:R-:W-:-:S05]  /*59b90*/  IMAD.MOV.U32 R63, RZ, RZ, R0 ;  /* 0x000000ffff3f7224 */ /* 0x000fca00078e0000 */
[----:B------:R-:W3:Y:S04]  /*59ba0*/  @P0 LDG.E.U16 R22, desc[UR6][R62.64] ;  /* 0x000000063e160981 */ /* 0x000ee8000c1e1500 */
[----:B--2---:R0:W-:Y:S04]  /*59bb0*/  STL [R1+0x1ffc], R2 ;  /* 0x001ffc0201007387 */ /* 0x0041e80000100800 */
[----:B0-----:R-:W2:Y:S04]  /*59bc0*/  LDL.LU R2, [R1+0x2a94] ;  /* 0x002a940001027983 */ /* 0x001ea80000300800 */
[----:B----4-:R0:W-:Y:S04]  /*59bd0*/  STL [R1+0x2000], R3 ;  /* 0x0020000301007387 */ /* 0x0101e80000100800 */
[----:B0-----:R-:W2:Y:S04]  /*59be0*/  LDL.LU R3, [R1+0x2aa0] ;  /* 0x002aa00001037983 */ /* 0x001ea80000300800 */
[----:B------:R-:W4:Y:S04]  /*59bf0*/  LDL.LU R0, [R1+0x4518] ;  /* 0x0045180001007983 */ /* 0x000f280000300800 */
[----:B------:R-:W2:Y:S04]  /*59c00*/  LDL.LU R5, [R1+0x4514] ;  /* 0x0045140001057983 */ /* 0x000ea80000300800 */
[----:B------:R-:W2:Y:S04]  /*59c10*/  LDL.LU R12, [R1+0x4510] ;  /* 0x00451000010c7983 */ /* 0x000ea80000300800 */
[----:B------:R-:W2:Y:S04]  /*59c20*/  LDL.LU R7, [R1+0x450c] ;  /* 0x00450c0001077983 */ /* 0x000ea80000300800 */
[----:B------:R-:W-:Y:S04]  /*59c30*/  STL [R1+0x2008], R65 ;  /* 0x0020084101007387 */ /* 0x000fe80000100800 */
[----:B------:R-:W-:Y:S04]  /*59c40*/  STL.64 [R1+0x1118], R66 ;  /* 0x0011184201007387 */ /* 0x000fe80000100a00 */
[----:B------:R0:W-:Y:S01]  /*59c50*/  STL [R1+0x1ff8], R64 ;  /* 0x001ff84001007387 */ /* 0x0001e20000100800 */
[----:B------:R-:W-:-:S03]  /*59c60*/  ISETP.GT.AND P5, PT, R92, 0xdd, PT ;  /* 0x000000dd5c00780c */ /* 0x000fc60003fa4270 */
[----:B0-----:R-:W2:Y:S04]  /*59c70*/  LDL.LU R64, [R1+0x2ad8] ;  /* 0x002ad80001407983 */ /* 0x001ea80000300800 */
[----:B------:R0:W-:Y:S04]  /*59c80*/  STL.64 [R1+0x1110], R62 ;  /* 0x0011103e01007387 */ /* 0x0001e80000100a00 */
[----:B------:R-:W2:Y:S04]  /*59c90*/  LDL.LU R65, [R1+0x2af0] ;  /* 0x002af00001417983 */ /* 0x000ea80000300800 */
[----:B------:R-:W2:Y:S04]  /*59ca0*/  LDL.LU R88, [R1+0x2adc] ;  /* 0x002adc0001587983 */ /* 0x000ea80000300800 */
[----:B------:R-:W2:Y:S04]  /*59cb0*/  LDL.LU R89, [R1+0x2af4] ;  /* 0x002af40001597983 */ /* 0x000ea80000300800 */
[----:B0-----:R-:W2:Y:S04]  /*59cc0*/  LDL.LU R62, [R1+0x2b58] ;  /* 0x002b5800013e7983 */ /* 0x001ea80000300800 */
[----:B------:R-:W2:Y:S04]  /*59cd0*/  LDL.LU R63, [R1+0x2b68] ;  /* 0x002b6800013f7983 */ /* 0x000ea80000300800 */
[----:B------:R-:W2:Y:S04]  /*59ce0*/  LDL.LU R66, [R1+0x2b5c] ;  /* 0x002b5c0001427983 */ /* 0x000ea80000300800 */
[----:B------:R-:W2:Y:S04]  /*59cf0*/  LDL.LU R67, [R1+0x2b6c] ;  /* 0x002b6c0001437983 */ /* 0x000ea80000300800 */
[----:B---3--:R4:W-:Y:S02]  /*59d00*/  STL [R1+0x1ff4], R22 ;  /* 0x001ff41601007387 */ /* 0x0089e40000100800 */
[----:B----4-:R-:W-:Y:S01]  /*59d10*/  IMAD.MOV.U32 R22, RZ, RZ, R0 ;  /* 0x000000ffff167224 */ /* 0x010fe200078e0000 */
[----:B--2---:R-:W-:-:S02]  /*59d20*/  LOP3.LUT R5, R5, R4, RZ, 0x3c, !PT ;  /* 0x0000000405057212 */ /* 0x004fc400078e3cff */
[----:B------:R-:W-:Y:S02]  /*59d30*/  PRMT R12, RZ, 0x7610, R12 ;  /* 0x00007610ff0c7816 */ /* 0x000fe4000000000c */
[----:B------:R-:W-:Y:S01]  /*59d40*/  PRMT R7, RZ, 0x7610, R7 ;  /* 0x00007610ff077816 */ /* 0x000fe20000000007 */
[----:B------:R-:W2:Y:S01]  /*59d50*/  LDL.LU R0, [R1+0x4508] ;  /* 0x0045080001007983 */ /* 0x000ea20000300800 */
[----:B------:R-:W-:-:S04]  /*59d60*/  LOP3.LUT R4, R5, R4, RZ, 0x3c, !PT ;  /* 0x0000000405047212 */ /* 0x000fc800078e3cff */
[----:B------:R-:W3:Y:S01]  /*59d70*/  @P5 LDG.E.U16 R7, desc[UR6][R22.64] ;  /* 0x0000000616075981 */ /* 0x000ee2000c1e1500 */
[----:B------:R-:W-:-:S05]  /*59d80*/  LOP3.LUT R5, R5, R4, RZ, 0x3c, !PT ;  /* 0x0000000405057212 */ /* 0x000fca00078e3cff */
[----:B------:R-:W4:Y:S04]  /*59d90*/  @P5 LDG.E.U16 R12, desc[UR6][R4.64] ;  /* 0x00000006040c5981 */ /* 0x000f28000c1e1500 */
[----:B------:R0:W-:Y:S01]  /*59da0*/  STL.64 [R1+0x1108], R22 ;  /* 0x0011081601007387 */ /* 0x0001e20000100a00 */
[----:B------:R-:W-:Y:S02]  /*59db0*/  ISETP.GT.AND P0, PT, R92, 0xe0, PT ;  /* 0x000000e05c00780c */ /* 0x000fe40003f04270 */
[-C--:B------:R-:W-:Y:S01]  /*59dc0*/  LOP3.LUT R75, R75, R74.reuse, RZ, 0x3c, !PT ;  /* 0x0000004a4b4b7212 */ /* 0x080fe200078e3cff */
[----:B0-----:R-:W2:Y:S03]  /*59dd0*/  LDL.LU.64 R22, [R1+0x4500] ;  /* 0x0045000001167983 */ /* 0x001ea60000300a00 */
[----:B------:R-:W-:-:S02]  /*59de0*/  LOP3.LUT R74, R75, R74, RZ, 0x3c, !PT ;  /* 0x0000004a4b4a7212 */ /* 0x000fc400078e3cff */
[----:B------:R-:W-:Y:S02]  /*59df0*/  PRMT R58, RZ, 0x7610, R58 ;  /* 0x00007610ff3a7816 */ /* 0x000fe4000000003a */
[----:B------:R-:W-:Y:S02]  /*59e00*/  PRMT R38, RZ, 0x7610, R38 ;  /* 0x00007610ff267816 */ /* 0x000fe40000000026 */
[----:B------:R-:W-:-:S05]  /*59e10*/  LOP3.LUT R75, R75, R74, RZ, 0x3c, !PT ;  /* 0x0000004a4b4b7212 */ /* 0x000fca00078e3cff */
[----:B------:R-:W2:Y:S04]  /*59e20*/  @P0 LDG.E.U16 R38, desc[UR6][R74.64] ;  /* 0x000000064a260981 */ /* 0x000ea8000c1e1500 */
[----:B---3--:R0:W-:Y:S04]  /*59e30*/  STL [R1+0x1ff0], R7 ;  /* 0x001ff00701007387 */ /* 0x0081e80000100800 */
[----:B0-----:R-:W3:Y:S04]  /*59e40*/  LDL.LU R7, [R1+0x44f8] ;  /* 0x0044f80001077983 */ /* 0x001ee80000300800 */
[----:B------:R0:W-:Y:S04]  /*59e50*/  STL.64 [R1+0x1100], R4 ;  /* 0x0011000401007387 */ /* 0x0001e80000100a00 */
[----:B0-----:R-:W3:Y:S04]  /*59e60*/  LDL.LU.64 R4, [R1+0x44f0] ;  /* 0x0044f00001047983 */ /* 0x001ee80000300a00 */
[----:B----4-:R0:W-:Y:S02]  /*59e70*/  STL [R1+0x1fec], R12 ;  /* 0x001fec0c01007387 */ /* 0x0101e40000100800 */
[----:B0-----:R-:W-:-:S02]  /*59e80*/  IMAD.MOV.U32 R12, RZ, RZ, R13 ;  /* 0x000000ffff0c7224 */ /* 0x001fc400078e000d */
[----:B--2---:R-:W-:Y:S02]  /*59e90*/  IMAD.MOV.U32 R13, RZ, RZ, R0 ;  /* 0x000000ffff0d7224 */ /* 0x004fe400078e0000 */
[----:B------:R-:W2:Y:S04]  /*59ea0*/  LDL.LU R0, [R1+0x44e8] ;  /* 0x0044e80001007983 */ /* 0x000ea80000300800 */
[----:B------:R0:W-:Y:S04]  /*59eb0*/  STL.64 [R1+0x10d8], R12 ;  /* 0x0010d80c01007387 */ /* 0x0001e80000100a00 */
[----:B------:R-:W4:Y:S04]  /*59ec0*/  @P0 LDG.E.U16 R58, desc[UR6][R12.64] ;  /* 0x000000060c3a0981 */ /* 0x000f28000c1e1500 */
[----:B0-----:R-:W2:Y:S04]  /*59ed0*/  LDL.LU.64 R12, [R1+0x44e0] ;  /* 0x0044e000010c7983 */ /* 0x001ea80000300a00 */
[----:B------:R0:W-:Y:S04]  /*59ee0*/  STL.64 [R1+0x10d0], R74 ;  /* 0x0010d04a01007387 */ /* 0x0001e80000100a00 */
[----:B0-----:R-:W4:Y:S01]  /*59ef0*/  LDL.LU.64 R74, [R1+0x44d8] ;  /* 0x0044d800014a7983 */ /* 0x001f220000300a00 */
[----:B------:R-:W-:-:S02]  /*59f00*/  ISETP.GT.AND P5, PT, R92, 0xe8, PT ;  /* 0x000000e85c00780c */ /* 0x000fc40003fa4270 */
[----:B------:R-:W-:Y:S02]  /*59f10*/  LOP3.LUT R91, R91, R90, RZ, 0x3c, !PT ;  /* 0x0000005a5b5b7212 */ /* 0x000fe400078e3cff */
[----:B------:R-:W-:Y:S02]  /*59f20*/  LOP3.LUT R3, R3, R2, RZ, 0x3c, !PT ;  /* 0x0000000203037212 */ /* 0x000fe400078e3cff */
[----:B------:R-:W-:Y:S02]  /*59f30*/  ISETP.GT.AND P0, PT, R92, 0xf0, PT ;  /* 0x000000f05c00780c */ /* 0x000fe40003f04270 */
[----:B------:R-:W-:Y:S02]  /*59f40*/  LOP3.LUT R90, R91, R90, RZ, 0x3c, !PT ;  /* 0x0000005a5b5a7212 */ /* 0x000fe400078e3cff */
[----:B------:R-:W-:Y:S02]  /*59f50*/  LOP3.LUT R2, R3, R2, RZ, 0x3c, !PT ;  /* 0x0000000203027212 */ /* 0x000fe400078e3cff */
[----:B------:R-:W-:-:S02]  /*59f60*/  LOP3.LUT R65, R65, R64, RZ, 0x3c, !PT ;  /* 0x0000004041417212 */ /* 0x000fc400078e3cff */
[----:B------:R-:W-:Y:S02]  /*59f70*/  LOP3.LUT R89, R89, R88, RZ, 0x3c, !PT ;  /* 0x0000005859597212 */ /* 0x000fe400078e3cff */
[----:B------:R-:W-:Y:S02]  /*59f80*/  PRMT R39, RZ, 0x7610, R39 ;  /* 0x00007610ff277816 */ /* 0x000fe40000000027 */
[----:B------:R-:W-:Y:S02]  /*59f90*/  LOP3.LUT R91, R91, R90, RZ, 0x3c, !PT ;  /* 0x0000005a5b5b7212 */ /* 0x000fe400078e3cff */
[----:B------:R-:W-:Y:S02]  /*59fa0*/  LOP3.LUT R3, R3, R2, RZ, 0x3c, !PT ;  /* 0x0000000203037212 */ /* 0x000fe400078e3cff */
[----:B------:R-:W-:Y:S02]  /*59fb0*/  LOP3.LUT R64, R65, R64, RZ, 0x3c, !PT ;  /* 0x0000004041407212 */ /* 0x000fe400078e3cff */
[----:B------:R-:W-:-:S02]  /*59fc0*/  LOP3.LUT R88, R89, R88, RZ, 0x3c, !PT ;  /* 0x0000005859587212 */ /* 0x000fc400078e3cff */
[----:B------:R-:W-:Y:S01]  /*59fd0*/  PRMT R23, RZ, 0x7610, R23 ;  /* 0x00007610ff177816 */ /* 0x000fe20000000017 */
[----:B------:R-:W4:Y:S01]  /*59fe0*/  @P5 LDG.E.U16 R39, desc[UR6][R90.64] ;  /* 0x000000065a275981 */ /* 0x000f22000c1e1500 */
[----:B------:R-:W-:Y:S02]  /*59ff0*/  PRMT R22, RZ, 0x7610, R22 ;  /* 0x00007610ff167816 */ /* 0x000fe40000000016 */
[----:B------:R-:W-:Y:S02]  /*5a000*/  LOP3.LUT R65, R65, R64, RZ, 0x3c, !PT ;  /* 0x0000004041417212 */ /* 0x000fe400078e3cff */
[----:B------:R-:W-:Y:S02]  /*5a010*/  LOP3.LUT R89, R89, R88, RZ, 0x3c, !PT ;  /* 0x0000005859597212 */ /* 0x000fe400078e3cff */
[-C--:B------:R-:W-:Y:S01]  /*5a020*/  LOP3.LUT R63, R63, R62.reuse, RZ, 0x3c, !PT ;  /* 0x0000003e3f3f7212 */ /* 0x080fe200078e3cff */
[----:B------:R0:W-:Y:S04]  /*5a030*/  STL.64 [R1+0x1058], R2 ;  /* 0x0010580201007387 */ /* 0x0001e80000100a00 */
[----:B------:R-:W4:Y:S04]  /*5a040*/  @P0 LDG.E.U16 R23, desc[UR6][R88.64] ;  /* 0x0000000658170981 */ /* 0x000f28000c1e1500 */
[----:B------:R1:W4:Y:S01]  /*5a050*/  @P0 LDG.E.U16 R22, desc[UR6][R64.64] ;  /* 0x0000000640160981 */ /* 0x000322000c1e1500 */
[----:B------:R-:W-:-:S02]  /*5a060*/  LOP3.LUT R62, R63, R62, RZ, 0x3c, !PT ;  /* 0x0000003e3f3e7212 */ /* 0x000fc400078e3cff */
[----:B------:R-:W-:Y:S02]  /*5a070*/  ISETP.GT.AND P0, PT, R92, 0xde, PT ;  /* 0x000000de5c00780c */ /* 0x000fe40003f04270 */
[----:B------:R-:W-:Y:S02]  /*5a080*/  PRMT R40, RZ, 0x7610, R40 ;  /* 0x00007610ff287816 */ /* 0x000fe40000000028 */
[----:B------:R-:W-:Y:S02]  /*5a090*/  PRMT R41, RZ, 0x7610, R41 ;  /* 0x00007610ff297816 */ /* 0x000fe40000000029 */
[----:B------:R-:W-:Y:S02]  /*5a0a0*/  LOP3.LUT R63, R63, R62, RZ, 0x3c, !PT ;  /* 0x0000003e3f3f7212 */ /* 0x000fe400078e3cff */
[----:B------:R-:W-:Y:S02]  /*5a0b0*/  PRMT R44, RZ, 0x7610, R44 ;  /* 0x00007610ff2c7816 */ /* 0x000fe4000000002c */
[----:B------:R-:W-:-:S02]  /*5a0c0*/  PRMT R45, RZ, 0x7610, R45 ;  /* 0x00007610ff2d7816 */ /* 0x000fc4000000002d */
[----:B---3--:R-:W-:-:S06]  /*5a0d0*/  PRMT R7, RZ, 0x7610, R7 ;  /* 0x00007610ff077816 */ /* 0x008fcc0000000007 */
[----:B------:R-:W3:Y:S01]  /*5a0e0*/  @P5 LDG.E.U16 R7, desc[UR6][R2.64] ;  /* 0x0000000602075981 */ /* 0x000ee2000c1e1500 */
[----:B------:R-:W-:-:S03]  /*5a0f0*/  ISETP.GT.AND P5, PT, R92, 0xf8, PT ;  /* 0x000000f85c00780c */ /* 0x000fc60003fa4270 */
[----:B0-----:R-:W3:Y:S04]  /*5a100*/  LDL.LU.64 R2, [R1+0x44d0] ;  /* 0x0044d00001027983 */ /* 0x001ee80000300a00 */
[----:B------:R-:W-:Y:S04]  /*5a110*/  STL.64 [R1+0x1050], R90 ;  /* 0x0010505a01007387 */ /* 0x000fe80000100a00 */
[----:B------:R-:W-:Y:S04]  /*5a120*/  STL.64 [R1+0xfd8], R88 ;  /* 0x000fd85801007387 */ /* 0x000fe80000100a00 */
[----:B------:R1:W-:Y:S04]  /*5a130*/  STL.64 [R1+0xfd0], R64 ;  /* 0x000fd04001007387 */ /* 0x0003e80000100a00 */
[----:B------:R-:W3:Y:S01]  /*5a140*/  @P5 LDG.E.U16 R40, desc[UR6][R62.64] ;  /* 0x000000063e285981 */ /* 0x000ee2000c1e1500 */
[----:B-1----:R-:W-:-:S02]  /*5a150*/  IMAD.MOV.U32 R64, RZ, RZ, R67 ;  /* 0x000000ffff407224 */ /* 0x002fc400078e0043 */
[----:B------:R-:W-:-:S05]  /*5a160*/  IMAD.MOV.U32 R65, RZ, RZ, R66 ;  /* 0x000000ffff417224 */ /* 0x000fca00078e0042 */
[----:B------:R0:W-:Y:S04]  /*5a170*/  STL.64 [R1+0xda0], R64 ;  /* 0x000da04001007387 */ /* 0x0001e80000100a00 */
[----:B------:R2:W-:Y:S04]  /*5a180*/  STL.64 [R1+0xd80], R62 ;  /* 0x000d803e01007387 */ /* 0x0005e80000100a00 */
[----:B------:R0:W3:Y:S02]  /*5a190*/  @P5 LDG.E.U16 R41, desc[UR6][R64.64] ;  /* 0x0000000640295981 */ /* 0x0000e4000c1e1500 */
[----:B0-----:R-:W-:-:S02]  /*5a1a0*/  IMAD.MOV.U32 R65, RZ, RZ, R5 ;  /* 0x000000ffff417224 */ /* 0x001fc400078e0005 */
[----:B--2---:R-:W-:Y:S02]  /*5a1b0*/  IMAD.MOV.U32 R62, RZ, RZ, R13 ;  /* 0x000000ffff3e7224 */ /* 0x004fe400078e000d */
[----:B------:R-:W-:Y:S02]  /*5a1c0*/  IMAD.MOV.U32 R63, RZ, RZ, R4 ;  /* 0x000000ffff3f7224 */ /* 0x000fe400078e0004 */
[----:B----4-:R-:W-:Y:S01]  /*5a1d0*/  IMAD.MOV.U32 R64, RZ, RZ, R74 ;  /* 0x000000ffff407224 */ /* 0x010fe200078e004a */
[----:B------:R-:W2:Y:S04]  /*5a1e0*/  LDL.LU R4, [R1+0x44cc] ;  /* 0x0044cc0001047983 */ /* 0x000ea80000300800 */
[----:B------:R-:W4:Y:S04]  /*5a1f0*/  @P0 LDG.E.U16 R44, desc[UR6][R62.64] ;  /* 0x000000063e2c0981 */ /* 0x000f28000c1e1500 */
[----:B------:R-:W2:Y:S04]  /*5a200*/  @P0 LDG.E.U16 R45, desc[UR6][R64.64] ;  /* 0x00000006402d0981 */ /* 0x000ea8000c1e1500 */
[----:B------:R-:W3:Y:S04]  /*5a210*/  LDL.LU R13, [R1+0x44c8] ;  /* 0x0044c800010d7983 */ /* 0x000ee80000300800 */
[----:B------:R-:W3:Y:S04]  /*5a220*/  LDL.LU R5, [R1+0x44c4] ;  /* 0x0044c40001057983 */ /* 0x000ee80000300800 */
[----:B------:R-:W3:Y:S04]  /*5a230*/  LDL.LU R74, [R1+0x44c0] ;  /* 0x0044c000014a7983 */ /* 0x000ee80000300800 */
[----:B------:R-:W-:Y:S04]  /*5a240*/  STL.64 [R1+0x10f8], R64 ;  /* 0x0010f84001007387 */ /* 0x000fe80000100a00 */
[----:B------:R-:W-:Y:S01]  /*5a250*/  STL.64 [R1+0x10f0], R62 ;  /* 0x0010f03e01007387 */ /* 0x000fe20000100a00 */
[----:B------:R-:W-:-:S03]  /*5a260*/  ISETP.GT.AND P5, PT, R92, 0xdf, PT ;  /* 0x000000df5c00780c */ /* 0x000fc60003fa4270 */
[----:B----4-:R0:W-:Y:S04]  /*5a270*/  STL [R1+0x22c4], R44 ;  /* 0x0022c42c01007387 */ /* 0x0101e80000100800 */
[----:B--2---:R1:W-:Y:S01]  /*5a280*/  STL [R1+0x22c8], R45 ;  /* 0x0022c82d01007387 */ /* 0x0043e20000100800 */
[----:B0-----:R-:W-:Y:S02]  /*5a290*/  IMAD.MOV.U32 R44, RZ, RZ, R0 ;  /* 0x000000ffff2c7224 */ /* 0x001fe400078e0000 */
[----:B-1----:R-:W-:Y:S02]  /*5a2a0*/  IMAD.MOV.U32 R45, RZ, RZ, R75 ;  /* 0x000000ffff2d7224 */ /* 0x002fe400078e004b */
[----:B------:R-:W2:Y:S04]  /*5a2b0*/  LDL.LU R75, [R1+0x44bc] ;  /* 0x0044bc00014b7983 */ /* 0x000ea80000300800 */
[----:B------:R-:W4:Y:S01]  /*5a2c0*/  LDL.LU R0, [R1+0x44b8] ;  /* 0x0044b80001007983 */ /* 0x000f220000300800 */
[----:B------:R-:W-:-:S02]  /*5a2d0*/  PRMT R8, RZ, 0x7610, R8 ;  /* 0x00007610ff087816 */ /* 0x000fc40000000008 */
[----:B------:R-:W-:Y:S01]  /*5a2e0*/  PRMT R9, RZ, 0x7610, R9 ;  /* 0x00007610ff097816 */ /* 0x000fe20000000009 */
[----:B---3--:R-:W-:Y:S02]  /*5a2f0*/  IMAD.MOV.U32 R62, RZ, RZ, R2 ;  /* 0x000000ffff3e7224 */ /* 0x008fe400078e0002 */
[----:B------:R-:W-:Y:S02]  /*5a300*/  IMAD.MOV.U32 R63, RZ, RZ, R12 ;  /* 0x000000ffff3f7224 */ /* 0x000fe400078e000c */
[----:B------:R-:W3:Y:S04]  /*5a310*/  LDL.LU R12, [R1+0x44b4] ;  /* 0x0044b400010c7983 */ /* 0x000ee80000300800 */
[----:B------:R-:W2:Y:S04]  /*5a320*/  @P5 LDG.E.U16 R8, desc[UR6][R44.64] ;  /* 0x000000062c085981 */ /* 0x000ea8000c1e1500 */
[----:B------:R-:W3:Y:S04]  /*5a330*/  LDL.LU R2, [R1+0x44b0] ;  /* 0x0044b00001027983 */ /* 0x000ee80000300800 */
[----:B------:R0:W-:Y:S04]  /*5a340*/  STL.64 [R1+0x10e8], R62 ;  /* 0x0010e83e01007387 */ /* 0x0001e80000100a00 */
[----:B------:R0:W3:Y:S04]  /*5a350*/  @P5 LDG.E.U16 R9, desc[UR6][R62.64] ;  /* 0x000000063e095981 */ /* 0x0000e8000c1e1500 */
[----:B------:R1:W-:Y:S01]  /*5a360*/  STL.64 [R1+0x10e0], R44 ;  /* 0x0010e02c01007387 */ /* 0x0003e20000100a00 */
[----:B0-----:R-:W-:-:S02]  /*5a370*/  IMAD.MOV.U32 R63, RZ, RZ, R3 ;  /* 0x000000ffff3f7224 */ /* 0x001fc400078e0003 */
[----:B-1----:R-:W-:Y:S02]  /*5a380*/  IMAD.MOV.U32 R45, RZ, RZ, R4 ;  /* 0x000000ffff2d7224 */ /* 0x002fe400078e0004 */
[----:B------:R-:W3:Y:S01]  /*5a390*/  LDL.LU R4, [R1+0x44ac] ;  /* 0x0044ac0001047983 */ /* 0x000ee20000300800 */
[----:B------:R-:W-:Y:S02]  /*5a3a0*/  IMAD.MOV.U32 R62, RZ, RZ, R5 ;  /* 0x000000ffff3e7224 */ /* 0x000fe400078e0005 */
[----:B----4-:R-:W-:Y:S02]  /*5a3b0*/  IMAD.MOV.U32 R44, RZ, RZ, R0 ;  /* 0x000000ffff2c7224 */ /* 0x010fe400078e0000 */
[----:B------:R-:W4:Y:S04]  /*5a3c0*/  LDL.LU R0, [R1+0x44a8] ;  /* 0x0044a80001007983 */ /* 0x000f280000300800 */
[----:B------:R-:W4:Y:S04]  /*5a3d0*/  LDL.LU R3, [R1+0x44a4] ;  /* 0x0044a40001037983 */ /* 0x000f280000300800 */
[----:B------:R-:W4:Y:S01]  /*5a3e0*/  LDL.LU R5, [R1+0x44a0] ;  /* 0x0044a00001057983 */ /* 0x000f220000300800 */
[----:B------:R-:W-:-:S02]  /*5a3f0*/  ISETP.GT.AND P0, PT, R92, 0xe1, PT ;  /* 0x000000e15c00780c */ /* 0x000fc40003f04270 */
[----:B------:R-:W-:Y:S01]  /*5a400*/  ISETP.GT.AND P5, PT, R92, 0xe2, PT ;  /* 0x000000e25c00780c */ /* 0x000fe20003fa4270 */
[----:B--2---:R0:W-:Y:S01]  /*5a410*/  STL [R1+0x22f4], R8 ;  /* 0x0022f40801007387 */ /* 0x0041e20000100800 */
[----:B------:R-:W-:-:S03]  /*5a420*/  PRMT R75, RZ, 0x7610, R75 ;  /* 0x00007610ff4b7816 */ /* 0x000fc6000000004b */
[----:B0-----:R-:W2:Y:S04]  /*5a430*/  LDL.LU R8, [R1+0x2ac0] ;  /* 0x002ac00001087983 */ /* 0x001ea80000300800 */
[----:B---3--:R0:W-:Y:S04]  /*5a440*/  STL [R1+0x22f8], R9 ;  /* 0x0022f80901007387 */ /* 0x0081e80000100800 */
[----:B------:R1:W3:Y:S04]  /*5a450*/  @P0 LDG.E.U16 R75, desc[UR6][R44.64] ;  /* 0x000000062c4b0981 */ /* 0x0002e8000c1e1500 */
[----:B0-----:R-:W2:Y:S04]  /*5a460*/  LDL.LU R9, [R1+0x2ac8] ;  /* 0x002ac80001097983 */ /* 0x001ea80000300800 */
[----:B------:R1:W-:Y:S04]  /*5a470*/  STL.64 [R1+0x10c0], R44 ;  /* 0x0010c02c01007387 */ /* 0x0003e80000100a00 */
[----:B------:R0:W-:Y:S04]  /*5a480*/  STL.64 [R1+0x10c8], R62 ;  /* 0x0010c83e01007387 */ /* 0x0001e80000100a00 */
[----:B------:R-:W2:Y:S04]  /*5a490*/  LDL.LU R90, [R1+0x2ac4] ;  /* 0x002ac400015a7983 */ /* 0x000ea80000300800 */
[----:B------:R-:W2:Y:S04]  /*5a4a0*/  LDL.LU R91, [R1+0x2acc] ;  /* 0x002acc00015b7983 */ /* 0x000ea80000300800 */
[----:B------:R-:W2:Y:S04]  /*5a4b0*/  LDL.LU R88, [R1+0x2b28] ;  /* 0x002b280001587983 */ /* 0x000ea80000300800 */
[----:B------:R-:W2:Y:S04]  /*5a4c0*/  LDL.LU R89, [R1+0x2b48] ;  /* 0x002b480001597983 */ /* 0x000ea80000300800 */
[----:B------:R-:W2:Y:S04]  /*5a4d0*/  LDL.LU R64, [R1+0x2b2c] ;  /* 0x002b2c0001407983 */ /* 0x000ea80000300800 */
[----:B------:R-:W2:Y:S01]  /*5a4e0*/  LDL.LU R65, [R1+0x2b38] ;  /* 0x002b380001417983 */ /* 0x000ea20000300800 */
[----:B-1----:R-:W-:-:S03]  /*5a4f0*/  IMAD.MOV.U32 R45, RZ, RZ, R2 ;  /* 0x000000ffff2d7224 */ /* 0x002fc600078e0002 */
[----:B------:R-:W2:Y:S01]  /*5a500*/  LDL.LU R2, [R1+0x449c] ;  /* 0x00449c0001027983 */ /* 0x000ea20000300800 */
[----:B----4-:R-:W-:Y:S01]  /*5a510*/  PRMT R5, RZ, 0x7610, R5 ;  /* 0x00007610ff057816 */ /* 0x010fe20000000005 */
[----:B------:R-:W-:Y:S02]  /*5a520*/  IMAD.MOV.U32 R44, RZ, RZ, R0 ;  /* 0x000000ffff2c7224 */ /* 0x000fe400078e0000 */
[----:B------:R-:W4:Y:S04]  /*5a530*/  LDL.LU R0, [R1+0x4498] ;  /* 0x0044980001007983 */ /* 0x000f280000300800 */
[----:B------:R-:W3:Y:S01]  /*5a540*/  @P5 LDG.E.U16 R5, desc[UR6][R12.64] ;  /* 0x000000060c055981 */ /* 0x000ee2000c1e1500 */
[----:B------:R-:W-:Y:S02]  /*5a550*/  PRMT R74, RZ, 0x7610, R74 ;  /* 0x00007610ff4a7816 */ /* 0x000fe4000000004a */
[----:B------:R-:W-:-:S04]  /*5a560*/  PRMT R3, RZ, 0x7610, R3 ;  /* 0x00007610ff037816 */ /* 0x000fc80000000003 */
[----:B------:R-:W3:Y:S01]  /*5a570*/  @P0 LDG.E.U16 R74, desc[UR6][R62.64] ;  /* 0x000000063e4a0981 */ /* 0x000ee2000c1e1500 */
[----:B------:R-:W-:-:S03]  /*5a580*/  ISETP.GT.AND P0, PT, R92, 0xe3, PT ;  /* 0x000000e35c00780c */ /* 0x000fc60003f04270 */
[----:B------:R1:W3:Y:S04]  /*5a590*/  @P5 LDG.E.U16 R3, desc[UR6][R44.64] ;  /* 0x000000062c035981 */ /* 0x0002e8000c1e1500 */
[----:B0-----:R-:W3:Y:S04]  /*5a5a0*/  LDL.LU R62, [R1+0x2ba0] ;  /* 0x002ba000013e7983 */ /* 0x001ee80000300800 */
[----:B------:R-:W3:Y:S04]  /*5a5b0*/  LDL.LU R63, [R1+0x2bb0] ;  /* 0x002bb000013f7983 */ /* 0x000ee80000300800 */
[----:B------:R-:W3:Y:S04]  /*5a5c0*/  LDL.LU R66, [R1+0x2ba4] ;  /* 0x002ba40001427983 */ /* 0x000ee80000300800 */
[----:B------:R1:W-:Y:S04]  /*5a5d0*/  STL.64 [R1+0x10b0], R44 ;  /* 0x0010b02c01007387 */ /* 0x0003e80000100a00 */
[----:B------:R-:W3:Y:S04]  /*5a5e0*/  LDL.LU R67, [R1+0x2bb4] ;  /* 0x002bb40001437983 */ /* 0x000ee80000300800 */
[----:B------:R0:W-:Y:S01]  /*5a5f0*/  STL.64 [R1+0x10b8], R12 ;  /* 0x0010b80c01007387 */ /* 0x0001e20000100a00 */
[----:B-1----:R-:W-:-:S03]  /*5a600*/  IMAD.MOV.U32 R45, RZ, RZ, R4 ;  /* 0x000000ffff2d7224 */ /* 0x002fc600078e0004 */
[----:B0-----:R-:W3:Y:S01]  /*5a610*/  LDL.LU.64 R12, [R1+0x4490] ;  /* 0x00449000010c7983 */ /* 0x001ee20000300a00 */
[----:B--2---:R-:W-:Y:S01]  /*5a620*/  IMAD.MOV.U32 R44, RZ, RZ, R2 ;  /* 0x000000ffff2c7224 */ /* 0x004fe200078e0002 */
[----:B----4-:R-:W-:Y:S02]  /*5a630*/  PRMT R0, RZ, 0x7610, R0 ;  /* 0x00007610ff007816 */ /* 0x010fe40000000000 */
[----:B---3--:R0:W-:Y:S04]  /*5a640*/  STL [R1+0x1fe8], R5 ;  /* 0x001fe80501007387 */ /* 0x0081e80000100800 */
[----:B------:R-:W2:Y:S04]  /*5a650*/  @P0 LDG.E.U16 R0, desc[UR6][R44.64] ;  /* 0x000000062c000981 */ /* 0x000ea8000c1e1500 */
[----:B0-----:R-:W3:Y:S04]  /*5a660*/  LDL.LU R5, [R1+0x4488] ;  /* 0x0044880001057983 */ /* 0x001ee80000300800 */
[----:B------:R0:W-:Y:S04]  /*5a670*/  STL [R1+0x1fe4], R3 ;  /* 0x001fe40301007387 */ /* 0x0001e80000100800 */
[----:B0-----:R-:W4:Y:S04]  /*5a680*/  LDL.LU R3, [R1+0x2ae0] ;  /* 0x002ae00001037983 */ /* 0x001f280000300800 */
[----:B------:R-:W4:Y:S04]  /*5a690*/  LDL.LU R4, [R1+0x4484] ;  /* 0x0044840001047983 */ /* 0x000f280000300800 */
[----:B------:R-:W4:Y:S04]  /*5a6a0*/  LDL.LU R2, [R1+0x4480] ;  /* 0x0044800001027983 */ /* 0x000f280000300800 */
[----:B------:R0:W-:Y:S04]  /*5a6b0*/  STL.64 [R1+0x10a8], R44 ;  /* 0x0010a82c01007387 */ /* 0x0001e80000100a00 */
[----:B0-----:R-:W4:Y:S04]  /*5a6c0*/  LDL.LU.64 R44, [R1+0x4478] ;  /* 0x00447800012c7983 */ /* 0x001f280000300a00 */
[----:B--2---:R0:W-:Y:S01]  /*5a6d0*/  STL [R1+0x1fe0], R0 ;  /* 0x001fe00001007387 */ /* 0x0041e20000100800 */
[----:B---3--:R-:W-:-:S03]  /*5a6e0*/  PRMT R5, RZ, 0x7610, R5 ;  /* 0x00007610ff057816 */ /* 0x008fc60000000005 */
[----:B0-----:R-:W2:Y:S04]  /*5a6f0*/  LDL.LU R0, [R1+0x4470] ;  /* 0x0044700001007983 */ /* 0x001ea80000300800 */
[----:B------:R0:W-:Y:S04]  /*5a700*/  STL.64 [R1+0x10a0], R12 ;  /* 0x0010a00c01007387 */ /* 0x0001e80000100a00 */
[----:B------:R-:W3:Y:S04]  /*5a710*/  @P0 LDG.E.U16 R5, desc[UR6][R12.64] ;  /* 0x000000060c050981 */ /* 0x000ee8000c1e1500 */
[----:B0-----:R-:W2:Y:S01]  /*5a720*/  LDL.LU.64 R12, [R1+0x4468] ;  /* 0x00446800010c7983 */ /* 0x001ea20000300a00 */
        /* <DEDUP_REMOVED lines=12> */
[----:B------:R-:W-:-:S02]  /*5a7f0*/  PRMT R85, RZ, 0x7610, R85 ;  /* 0x00007610ff557816 */ /* 0x000fc40000000055 */
[----:B------:R-:W-:Y:S02]  /*5a800*/  LOP3.LUT R65, R65, R64, RZ, 0x3c, !PT ;  /* 0x0000004041417212 */ /* 0x000fe400078e3cff */
[----:B------:R-:W-:Y:S02]  /*5a810*/  PRMT R84, RZ, 0x7610, R84 ;  /* 0x00007610ff547816 */ /* 0x000fe40000000054 */
[----:B------:R-:W-:Y:S01]  /*5a820*/  LOP3.LUT R89, R89, R88, RZ, 0x3c, !PT ;  /* 0x0000005859597212 */ /* 0x000fe200078e3cff */
[----:B------:R-:W4:Y:S04]  /*5a830*/  @P0 LDG.E.U16 R85, desc[UR6][R64.64] ;  /* 0x0000000640550981 */ /* 0x000f28000c1e1500 */
[----:B------:R-:W4:Y:S04]  /*5a840*/  @P0 LDG.E.U16 R84, desc[UR6][R88.64] ;  /* 0x0000000658540981 */ /* 0x000f28000c1e1500 */
[----:B---3--:R0:W-:Y:S04]  /*5a850*/  STL [R1+0x1fdc], R5 ;  /* 0x001fdc0501007387 */ /* 0x0081e80000100800 */
[----:B0-----:R-:W3:Y:S01]  /*5a860*/  LDL.LU R5, [R1+0x2b04] ;  /* 0x002b040001057983 */ /* 0x001ee20000300800 */
[----:B--2---:R-:W-:-:S02]  /*5a870*/  PRMT R12, RZ, 0x7610, R12 ;  /* 0x00007610ff0c7816 */ /* 0x004fc4000000000c */
[----:B------:R-:W-:Y:S01]  /*5a880*/  PRMT R13, RZ, 0x7610, R13 ;  /* 0x00007610ff0d7816 */ /* 0x000fe2000000000d */
[----:B------:R0:W-:Y:S04]  /*5a890*/  STL.64 [R1+0x1048], R90 ;  /* 0x0010485a01007387 */ /* 0x0001e80000100a00 */
[----:B------:R-:W2:Y:S04]  /*5a8a0*/  @P5 LDG.E.U16 R12, desc[UR6][R90.64] ;  /* 0x000000065a0c5981 */ /* 0x000ea8000c1e1500 */
[----:B------:R-:W2:Y:S04]  /*5a8b0*/  @P5 LDG.E.U16 R13, desc[UR6][R8.64] ;  /* 0x00000006080d5981 */ /* 0x000ea8000c1e1500 */
[----:B0-----:R-:W2:Y:S04]  /*5a8c0*/  LDL.LU.64 R90, [R1+0x4460] ;  /* 0x00446000015a7983 */ /* 0x001ea80000300a00 */
[----:B------:R0:W-:Y:S04]  /*5a8d0*/  STL.64 [R1+0x1040], R8 ;  /* 0x0010400801007387 */ /* 0x0001e80000100a00 */
[----:B0-----:R-:W2:Y:S04]  /*5a8e0*/  LDL.LU.64 R8, [R1+0x4458] ;  /* 0x0044580001087983 */ /* 0x001ea80000300a00 */
[----:B------:R0:W-:Y:S04]  /*5a8f0*/  STL.64 [R1+0xfc8], R64 ;  /* 0x000fc84001007387 */ /* 0x0001e80000100a00 */
[----:B0-----:R-:W2:Y:S04]  /*5a900*/  LDL.LU.64 R64, [R1+0x4450] ;  /* 0x0044500001407983 */ /* 0x001ea80000300a00 */
[----:B------:R0:W-:Y:S04]  /*5a910*/  STL.64 [R1+0xe68], R88 ;  /* 0x000e685801007387 */ /* 0x0001e80000100a00 */
[----:B0-----:R-:W2:Y:S01]  /*5a920*/  LDL.LU.64 R88, [R1+0x4448] ;  /* 0x0044480001587983 */ /* 0x001ea20000300a00 */
[----:B------:R-:W-:-:S02]  /*5a930*/  ISETP.GT.AND P5, PT, R92, 0xf9, PT ;  /* 0x000000f95c00780c */ /* 0x000fc40003fa4270 */
[----:B------:R-:W-:Y:S02]  /*5a940*/  LOP3.LUT R67, R67, R66, RZ, 0x3c, !PT ;  /* 0x0000004243437212 */ /* 0x000fe400078e3cff */
[----:B------:R-:W-:Y:S02]  /*5a950*/  LOP3.LUT R63, R63, R62, RZ, 0x3c, !PT ;  /* 0x0000003e3f3f7212 */ /* 0x000fe400078e3cff */
[----:B------:R-:W-:Y:S02]  /*5a960*/  LOP3.LUT R66, R67, R66, RZ, 0x3c, !PT ;  /* 0x0000004243427212 */ /* 0x000fe400078e3cff */
[----:B------:R-:W-:Y:S02]  /*5a970*/  LOP3.LUT R62, R63, R62, RZ, 0x3c, !PT ;  /* 0x0000003e3f3e7212 */ /* 0x000fe400078e3cff */
[----:B------:R-:W-:Y:S02]  /*5a980*/  PRMT R83, RZ, 0x7610, R83 ;  /* 0x00007610ff537816 */ /* 0x000fe40000000053 */
[----:B------:R-:W-:-:S02]  /*5a990*/  ISETP.GT.AND P0, PT, R92, 0xe4, PT ;  /* 0x000000e45c00780c */ /* 0x000fc40003f04270 */
[----:B------:R-:W-:Y:S02]  /*5a9a0*/  LOP3.LUT R67, R67, R66, RZ, 0x3c, !PT ;  /* 0x0000004243437212 */ /* 0x000fe400078e3cff */
[----:B------:R-:W-:Y:S02]  /*5a9b0*/  PRMT R82, RZ, 0x7610, R82 ;  /* 0x00007610ff527816 */ /* 0x000fe40000000052 */
[----:B------:R-:W-:Y:S01]  /*5a9c0*/  LOP3.LUT R63, R63, R62, RZ, 0x3c, !PT ;  /* 0x0000003e3f3f7212 */ /* 0x000fe200078e3cff */
[----:B------:R0:W-:Y:S04]  /*5a9d0*/  STL.64 [R1+0xd70], R66 ;  /* 0x000d704201007387 */ /* 0x0001e80000100a00 */
[----:B------:R-:W3:Y:S04]  /*5a9e0*/  @P5 LDG.E.U16 R83, desc[UR6][R66.64] ;  /* 0x0000000642535981 */ /* 0x000ee8000c1e1500 */
[----:B------:R1:W3:Y:S04]  /*5a9f0*/  @P5 LDG.E.U16 R82, desc[UR6][R62.64] ;  /* 0x000000063e525981 */ /* 0x0002e8000c1e1500 */
[----:B0-----:R-:W3:Y:S04]  /*5aa00*/  LDL.LU.64 R66, [R1+0x4440] ;  /* 0x0044400001427983 */ /* 0x001ee80000300a00 */
[----:B------:R1:W-:Y:S02]  /*5aa10*/  STL.64 [R1+0xd68], R62 ;  /* 0x000d683e01007387 */ /* 0x0003e40000100a00 */
[----:B-1----:R-:W-:Y:S01]  /*5aa20*/  MOV R62, R0 ;  /* 0x00000000003e7202 */ /* 0x002fe20000000f00 */
[----:B----4-:R-:W-:Y:S01]  /*5aa30*/  IMAD.MOV.U32 R63, RZ, RZ, R4 ;  /* 0x000000ffff3f7224 */ /* 0x010fe200078e0004 */
[----:B------:R-:W-:-:S02]  /*5aa40*/  LOP3.LUT R3, R3, R2, RZ, 0x3c, !PT ;  /* 0x0000000203037212 */ /* 0x000fc400078e3cff */
[----:B------:R-:W-:Y:S01]  /*5aa50*/  PRMT R81, RZ, 0x7610, R81 ;  /* 0x00007610ff517816 */ /* 0x000fe20000000051 */
[----:B------:R-:W3:Y:S04]  /*5aa60*/  LDL.LU R4, [R1+0x443c] ;  /* 0x00443c0001047983 */ /* 0x000ee80000300800 */
[----:B------:R-:W4:Y:S01]  /*5aa70*/  LDL.LU R0, [R1+0x4438] ;  /* 0x0044380001007983 */ /* 0x000f220000300800 */
[----:B--2---:R-:W-:-:S06]  /*5aa80*/  PRMT R88, RZ, 0x7610, R88 ;  /* 0x00007610ff587816 */ /* 0x004fcc0000000058 */
[----:B------:R-:W2:Y:S01]  /*5aa90*/  @P0 LDG.E.U16 R88, desc[UR6][R62.64] ;  /* 0x000000063e580981 */ /* 0x000ea2000c1e1500 */
[----:B------:R-:W-:-:S03]  /*5aaa0*/  LOP3.LUT R2, R3, R2, RZ, 0x3c, !PT ;  /* 0x0000000203027212 */ /* 0x000fc600078e3cff */
[----:B------:R0:W-:Y:S01]  /*5aab0*/  STL.64 [R1+0x1098], R62 ;  /* 0x0010983e01007387 */ /* 0x0001e20000100a00 */
[----:B------:R-:W-:-:S05]  /*5aac0*/  LOP3.LUT R3, R3, R2, RZ, 0x3c, !PT ;  /* 0x0000000203037212 */ /* 0x000fca00078e3cff */
[----:B------:R-:W3:Y:S04]  /*5aad0*/  @P0 LDG.E.U16 R81, desc[UR6][R2.64] ;  /* 0x0000000602510981 */ /* 0x000ee8000c1e1500 */
[----:B0-----:R-:W3:Y:S04]  /*5aae0*/  LDL.LU.64 R62, [R1+0x4430] ;  /* 0x00443000013e7983 */ /* 0x001ee80000300a00 */
[----:B--2---:R0:W-:Y:S04]  /*5aaf0*/  STL [R1+0x1fd8], R88 ;  /* 0x001fd85801007387 */ /* 0x0041e80000100800 */
[----:B0-----:R-:W2:Y:S04]  /*5ab00*/  LDL.LU R88, [R1+0x4428] ;  /* 0x0044280001587983 */ /* 0x001ea80000300800 */
[----:B------:R0:W-:Y:S04]  /*5ab10*/  STL.64 [R1+0x1090], R2 ;  /* 0x0010900201007387 */ /* 0x0001e80000100a00 */
[----:B0-----:R-:W2:Y:S01]  /*5ab20*/  LDL.LU.64 R2, [R1+0x4420] ;  /* 0x0044200001027983 */ /* 0x001ea20000300a00 */
[----:B------:R-:W-:-:S02]  /*5ab30*/  ISETP.GT.AND P5, PT, R92, 0xe5, PT ;  /* 0x000000e55c00780c */ /* 0x000fc40003fa4270 */
[----:B----4-:R-:W-:Y:S01]  /*5ab40*/  PRMT R0, RZ, 0x7610, R0 ;  /* 0x00007610ff007816 */ /* 0x010fe20000000000 */
[----:B---3--:R-:W-:Y:S01]  /*5ab50*/  STL [R1+0x4084], R81 ;  /* 0x0040845101007387 */ /* 0x008fe20000100800 */
[----:B------:R-:W-:-:S09]  /*5ab60*/  LOP3.LUT R5, R5, R4, RZ, 0x3c, !PT ;  /* 0x0000000405057212 */ /* 0x000fd200078e3cff */
[----:B--2---:R-:W2:Y:S04]  /*5ab70*/  @P5 LDG.E.U16 R0, desc[UR6][R2.64] ;  /* 0x0000000602005981 */ /* 0x004ea8000c1e1500 */
[----:B------:R0:W-:Y:S01]  /*5ab80*/  STL.64 [R1+0x1088], R2 ;  /* 0x0010880201007387 */ /* 0x0001e20000100a00 */
[C---:B------:R-:W-:Y:S02]  /*5ab90*/  LOP3.LUT R4, R5.reuse, R4, RZ, 0x3c, !PT ;  /* 0x0000000405047212 */ /* 0x040fe400078e3cff */
[----:B------:R-:W-:Y:S02]  /*5aba0*/  PRMT R88, RZ, 0x7610, R88 ;  /* 0x00007610ff587816 */ /* 0x000fe40000000058 */
[----:B------:R-:W-:-:S05]  /*5abb0*/  LOP3.LUT R5, R5, R4, RZ, 0x3c, !PT ;  /* 0x0000000405057212 */ /* 0x000fca00078e3cff */
[----:B------:R-:W3:Y:S04]  /*5abc0*/  @P5 LDG.E.U16 R88, desc[UR6][R4.64] ;  /* 0x0000000604585981 */ /* 0x000ee8000c1e1500 */
[----:B0-----:R-:W4:Y:S04]  /*5abd0*/  LDL.LU.64 R2, [R1+0x4418] ;  /* 0x0044180001027983 */ /* 0x001f280000300a00 */
[----:B--2---:R0:W-:Y:S04]  /*5abe0*/  STL [R1+0x1fd0], R0 ;  /* 0x001fd00001007387 */ /* 0x0041e80000100800 */
[----:B0-----:R-:W2:Y:S04]  /*5abf0*/  LDL.LU R0, [R1+0x4410] ;  /* 0x0044100001007983 */ /* 0x001ea80000300800 */
[----:B------:R0:W-:Y:S04]  /*5ac00*/  STL.64 [R1+0x1080], R4 ;  /* 0x0010800401007387 */ /* 0x0001e80000100a00 */
[----:B0-----:R-:W2:Y:S01]  /*5ac10*/  LDL.LU.64 R4, [R1+0x4408] ;  /* 0x0044080001047983 */ /* 0x001ea20000300a00 */
[----:B------:R-:W-:-:S02]  /*5ac20*/  ISETP.GT.AND P0, PT, R92, 0xe6, PT ;  /* 0x000000e65c00780c */ /* 0x000fc40003f04270 */
[-C--:B----4-:R-:W-:Y:S02]  /*5ac30*/  LOP3.LUT R3, R3, R2.reuse, RZ, 0x3c, !PT ;  /* 0x0000000203037212 */ /* 0x090fe400078e3cff */
[----:B------:R-:W-:Y:S02]  /*5ac40*/  PRMT R62, RZ, 0x7610, R62 ;  /* 0x00007610ff3e7816 */ /* 0x000fe4000000003e */
[C---:B------:R-:W-:Y:S02]  /*5ac50*/  LOP3.LUT R2, R3.reuse, R2, RZ, 0x3c, !PT ;  /* 0x0000000203027212 */ /* 0x040fe400078e3cff */
[----:B------:R-:W-:Y:S02]  /*5ac60*/  PRMT R63, RZ, 0x7610, R63 ;  /* 0x00007610ff3f7816 */ /* 0x000fe4000000003f */
[----:B------:R-:W-:Y:S01]  /*5ac70*/  LOP3.LUT R3, R3, R2, RZ, 0x3c, !PT ;  /* 0x0000000203037212 */ /* 0x000fe200078e3cff */
[----:B---3--:R0:W-:Y:S04]  /*5ac80*/  STL [R1+0x1fcc], R88 ;  /* 0x001fcc5801007387 */ /* 0x0081e80000100800 */
[----:B------:R-:W3:Y:S04]  /*5ac90*/  @P0 LDG.E.U16 R63, desc[UR6][R2.64] ;  /* 0x00000006023f0981 */ /* 0x000ee8000c1e1500 */
[----:B0-----:R-:W4:Y:S04]  /*5aca0*/  LDL.LU R88, [R1+0x4400] ;  /* 0x0044000001587983 */ /* 0x001f280000300800 */
[----:B------:R0:W-:Y:S04]  /*5acb0*/  STL.64 [R1+0x1078], R2 ;  /* 0x0010780201007387 */ /* 0x0001e80000100a00 */
[----:B0-----:R-:W3:Y:S04]  /*5acc0*/  LDL.LU.64 R2, [R1+0x43f8] ;  /* 0x0043f80001027983 */ /* 0x001ee80000300a00 */
[----:B--2---:R-:W2:Y:S01]  /*5acd0*/  @P0 LDG.E.U16 R62, desc[UR6][R4.64] ;  /* 0x00000006043e0981 */ /* 0x004ea2000c1e1500 */
[----:B------:R-:W-:-:S03]  /*5ace0*/  ISETP.GT.AND P5, PT, R92, 0xe7, PT ;  /* 0x000000e75c00780c */ /* 0x000fc60003fa4270 */
[----:B------:R0:W-:Y:S04]  /*5acf0*/  STL.64 [R1+0x1070], R4 ;  /* 0x0010700401007387 */ /* 0x0001e80000100a00 */
[----:B0-----:R-:W3:Y:S01]  /*5ad00*/  LDL.LU.64 R4, [R1+0x43f0] ;  /* 0x0043f00001047983 */ /* 0x001ee20000300a00 */
[----:B----4-:R-:W-:-:S03]  /*5ad10*/  PRMT R88, RZ, 0x7610, R88 ;  /* 0x00007610ff587816 */ /* 0x010fc60000000058 */
[----:B--2---:R0:W-:Y:S04]  /*5ad20*/  STL [R1+0x22bc], R62 ;  /* 0x0022bc3e01007387 */ /* 0x0041e80000100800 */
[----:B---3--:R1:W-:Y:S01]  /*5ad30*/  STL [R1+0x22c0], R63 ;  /* 0x0022c03f01007387 */ /* 0x0083e20000100800 */
[----:B0-----:R-:W-:Y:S02]  /*5ad40*/  IMAD.MOV.U32 R62, RZ, RZ, R0 ;  /* 0x000000ffff3e7224 */ /* 0x001fe400078e0000 */
[----:B-1----:R-:W-:Y:S01]  /*5ad50*/  IMAD.MOV.U32 R63, RZ, RZ, R2 ;  /* 0x000000ffff3f7224 */ /* 0x002fe200078e0002 */
[----:B------:R-:W-:Y:S01]  /*5ad60*/  PRMT R3, RZ, 0x7610, R3 ;  /* 0x00007610ff037816 */ /* 0x000fe20000000003 */
[----:B------:R-:W2:Y:S04]  /*5ad70*/  LDL.LU R2, [R1+0x43ec] ;  /* 0x0043ec0001027983 */ /* 0x000ea80000300800 */
[----:B------:R-:W3:Y:S04]  /*5ad80*/  @P5 LDG.E.U16 R88, desc[UR6][R62.64] ;  /* 0x000000063e585981 */ /* 0x000ee8000c1e1500 */
[----:B------:R-:W4:Y:S04]  /*5ad90*/  LDL.LU R0, [R1+0x43e8] ;  /* 0x0043e80001007983 */ /* 0x000f280000300800 */
[----:B------:R0:W-:Y:S04]  /*5ada0*/  STL.64 [R1+0x1068], R62 ;  /* 0x0010683e01007387 */ /* 0x0001e80000100a00 */
[----:B------:R-:W2:Y:S04]  /*5adb0*/  @P5 LDG.E.U16 R3, desc[UR6][R4.64] ;  /* 0x0000000604035981 */ /* 0x000ea8000c1e1500 */
[----:B0-----:R-:W2:Y:S04]  /*5adc0*/  LDL.LU.64 R62, [R1+0x43e0] ;  /* 0x0043e000013e7983 */ /* 0x001ea80000300a00 */
[----:B---3--:R0:W-:Y:S04]  /*5add0*/  STL [R1+0x22f0], R88 ;  /* 0x0022f05801007387 */ /* 0x0081e80000100800 */
[----:B0-----:R-:W3:Y:S04]  /*5ade0*/  LDL.LU R88, [R1+0x43d8] ;  /* 0x0043d80001587983 */ /* 0x001ee80000300800 */
[----:B------:R0:W-:Y:S04]  /*5adf0*/  STL.64 [R1+0x1060], R4 ;  /* 0x0010600401007387 */ /* 0x0001e80000100a00 */
[----:B0-----:R-:W3:Y:S01]  /*5ae00*/  LDL.LU.64 R4, [R1+0x43d0] ;  /* 0x0043d00001047983 */ /* 0x001ee20000300a00 */
[----:B------:R-:W-:-:S02]  /*5ae10*/  ISETP.GT.AND P0, PT, R92, 0xea, PT ;  /* 0x000000ea5c00780c */ /* 0x000fc40003f04270 */
[----:B------:R-:W-:Y:S01]  /*5ae20*/  PRMT R90, RZ, 0x7610, R90 ;  /* 0x00007610ff5a7816 */ /* 0x000fe2000000005a */
[----:B--2---:R0:W-:Y:S01]  /*5ae30*/  STL [R1+0x22ec], R3 ;  /* 0x0022ec0301007387 */ /* 0x0041e20000100800 */
[----:B------:R-:W-:Y:S01]  /*5ae40*/  PRMT R91, RZ, 0x7610, R91 ;  /* 0x00007610ff5b7816 */ /* 0x000fe2000000005b */
[----:B0-----:R-:W-:Y:S02]  /*5ae50*/  IMAD.MOV.U32 R3, RZ, RZ, R2 ;  /* 0x000000ffff037224 */ /* 0x001fe400078e0002 */
[----:B----4-:R-:W-:Y:S02]  /*5ae60*/  IMAD.MOV.U32 R2, RZ, RZ, R0 ;  /* 0x000000ffff027224 */ /* 0x010fe400078e0000 */
[----:B------:R-:W2:Y:S04]  /*5ae70*/  LDL.LU R0, [R1+0x43c8] ;  /* 0x0043c80001007983 */ /* 0x000ea80000300800 */
[----:B------:R-:W4:Y:S04]  /*5ae80*/  @P0 LDG.E.U16 R91, desc[UR6][R2.64] ;  /* 0x00000006025b0981 */ /* 0x000f28000c1e1500 */
[----:B------:R0:W-:Y:S04]  /*5ae90*/  STL.64 [R1+0x1038], R2 ;  /* 0x0010380201007387 */ /* 0x0001e80000100a00 */
[----:B0-----:R-:W2:Y:S04]  /*5aea0*/  LDL.LU.64 R2, [R1+0x43c0] ;  /* 0x0043c00001027983 */ /* 0x001ea80000300a00 */
[----:B---3--:R-:W3:Y:S01]  /*5aeb0*/  @P0 LDG.E.U16 R90, desc[UR6][R4.64] ;  /* 0x00000006045a0981 */ /* 0x008ee2000c1e1500 */
[----:B------:R-:W-:-:S03]  /*5aec0*/  ISETP.GT.AND P5, PT, R92, 0xeb, PT ;  /* 0x000000eb5c00780c */ /* 0x000fc60003fa4270 */
[----:B------:R0:W-:Y:S01]  /*5aed0*/  STL.64 [R1+0x1030], R4 ;  /* 0x0010300401007387 */ /* 0x0001e20000100a00 */
[----:B------:R-:W-:-:S03]  /*5aee0*/  PRMT R93, RZ, 0x7610, R93 ;  /* 0x00007610ff5d7816 */ /* 0x000fc6000000005d */
[----:B0-----:R-:W4:Y:S06]  /*5aef0*/  LDL.LU.64 R4, [R1+0x43b8] ;  /* 0x0043b80001047983 */ /* 0x001f2c0000300a00 */
[----:B--2---:R-:W2:Y:S04]  /*5af00*/  @P5 LDG.E.U16 R93, desc[UR6][R2.64] ;  /* 0x00000006025d5981 */ /* 0x004ea8000c1e1500 */
[----:B---3--:R0:W-:Y:S04]  /*5af10*/  STL [R1+0x1fc4], R90 ;  /* 0x001fc45a01007387 */ /* 0x0081e80000100800 */
[----:B----4-:R1:W-:Y:S01]  /*5af20*/  STL [R1+0x1fc8], R91 ;  /* 0x001fc85b01007387 */ /* 0x0103e20000100800 */
[----:B0-----:R-:W-:-:S02]  /*5af30*/  IMAD.MOV.U32 R90, RZ, RZ, R0 ;  /* 0x000000ffff5a7224 */ /* 0x001fc400078e0000 */
[----:B-1----:R-:W-:Y:S02]  /*5af40*/  IMAD.MOV.U32 R91, RZ, RZ, R88 ;  /* 0x000000ffff5b7224 */ /* 0x002fe400078e0058 */
[----:B------:R-:W3:Y:S04]  /*5af50*/  LDL.LU R88, [R1+0x43b4] ;  /* 0x0043b40001587983 */ /* 0x000ee80000300800 */
[----:B------:R-:W4:Y:S04]  /*5af60*/  LDL.LU R0, [R1+0x43b0] ;  /* 0x0043b00001007983 */ /* 0x000f280000300800 */
[----:B------:R0:W-:Y:S04]  /*5af70*/  STL.64 [R1+0x1028], R2 ;  /* 0x0010280201007387 */ /* 0x0001e80000100a00 */
[----:B0-----:R-:W2:Y:S01]  /*5af80*/  LDL.LU.64 R2, [R1+0x43a8] ;  /* 0x0043a80001027983 */ /* 0x001ea20000300a00 */
[----:B------:R-:W-:-:S02]  /*5af90*/  PRMT R89, RZ, 0x7610, R89 ;  /* 0x00007610ff597816 */ /* 0x000fc40000000059 */
[----:B------:R-:W-:Y:S01]  /*5afa0*/  ISETP.GT.AND P0, PT, R92, 0xec, PT ;  /* 0x000000ec5c00780c */ /* 0x000fe20003f04270 */
[----:B------:R3:W-:Y:S01]  /*5afb0*/  STL.64 [R1+0x1020], R90 ;  /* 0x0010205a01007387 */ /* 0x0007e20000100a00 */
[----:B------:R-:W-:-:S03]  /*5afc0*/  PRMT R65, RZ, 0x7610, R65 ;  /* 0x00007610ff417816 */ /* 0x000fc60000000041 */
[----:B------:R3:W4:Y:S08]  /*5afd0*/  @P5 LDG.E.U16 R89, desc[UR6][R90.64] ;  /* 0x000000065a595981 */ /* 0x000730000c1e1500 */
[----:B------:R-:W4:Y:S01]  /*5afe0*/  @P0 LDG.E.U16 R65, desc[UR6][R4.64] ;  /* 0x0000000604410981 */ /* 0x000f22000c1e1500 */
[----:B---3--:R-:W-:Y:S02]  /*5aff0*/  IMAD.MOV.U32 R90, RZ, RZ, R88 ;  /* 0x000000ffff5a7224 */ /* 0x008fe400078e0058 */
[----:B--2---:R-:W-:-:S02]  /*5b000*/  IMAD.MOV.U32 R91, RZ, RZ, R3 ;  /* 0x000000ffff5b7224 */ /* 0x004fc400078e0003 */
[----:B------:R-:W2:Y:S04]  /*5b010*/  LDL.LU R3, [R1+0x43a4] ;  /* 0x0043a40001037983 */ /* 0x000ea80000300800 */
[----:B------:R-:W3:Y:S01]  /*5b020*/  LDL.LU R88, [R1+0x43a0] ;  /* 0x0043a00001587983 */ /* 0x000ee20000300800 */
[----:B------:R-:W-:Y:S02]  /*5b030*/  ISETP.GT.AND P5, PT, R92, 0xed, PT ;  /* 0x000000ed5c00780c */ /* 0x000fe40003fa4270 */
[----:B------:R-:W-:Y:S01]  /*5b040*/  PRMT R67, RZ, 0x7610, R67 ;  /* 0x00007610ff437816 */ /* 0x000fe20000000043 */
[----:B------:R0:W-:Y:S01]  /*5b050*/  STL.64 [R1+0x1018], R4 ;  /* 0x0010180401007387 */ /* 0x0001e20000100a00 */
[----:B------:R-:W-:Y:S02]  /*5b060*/  PRMT R63, RZ, 0x7610, R63 ;  /* 0x00007610ff3f7816 */ /* 0x000fe4000000003f */
[----:B------:R-:W-:-:S02]  /*5b070*/  PRMT R62, RZ, 0x7610, R62 ;  /* 0x00007610ff3e7816 */ /* 0x000fc4000000003e */
[----:B------:R1:W3:Y:S04]  /*5b080*/  @P0 LDG.E.U16 R67, desc[UR6][R90.64] ;  /* 0x000000065a430981 */ /* 0x0002e8000c1e1500 */
[----:B0-----:R-:W3:Y:S04]  /*5b090*/  LDL.LU.64 R4, [R1+0x4398] ;  /* 0x0043980001047983 */ /* 0x001ee80000300a00 */
[----:B----4-:R0:W-:Y:S04]  /*5b0a0*/  STL [R1+0x1fb8], R65 ;  /* 0x001fb84101007387 */ /* 0x0101e80000100800 */
[----:B0-----:R-:W4:Y:S04]  /*5b0b0*/  LDL.LU R65, [R1+0x2bb8] ;  /* 0x002bb80001417983 */ /* 0x001f280000300800 */
[----:B------:R1:W-:Y:S02]  /*5b0c0*/  STL.64 [R1+0x1010], R90 ;  /* 0x0010105a01007387 */ /* 0x0003e40000100a00 */
[----:B-1----:R-:W-:-:S02]  /*5b0d0*/  IMAD.MOV.U32 R91, RZ, RZ, R0 ;  /* 0x000000ffff5b7224 */ /* 0x002fc400078e0000 */
[----:B------:R-:W4:Y:S01]  /*5b0e0*/  LDL.LU R0, [R1+0x4394] ;  /* 0x0043940001007983 */ /* 0x000f220000300800 */
[----:B--2---:R-:W-:-:S04]  /*5b0f0*/  LOP3.LUT R3, R3, R2, RZ, 0x3c, !PT ;  /* 0x0000000203037212 */ /* 0x004fc800078e3cff */
[C---:B------:R-:W-:Y:S01]  /*5b100*/  LOP3.LUT R2, R3.reuse, R2, RZ, 0x3c, !PT ;  /* 0x0000000203027212 */ /* 0x040fe200078e3cff */
[----:B---3--:R-:W-:Y:S02]  /*5b110*/  IMAD.MOV.U32 R90, RZ, RZ, R88 ;  /* 0x000000ffff5a7224 */ /* 0x008fe400078e0058 */
[----:B------:R-:W2:Y:S01]  /*5b120*/  LDL.LU R88, [R1+0x4390] ;  /* 0x0043900001587983 */ /* 0x000ea20000300800 */
[----:B------:R-:W-:-:S03]  /*5b130*/  LOP3.LUT R3, R3, R2, RZ, 0x3c, !PT ;  /* 0x0000000203037212 */ /* 0x000fc600078e3cff */
[----:B------:R2:W3:Y:S04]  /*5b140*/  @P5 LDG.E.U16 R62, desc[UR6][R90.64] ;  /* 0x000000065a3e5981 */ /* 0x0004e8000c1e1500 */
[----:B------:R0:W-:Y:S04]  /*5b150*/  STL.64 [R1+0x1008], R2 ;  /* 0x0010080201007387 */ /* 0x0001e80000100a00 */
[----:B------:R-:W3:Y:S04]  /*5b160*/  @P5 LDG.E.U16 R63, desc[UR6][R2.64] ;  /* 0x00000006023f5981 */ /* 0x000ee8000c1e1500 */
[----:B0-----:R-:W3:Y:S01]  /*5b170*/  LDL.LU.64 R2, [R1+0x4388] ;  /* 0x0043880001027983 */ /* 0x001ee20000300a00 */
[----:B------:R-:W-:-:S03]  /*5b180*/  ISETP.GT.AND P0, PT, R92, 0xee, PT ;  /* 0x000000ee5c00780c */ /* 0x000fc60003f04270 */
[----:B------:R0:W-:Y:S01]  /*5b190*/  STL [R1+0x1fb4], R67 ;  /* 0x001fb44301007387 */ /* 0x0001e20000100800 */
[----:B------:R-:W-:-:S03]  /*5b1a0*/  PRMT R66, RZ, 0x7610, R66 ;  /* 0x00007610ff427816 */ /* 0x000fc60000000042 */
[----:B0-----:R-:W3:Y:S04]  /*5b1b0*/  LDL.LU R67, [R1+0x2bc8] ;  /* 0x002bc80001437983 */ /* 0x001ee80000300800 */
[----:B------:R2:W-:Y:S04]  /*5b1c0*/  STL.64 [R1+0x1000], R90 ;  /* 0x0010005a01007387 */ /* 0x0005e80000100a00 */
[----:B------:R-:W-:Y:S04]  /*5b1d0*/  STL [R1+0x1fc0], R93 ;  /* 0x001fc05d01007387 */ /* 0x000fe80000100800 */
[----:B------:R-:W-:Y:S04]  /*5b1e0*/  STL [R1+0x1fbc], R89 ;  /* 0x001fbc5901007387 */ /* 0x000fe80000100800 */
[----:B------:R-:W3:Y:S01]  /*5b1f0*/  @P0 LDG.E.U16 R66, desc[UR6][R4.64] ;  /* 0x0000000604420981 */ /* 0x000ee2000c1e1500 */
[----:B----4-:R-:W-:Y:S01]  /*5b200*/  PRMT R0, RZ, 0x7610, R0 ;  /* 0x00007610ff007816 */ /* 0x010fe20000000000 */
[----:B--2---:R-:W-:-:S02]  /*5b210*/  IMAD.MOV.U32 R90, RZ, RZ, R88 ;  /* 0x000000ffff5a7224 */ /* 0x004fc400078e0058 */
[----:B---3--:R-:W-:Y:S02]  /*5b220*/  IMAD.MOV.U32 R91, RZ, RZ, R2 ;  /* 0x000000ffff5b7224 */ /* 0x008fe400078e0002 */
[----:B------:R-:W2:Y:S04]  /*5b230*/  LDL.LU R2, [R1+0x4384] ;  /* 0x0043840001027983 */ /* 0x000ea80000300800 */
[----:B------:R-:W3:Y:S04]  /*5b240*/  LDL.LU R88, [R1+0x4380] ;  /* 0x0043800001587983 */ /* 0x000ee80000300800 */
[----:B------:R0:W-:Y:S04]  /*5b250*/  STL [R1+0x1fac], R62 ;  /* 0x001fac3e01007387 */ /* 0x0001e80000100800 */
[----:B------:R3:W4:Y:S04]  /*5b260*/  @P0 LDG.E.U16 R0, desc[UR6][R90.64] ;  /* 0x000000065a000981 */ /* 0x000728000c1e1500 */
[----:B0-----:R-:W4:Y:S04]  /*5b270*/  LDL.LU R62, [R1+0x2bd0] ;  /* 0x002bd000013e7983 */ /* 0x001f280000300800 */
[----:B------:R0:W-:Y:S04]  /*5b280*/  STL [R1+0x1fb0], R63 ;  /* 0x001fb03f01007387 */ /* 0x0001e80000100800 */
[----:B0-----:R-:W4:Y:S04]  /*5b290*/  LDL.LU R63, [R1+0x2be4] ;  /* 0x002be400013f7983 */ /* 0x001f280000300800 */
[----:B------:R-:W-:Y:S04]  /*5b2a0*/  STL.64 [R1+0xff0], R90 ;  /* 0x000ff05a01007387 */ /* 0x000fe80000100a00 */
[----:B------:R0:W-:Y:S04]  /*5b2b0*/  STL.64 [R1+0xff8], R4 ;  /* 0x000ff80401007387 */ /* 0x0001e80000100a00 */
[----:B0-----:R-:W4:Y:S01]  /*5b2c0*/  LDL.LU.64 R4, [R1+0x4378] ;  /* 0x0043780001047983 */ /* 0x001f220000300a00 */
[----:B------:R-:W-:-:S02]  /*5b2d0*/  ISETP.GT.AND P5, PT, R92, 0xef, PT ;  /* 0x000000ef5c00780c */ /* 0x000fc40003fa4270 */
[----:B------:R-:W-:Y:S02]  /*5b2e0*/  PRMT R50, RZ, 0x7610, R50 ;  /* 0x00007610ff327816 */ /* 0x000fe40000000032 */
[----:B------:R-:W-:-:S09]  /*5b2f0*/  PRMT R51, RZ, 0x7610, R51 ;  /* 0x00007610ff337816 */ /* 0x000fd20000000033 */
[----:B--2---:R-:W2:Y:S01]  /*5b300*/  @P5 LDG.E.U16 R51, desc[UR6][R2.64] ;  /* 0x0000000602335981 */ /* 0x004ea2000c1e1500 */
[----:B---3--:R-:W-:-:S03]  /*5b310*/  IMAD.MOV.U32 R90, RZ, RZ, R88 ;  /* 0x000000ffff5a7224 */ /* 0x008fc600078e0058 */
[----:B----4-:R-:W-:Y:S01]  /*5b320*/  STL [R1+0x3d90], R0 ;  /* 0x003d900001007387 */ /* 0x010fe20000100800 */
[----:B------:R-:W-:-:S03]  /*5b330*/  IMAD.MOV.U32 R91, RZ, RZ, R4 ;  /* 0x000000ffff5b7224 */ /* 0x000fc600078e0004 */
[----:B------:R-:W3:Y:S04]  /*5b340*/  LDL.LU R4, [R1+0x4374] ;  /* 0x0043740001047983 */ /* 0x000ee80000300800 */
[----:B------:R0:W4:Y:S04]  /*5b350*/  @P5 LDG.E.U16 R50, desc[UR6][R90.64] ;  /* 0x000000065a325981 */ /* 0x000128000c1e1500 */
[----:B------:R-:W2:Y:S04]  /*5b360*/  LDL.LU R88, [R1+0x4370] ;  /* 0x0043700001587983 */ /* 0x000ea80000300800 */
[----:B------:R1:W-:Y:S04]  /*5b370*/  STL [R1+0x22b8], R66 ;  /* 0x0022b84201007387 */ /* 0x0003e80000100800 */
[----:B-1----:R-:W3:Y:S04]  /*5b380*/  LDL.LU R66, [R1+0x2be8] ;  /* 0x002be80001427983 */ /* 0x002ee80000300800 */
[----:B------:R1:W-:Y:S04]  /*5b390*/  STL.64 [R1+0xfe8], R2 ;  /* 0x000fe80201007387 */ /* 0x0003e80000100a00 */
[----:B-1----:R-:W3:Y:S04]  /*5b3a0*/  LDL.LU.64 R2, [R1+0x4368] ;  /* 0x0043680001027983 */ /* 0x002ee80000300a00 */
[----:B------:R0:W-:Y:S02]  /*5b3b0*/  STL.64 [R1+0xfe0], R90 ;  /* 0x000fe05a01007387 */ /* 0x0001e40000100a00 */
[----:B0-----:R-:W-:-:S02]  /*5b3c0*/  IMAD.MOV.U32 R91, RZ, RZ, R5 ;  /* 0x000000ffff5b7224 */ /* 0x001fc400078e0005 */
[----:B----4-:R0:W-:Y:S04]  /*5b3d0*/  STL [R1+0x22e4], R50 ;  /* 0x0022e43201007387 */ /* 0x0101e80000100800 */
[----:B--2---:R3:W-:Y:S01]  /*5b3e0*/  STL [R1+0x22e8], R51 ;  /* 0x0022e83301007387 */ /* 0x0047e20000100800 */
[----:B0-----:R-:W-:Y:S02]  /*5b3f0*/  IMAD.MOV.U32 R50, RZ, RZ, R65 ;  /* 0x000000ffff327224 */ /* 0x001fe400078e0041 */
[----:B---3--:R-:W-:Y:S02]  /*5b400*/  IMAD.MOV.U32 R51, RZ, RZ, R4 ;  /* 0x000000ffff337224 */ /* 0x008fe400078e0004 */
[----:B------:R-:W2:Y:S04]  /*5b410*/  LDL.LU R4, [R1+0x4364] ;  /* 0x0043640001047983 */ /* 0x000ea80000300800 */
[----:B------:R-:W3:Y:S04]  /*5b420*/  LDL.LU R65, [R1+0x2bf8] ;  /* 0x002bf80001417983 */ /* 0x000ee80000300800 */
[----:B------:R-:W4:Y:S01]  /*5b430*/  LDL.LU R5, [R1+0x4360] ;  /* 0x0043600001057983 */ /* 0x000f220000300800 */
[----:B------:R-:W-:-:S02]  /*5b440*/  ISETP.GT.AND P0, PT, R92, 0xf2, PT ;  /* 0x000000f25c00780c */ /* 0x000fc40003f04270 */
[----:B------:R-:W-:Y:S02]  /*5b450*/  ISETP.GT.AND P5, PT, R92, 0xf3, PT ;  /* 0x000000f35c00780c */ /* 0x000fe40003fa4270 */
[----:B------:R-:W-:Y:S02]  /*5b460*/  PRMT R49, RZ, 0x7610, R49 ;  /* 0x00007610ff317816 */ /* 0x000fe40000000031 */
[----:B------:R-:W-:Y:S01]  /*5b470*/  PRMT R64, RZ, 0x7610, R64 ;  /* 0x00007610ff407816 */ /* 0x000fe20000000040 */
[----:B------:R-:W-:Y:S02]  /*5b480*/  IMAD.MOV.U32 R90, RZ, RZ, R3 ;  /* 0x000000ffff5a7224 */ /* 0x000fe400078e0003 */
[----:B------:R-:W2:Y:S04]  /*5b490*/  LDL.LU R3, [R1+0x435c] ;  /* 0x00435c0001037983 */ /* 0x000ea80000300800 */
[----:B------:R-:W-:Y:S04]  /*5b4a0*/  STL.64 [R1+0xe60], R90 ;  /* 0x000e605a01007387 */ /* 0x000fe80000100a00 */
[----:B------:R0:W-:Y:S04]  /*5b4b0*/  STL.64 [R1+0xe40], R50 ;  /* 0x000e403201007387 */ /* 0x0001e80000100a00 */
[----:B------:R0:W2:Y:S01]  /*5b4c0*/  @P0 LDG.E.U16 R49, desc[UR6][R50.64] ;  /* 0x0000000632310981 */ /* 0x0000a2000c1e1500 */
[----:B------:R-:W-:-:S03]  /*5b4d0*/  PRMT R32, RZ, 0x7610, R32 ;  /* 0x00007610ff207816 */ /* 0x000fc60000000020 */
[----:B------:R1:W3:Y:S01]  /*5b4e0*/  @P0 LDG.E.U16 R64, desc[UR6][R90.64] ;  /* 0x000000065a400981 */ /* 0x0002e2000c1e1500 */
[----:B------:R-:W-:Y:S01]  /*5b4f0*/  PRMT R33, RZ, 0x7610, R33 ;  /* 0x00007610ff217816 */ /* 0x000fe20000000021 */
[----:B0-----:R-:W-:Y:S02]  /*5b500*/  IMAD.MOV.U32 R50, RZ, RZ, R67 ;  /* 0x000000ffff327224 */ /* 0x001fe400078e0043 */
[----:B------:R-:W-:Y:S02]  /*5b510*/  IMAD.MOV.U32 R51, RZ, RZ, R2 ;  /* 0x000000ffff337224 */ /* 0x000fe400078e0002 */
[----:B-1----:R-:W-:Y:S02]  /*5b520*/  IMAD.MOV.U32 R91, RZ, RZ, R88 ;  /* 0x000000ffff5b7224 */ /* 0x002fe400078e0058 */
[----:B----4-:R-:W-:Y:S01]  /*5b530*/  IMAD.MOV.U32 R90, RZ, RZ, R5 ;  /* 0x000000ffff5a7224 */ /* 0x010fe200078e0005 */
[----:B------:R0:W4:Y:S01]  /*5b540*/  @P5 LDG.E.U16 R32, desc[UR6][R50.64] ;  /* 0x0000000632205981 */ /* 0x000122000c1e1500 */
[----:B------:R-:W-:-:S03]  /*5b550*/  ISETP.GT.AND P0, PT, R92, 0xf4, PT ;  /* 0x000000f45c00780c */ /* 0x000fc60003f04270 */
[----:B------:R-:W3:Y:S04]  /*5b560*/  LDL.LU R2, [R1+0x4358] ;  /* 0x0043580001027983 */ /* 0x000ee80000300800 */
[----:B------:R-:W3:Y:S04]  /*5b570*/  @P5 LDG.E.U16 R33, desc[UR6][R90.64] ;  /* 0x000000065a215981 */ /* 0x000ee8000c1e1500 */
[----:B------:R-:W3:Y:S04]  /*5b580*/  LDL.LU R88, [R1+0x4354] ;  /* 0x0043540001587983 */ /* 0x000ee80000300800 */
[----:B------:R-:W3:Y:S04]  /*5b590*/  LDL.LU R5, [R1+0x4350] ;  /* 0x0043500001057983 */ /* 0x000ee80000300800 */
[----:B------:R-:W-:Y:S04]  /*5b5a0*/  STL.64 [R1+0xe30], R90 ;  /* 0x000e305a01007387 */ /* 0x000fe80000100a00 */
[----:B------:R0:W-:Y:S01]  /*5b5b0*/  STL.64 [R1+0xe28], R50 ;  /* 0x000e283201007387 */ /* 0x0001e20000100a00 */
[----:B--2---:R-:W-:Y:S01]  /*5b5c0*/  PRMT R3, RZ, 0x7610, R3 ;  /* 0x00007610ff037816 */ /* 0x004fe20000000003 */
[----:B0-----:R-:W-:-:S02]  /*5b5d0*/  IMAD.MOV.U32 R51, RZ, RZ, R4 ;  /* 0x000000ffff337224 */ /* 0x001fc400078e0004 */
[----:B----4-:R0:W-:Y:S04]  /*5b5e0*/  STL [R1+0x1f9c], R32 ;  /* 0x001f9c2001007387 */ /* 0x0101e80000100800 */
[----:B---3--:R1:W-:Y:S04]  /*5b5f0*/  STL [R1+0x1fa0], R33 ;  /* 0x001fa02101007387 */ /* 0x0083e80000100800 */
[----:B------:R-:W2:Y:S01]  /*5b600*/  LDL.LU R4, [R1+0x434c] ;  /* 0x00434c0001047983 */ /* 0x000ea20000300800 */
[----:B0-----:R-:W-:Y:S02]  /*5b610*/  IMAD.MOV.U32 R32, RZ, RZ, R63 ;  /* 0x000000ffff207224 */ /* 0x001fe400078e003f */
[----:B-1----:R-:W-:-:S05]  /*5b620*/  IMAD.MOV.U32 R33, RZ, RZ, R62 ;  /* 0x000000ffff217224 */ /* 0x002fca00078e003e */
[----:B------:R-:W3:Y:S01]  /*5b630*/  @P0 LDG.E.U16 R3, desc[UR6][R32.64] ;  /* 0x0000000620030981 */ /* 0x000ee2000c1e1500 */
[----:B------:R-:W-:Y:S01]  /*5b640*/  IMAD.MOV.U32 R50, RZ, RZ, R2 ;  /* 0x000000ffff327224 */ /* 0x000fe200078e0002 */
[----:B------:R-:W-:Y:S02]  /*5b650*/  ISETP.GT.AND P5, PT, R92, 0xf5, PT ;  /* 0x000000f55c00780c */ /* 0x000fe40003fa4270 */
[----:B------:R-:W-:Y:S01]  /*5b660*/  PRMT R45, RZ, 0x7610, R45 ;  /* 0x00007610ff2d7816 */ /* 0x000fe2000000002d */
[----:B------:R-:W4:Y:S04]  /*5b670*/  LDL.LU R2, [R1+0x4348] ;  /* 0x0043480001027983 */ /* 0x000f280000300800 */
[----:B------:R0:W-:Y:S04]  /*5b680*/  STL.64 [R1+0xe20], R50 ;  /* 0x000e203201007387 */ /* 0x0001e80000100a00 */
[----:B------:R1:W-:Y:S04]  /*5b690*/  STL.64 [R1+0xe00], R32 ;  /* 0x000e002001007387 */ /* 0x0003e80000100a00 */
[----:B------:R-:W4:Y:S04]  /*5b6a0*/  LDL.LU R62, [R1+0x2c10] ;  /* 0x002c1000013e7983 */ /* 0x000f280000300800 */
[----:B------:R-:W4:Y:S04]  /*5b6b0*/  LDL.LU R63, [R1+0x2c24] ;  /* 0x002c2400013f7983 */ /* 0x000f280000300800 */
[----:B------:R0:W4:Y:S01]  /*5b6c0*/  @P0 LDG.E.U16 R45, desc[UR6][R50.64] ;  /* 0x00000006322d0981 */ /* 0x000122000c1e1500 */
[----:B------:R-:W-:Y:S01]  /*5b6d0*/  PRMT R44, RZ, 0x7610, R44 ;  /* 0x00007610ff2c7816 */ /* 0x000fe2000000002c */
[----:B0-----:R-:W-:-:S02]  /*5b6e0*/  IMAD.MOV.U32 R51, RZ, RZ, R88 ;  /* 0x000000ffff337224 */ /* 0x001fc400078e0058 */
[----:B-1----:R-:W-:Y:S02]  /*5b6f0*/  IMAD.MOV.U32 R33, RZ, RZ, R5 ;  /* 0x000000ffff217224 */ /* 0x002fe400078e0005 */
[----:B--2---:R-:W-:-:S05]  /*5b700*/  IMAD.MOV.U32 R50, RZ, RZ, R4 ;  /* 0x000000ffff327224 */ /* 0x004fca00078e0004 */
[----:B------:R-:W2:Y:S04]  /*5b710*/  @P5 LDG.E.U16 R44, desc[UR6][R50.64] ;  /* 0x00000006322c5981 */ /* 0x000ea8000c1e1500 */
[----:B---3--:R-:W-:Y:S04]  /*5b720*/  STL [R1+0x408c], R3 ;  /* 0x00408c0301007387 */ /* 0x008fe80000100800 */
[----:B------:R-:W-:Y:S04]  /*5b730*/  STL [R1+0x1fa8], R64 ;  /* 0x001fa84001007387 */ /* 0x000fe80000100800 */
[----:B------:R-:W-:Y:S04]  /*5b740*/  STL [R1+0x1fa4], R49 ;  /* 0x001fa43101007387 */ /* 0x000fe80000100800 */
[----:B------:R-:W3:Y:S04]  /*5b750*/  LDL.LU R5, [R1+0x4344] ;  /* 0x0043440001057983 */ /* 0x000ee80000300800 */
[----:B------:R-:W2:Y:S04]  /*5b760*/  LDL.LU R88, [R1+0x4340] ;  /* 0x0043400001587983 */ /* 0x000ea80000300800 */
[----:B------:R-:W4:Y:S01]  /*5b770*/  LDL.LU R4, [R1+0x433c] ;  /* 0x00433c0001047983 */ /* 0x000f220000300800 */
[----:B------:R-:W-:Y:S01]  /*5b780*/  PRMT R25, RZ, 0x7610, R25 ;  /* 0x00007610ff197816 */ /* 0x000fe20000000019 */
[----:B------:R-:W-:Y:S01]  /*5b790*/  IMAD.MOV.U32 R32, RZ, RZ, R66 ;  /* 0x000000ffff207224 */ /* 0x000fe200078e0042 */
[----:B------:R-:W-:Y:S01]  /*5b7a0*/  ISETP.GT.AND P0, PT, R92, 0xf6, PT ;  /* 0x000000f65c00780c */ /* 0x000fe20003f04270 */
[----:B------:R-:W-:Y:S04]  /*5b7b0*/  STL.64 [R1+0xdf0], R50 ;  /* 0x000df03201007387 */ /* 0x000fe80000100a00 */
[----:B------:R3:W-:Y:S04]  /*5b7c0*/  STL.64 [R1+0xde8], R32 ;  /* 0x000de82001007387 */ /* 0x0007e80000100a00 */
[----:B------:R3:W4:Y:S01]  /*5b7d0*/  @P5 LDG.E.U16 R25, desc[UR6][R32.64] ;  /* 0x0000000620195981 */ /* 0x000722000c1e1500 */
[----:B------:R-:W-:Y:S01]  /*5b7e0*/  PRMT R19, RZ, 0x7610, R19 ;  /* 0x00007610ff137816 */ /* 0x000fe20000000013 */
[----:B---3--:R-:W-:-:S02]  /*5b7f0*/  IMAD.MOV.U32 R33, RZ, RZ, R5 ;  /* 0x000000ffff217224 */ /* 0x008fc400078e0005 */
[----:B------:R-:W3:Y:S04]  /*5b800*/  LDL.LU R5, [R1+0x4338] ;  /* 0x0043380001057983 */ /* 0x000ee80000300800 */
[----:B--2---:R0:W-:Y:S04]  /*5b810*/  STL [R1+0x1f90], R44 ;  /* 0x001f902c01007387 */ /* 0x0041e80000100800 */
[----:B----4-:R1:W-:Y:S01]  /*5b820*/  STL [R1+0x1f98], R45 ;  /* 0x001f982d01007387 */ /* 0x0103e20000100800 */
[----:B0-----:R-:W-:Y:S02]  /*5b830*/  IMAD.MOV.U32 R44, RZ, RZ, R4 ;  /* 0x000000ffff2c7224 */ /* 0x001fe400078e0004 */
[----:B-1----:R-:W-:-:S02]  /*5b840*/  IMAD.MOV.U32 R45, RZ, RZ, R2 ;  /* 0x000000ffff2d7224 */ /* 0x002fc400078e0002 */
[----:B------:R-:W2:Y:S04]  /*5b850*/  LDL.LU R2, [R1+0x4334] ;  /* 0x0043340001027983 */ /* 0x000ea80000300800 */
[----:B------:R-:W4:Y:S04]  /*5b860*/  LDL.LU R4, [R1+0x4330] ;  /* 0x0043300001047983 */ /* 0x000f280000300800 */
[----:B------:R0:W4:Y:S01]  /*5b870*/  @P0 LDG.E.U16 R19, desc[UR6][R44.64] ;  /* 0x000000062c130981 */ /* 0x000122000c1e1500 */
[----:B------:R-:W-:Y:S02]  /*5b880*/  ISETP.GT.AND P5, PT, R92, 0xf7, PT ;  /* 0x000000f75c00780c */ /* 0x000fe40003fa4270 */
[----:B------:R-:W-:Y:S01]  /*5b890*/  PRMT R18, RZ, 0x7610, R18 ;  /* 0x00007610ff127816 */ /* 0x000fe20000000012 */
[----:B------:R-:W-:Y:S01]  /*5b8a0*/  IMAD.MOV.U32 R32, RZ, RZ, R65 ;  /* 0x000000ffff207224 */ /* 0x000fe200078e0041 */
[----:B------:R0:W-:Y:S01]  /*5b8b0*/  STL.64 [R1+0xde0], R44 ;  /* 0x000de02c01007387 */ /* 0x0001e20000100a00 */
[----:B------:R-:W-:-:S02]  /*5b8c0*/  PRMT R8, RZ, 0x7610, R8 ;  /* 0x00007610ff087816 */ /* 0x000fc40000000008 */
[----:B------:R-:W-:Y:S01]  /*5b8d0*/  PRMT R9, RZ, 0x7610, R9 ;  /* 0x00007610ff097816 */ /* 0x000fe20000000009 */
[----:B------:R2:W-:Y:S04]  /*5b8e0*/  STL.64 [R1+0xdc0], R32 ;  /* 0x000dc02001007387 */ /* 0x0005e80000100a00 */
[----:B------:R2:W4:Y:S01]  /*5b8f0*/  @P0 LDG.E.U16 R18, desc[UR6][R32.64] ;  /* 0x0000000620120981 */ /* 0x000522000c1e1500 */
[----:B0-----:R-:W-:Y:S02]  /*5b900*/  IMAD.MOV.U32 R45, RZ, RZ, R88 ;  /* 0x000000ffff2d7224 */ /* 0x001fe400078e0058 */
[----:B---3--:R-:W-:-:S05]  /*5b910*/  IMAD.MOV.U32 R44, RZ, RZ, R5 ;  /* 0x000000ffff2c7224 */ /* 0x008fca00078e0005 */
[----:B------:R-:W3:Y:S01]  /*5b920*/  @P5 LDG.E.U16 R9, desc[UR6][R44.64] ;  /* 0x000000062c095981 */ /* 0x000ee2000c1e1500 */
[----:B--2---:R-:W-:Y:S02]  /*5b930*/  IMAD.MOV.U32 R33, RZ, RZ, R2 ;  /* 0x000000ffff217224 */ /* 0x004fe400078e0002 */
[----:B----4-:R-:W-:Y:S01]  /*5b940*/  IMAD.MOV.U32 R32, RZ, RZ, R4 ;  /* 0x000000ffff207224 */ /* 0x010fe200078e0004 */
[----:B------:R0:W-:Y:S04]  /*5b950*/  STL [R1+0x22b0], R19 ;  /* 0x0022b01301007387 */ /* 0x0001e80000100800 */
[----:B------:R1:W2:Y:S04]  /*5b960*/  @P5 LDG.E.U16 R8, desc[UR6][R32.64] ;  /* 0x0000000620085981 */ /* 0x0002a8000c1e1500 */
[----:B0-----:R-:W4:Y:S04]  /*5b970*/  LDL.LU R19, [R1+0x2c1c] ;  /* 0x002c1c0001137983 */ /* 0x001f280000300800 */
[----:B------:R-:W4:Y:S04]  /*5b980*/  LDL.LU R49, [R1+0x2c28] ;  /* 0x002c280001317983 */ /* 0x000f280000300800 */
[----:B------:R-:W4:Y:S04]  /*5b990*/  LDL.LU R2, [R1+0x432c] ;  /* 0x00432c0001027983 */ /* 0x000f280000300800 */
[----:B------:R-:W4:Y:S04]  /*5b9a0*/  LDL.LU R4, [R1+0x4328] ;  /* 0x0043280001047983 */ /* 0x000f280000300800 */
[----:B------:R-:W4:Y:S04]  /*5b9b0*/  LDL.LU R88, [R1+0x4324] ;  /* 0x0043240001587983 */ /* 0x000f280000300800 */
[----:B------:R-:W4:Y:S04]  /*5b9c0*/  LDL.LU R5, [R1+0x4320] ;  /* 0x0043200001057983 */ /* 0x000f280000300800 */
[----:B------:R0:W-:Y:S04]  /*5b9d0*/  STL.64 [R1+0xdb0], R44 ;  /* 0x000db02c01007387 */ /* 0x0001e80000100a00 */
[----:B------:R1:W-:Y:S01]  /*5b9e0*/  STL.64 [R1+0xda8], R32 ;  /* 0x000da82001007387 */ /* 0x0003e20000100a00 */
[----:B------:R-:W-:-:S02]  /*5b9f0*/  ISETP.GT.AND P0, PT, R92, 0xfa, PT ;  /* 0x000000fa5c00780c */ /* 0x000fc40003f04270 */
[----:B------:R-:W-:Y:S01]  /*5ba00*/  PRMT R3, RZ, 0x7610, R3 ;  /* 0x00007610ff037816 */ /* 0x000fe20000000003 */
[----:B0-----:R-:W4:Y:S04]  /*5ba10*/  LDL.LU R44, [R1+0x2c30] ;  /* 0x002c3000012c7983 */ /* 0x001f280000300800 */
[----:B------:R-:W4:Y:S04]  /*5ba20*/  LDL.LU R93, [R1+0x2c3c] ;  /* 0x002c3c00015d7983 */ /* 0x000f280000300800 */
[----:B------:R-:W4:Y:S04]  /*5ba30*/  LDL.LU R91, [R1+0x2c34] ;  /* 0x002c3400015b7983 */ /* 0x000f280000300800 */
[----:B------:R-:W-:Y:S04]  /*5ba40*/  STL [R1+0x1f8c], R25 ;  /* 0x001f8c1901007387 */ /* 0x000fe80000100800 */
[----:B------:R-:W4:Y:S04]  /*5ba50*/  LDL.LU R45, [R1+0x2c40] ;  /* 0x002c4000012d7983 */ /* 0x000f280000300800 */
[----:B------:R-:W4:Y:S01]  /*5ba60*/  LDL.LU R64, [R1+0x2c38] ;  /* 0x002c380001407983 */ /* 0x000f220000300800 */
[----:B-1----:R-:W-:Y:S01]  /*5ba70*/  MOV R32, R63 ;  /* 0x0000003f00207202 */ /* 0x002fe20000000f00 */
[----:B------:R-:W-:-:S05]  /*5ba80*/  IMAD.MOV.U32 R33, RZ, RZ, R62 ;  /* 0x000000ffff217224 */ /* 0x000fca00078e003e */
[----:B------:R0:W4:Y:S04]  /*5ba90*/  @P0 LDG.E.U16 R3, desc[UR6][R32.64] ;  /* 0x0000000620030981 */ /* 0x000128000c1e1500 */
[----:B--2---:R4:W-:Y:S04]  /*5baa0*/  STL [R1+0x2314], R8 ;  /* 0x0023140801007387 */ /* 0x0049e80000100800 */
[----:B---3--:R1:W-:Y:S01]  /*5bab0*/  STL [R1+0x2318], R9 ;  /* 0x0023180901007387 */ /* 0x0083e20000100800 */
[----:B----4-:R-:W-:Y:S01]  /*5bac0*/  IMAD.MOV.U32 R8, RZ, RZ, R4 ;  /* 0x000000ffff087224 */ /* 0x010fe200078e0004 */
[----:B------:R-:W-:Y:S01]  /*5bad0*/  PRMT R5, RZ, 0x7610, R5 ;  /* 0x00007610ff057816 */ /* 0x000fe20000000005 */
[----:B-1----:R-:W-:-:S02]  /*5bae0*/  IMAD.MOV.U32 R9, RZ, RZ, R2 ;  /* 0x000000ffff097224 */ /* 0x002fc400078e0002 */
[----:B------:R-:W2:Y:S04]  /*5baf0*/  LDL.LU R2, [R1+0x431c] ;  /* 0x00431c0001027983 */ /* 0x000ea80000300800 */
[----:B------:R-:W3:Y:S04]  /*5bb00*/  @P0 LDG.E.U16 R5, desc[UR6][R8.64] ;  /* 0x0000000608050981 */ /* 0x000ee8000c1e1500 */
[----:B------:R-:W4:Y:S04]  /*5bb10*/  LDL.LU R4, [R1+0x4318] ;  /* 0x0043180001047983 */ /* 0x000f280000300800 */
[----:B------:R1:W-:Y:S04]  /*5bb20*/  STL.64 [R1+0xd60], R8 ;  /* 0x000d600801007387 */ /* 0x0003e80000100a00 */
[----:B------:R-:W-:Y:S01]  /*5bb30*/  STL [R1+0x22ac], R18 ;  /* 0x0022ac1201007387 */ /* 0x000fe20000100800 */
[----:B------:R-:W-:-:S03]  /*5bb40*/  ISETP.GT.AND P5, PT, R92, 0xfb, PT ;  /* 0x000000fb5c00780c */ /* 0x000fc60003fa4270 */
[----:B-1----:R-:W2:Y:S04]  /*5bb50*/  LDL.64 R8, [R1+0xce8] ;  /* 0x000ce80001087983 */ /* 0x002ea80000100a00 */
[----:B------:R0:W-:Y:S04]  /*5bb60*/  STL.64 [R1+0xd40], R32 ;  /* 0x000d402001007387 */ /* 0x0001e80000100a00 */
[----:B------:R-:W2:Y:S04]  /*5bb70*/  LDL.LU R90, [R1+0x2c48] ;  /* 0x002c4800015a7983 */ /* 0x000ea80000300800 */
[----:B------:R-:W2:Y:S04]  /*5bb80*/  LDL.LU R89, [R1+0x2c58] ;  /* 0x002c580001597983 */ /* 0x000ea80000300800 */
[----:B------:R-:W2:Y:S04]  /*5bb90*/  LDL.LU R67, [R1+0x2c4c] ;  /* 0x002c4c0001437983 */ /* 0x000ea80000300800 */
[----:B------:R-:W2:Y:S04]  /*5bba0*/  LDL.LU R66, [R1+0x2c5c] ;  /* 0x002c5c0001427983 */ /* 0x000ea80000300800 */
[----:B------:R-:W2:Y:S04]  /*5bbb0*/  LDL.LU R65, [R1+0x2c50] ;  /* 0x002c500001417983 */ /* 0x000ea80000300800 */
[----:B------:R-:W2:Y:S04]  /*5bbc0*/  LDL.LU R62, [R1+0x2c60] ;  /* 0x002c6000013e7983 */ /* 0x000ea80000300800 */
[----:B------:R-:W2:Y:S01]  /*5bbd0*/  LDL.LU R63, [R1+0x2c54] ;  /* 0x002c5400013f7983 */ /* 0x000ea20000300800 */
[----:B------:R-:W-:Y:S01]  /*5bbe0*/  PRMT R81, RZ, 0x7610, R81 ;  /* 0x00007610ff517816 */ /* 0x000fe20000000051 */
[----:B0-----:R-:W-:-:S02]  /*5bbf0*/  IMAD.MOV.U32 R33, RZ, RZ, R88 ;  /* 0x000000ffff217224 */ /* 0x001fc400078e0058 */
[----:B------:R-:W-:-:S05]  /*5bc00*/  IMAD.MOV.U32 R18, RZ, RZ, R49 ;  /* 0x000000ffff127224 */ /* 0x000fca00078e0031 */
[----:B------:R-:W2:Y:S04]  /*5bc10*/  @P5 LDG.E.U16 R81, desc[UR6][R18.64] ;  /* 0x0000000612515981 */ /* 0x000ea8000c1e1500 */
[----:B---3--:R-:W-:Y:S04]  /*5bc20*/  STL [R1+0x409c], R5 ;  /* 0x00409c0501007387 */ /* 0x008fe80000100800 */
[----:B------:R-:W-:Y:S01]  /*5bc30*/  STL [R1+0x40a0], R3 ;  /* 0x0040a00301007387 */ /* 0x000fe20000100800 */
[----:B----4-:R-:W-:Y:S01]  /*5bc40*/  PRMT R4, RZ, 0x7610, R4 ;  /* 0x00007610ff047816 */ /* 0x010fe20000000004 */
[----:B--2---:R-:W-:-:S02]  /*5bc50*/  IMAD.MOV.U32 R32, RZ, RZ, R2 ;  /* 0x000000ffff207224 */ /* 0x004fc400078e0002 */
[----:B------:R-:W2:Y:S04]  /*5bc60*/  LDL.LU R88, [R1+0x4314] ;  /* 0x0043140001587983 */ /* 0x000ea80000300800 */
[----:B------:R-:W3:Y:S04]  /*5bc70*/  LDL.LU R2, [R1+0x4310] ;  /* 0x0043100001027983 */ /* 0x000ee80000300800 */
[----:B------:R0:W4:Y:S01]  /*5bc80*/  @P5 LDG.E.U16 R4, desc[UR6][R32.64] ;  /* 0x0000000620045981 */ /* 0x000122000c1e1500 */
[C---:B------:R-:W-:Y:S02]  /*5bc90*/  ISETP.GT.AND P5, PT, R92.reuse, 0xfd, PT ;  /* 0x000000fd5c00780c */ /* 0x040fe40003fa4270 */
[----:B------:R-:W-:Y:S01]  /*5bca0*/  ISETP.GT.AND P0, PT, R92, 0xfc, PT ;  /* 0x000000fc5c00780c */ /* 0x000fe20003f04270 */
[----:B------:R0:W-:Y:S01]  /*5bcb0*/  STL.64 [R1+0xd30], R32 ;  /* 0x000d302001007387 */ /* 0x0001e20000100a00 */
[----:B------:R-:W-:Y:S01]  /*5bcc0*/  PRMT R24, RZ, 0x7610, R24 ;  /* 0x00007610ff187816 */ /* 0x000fe20000000018 */
[----:B0-----:R-:W-:Y:S01]  /*5bcd0*/  IMAD.MOV.U32 R33, RZ, RZ, R64 ;  /* 0x000000ffff217224 */ /* 0x001fe200078e0040 */
[----:B---3--:R-:W-:Y:S01]  /*5bce0*/  PRMT R2, RZ, 0x7610, R2 ;  /* 0x00007610ff027816 */ /* 0x008fe20000000002 */
[----:B--2---:R-:W-:Y:S01]  /*5bcf0*/  IMAD.MOV.U32 R32, RZ, RZ, R88 ;  /* 0x000000ffff207224 */ /* 0x004fe200078e0058 */
[----:B----4-:R0:W-:Y:S04]  /*5bd00*/  STL [R1+0x4090], R4 ;  /* 0x0040900401007387 */ /* 0x0101e80000100800 */
[----:B------:R1:W-:Y:S04]  /*5bd10*/  STL.64 [R1+0xd28], R18 ;  /* 0x000d281201007387 */ /* 0x0003e80000100a00 */
[----:B------:R-:W2:Y:S04]  /*5bd20*/  @P5 LDG.E.U16 R2, desc[UR6][R8.64] ;  /* 0x0000000608025981 */ /* 0x000ea8000c1e1500 */
[----:B------:R-:W-:Y:S04]  /*5bd30*/  STL [R1+0x4094], R81 ;  /* 0x0040945101007387 */ /* 0x000fe80000100800 */
[----:B------:R-:W3:Y:S04]  /*5bd40*/  LDL.LU R88, [R1+0x430c] ;  /* 0x00430c0001587983 */ /* 0x000ee80000300800 */
[----:B------:R-:W4:Y:S01]  /*5bd50*/  @P0 LDG.E.U16 R24, desc[UR6][R32.64] ;  /* 0x0000000620180981 */ /* 0x000f22000c1e1500 */
[----:B------:R-:W-:-:S02]  /*5bd60*/  IMAD.MOV.U32 R5, RZ, RZ, R44 ;  /* 0x000000ffff057224 */ /* 0x000fc400078e002c */
[----:B0-----:R-:W-:Y:S02]  /*5bd70*/  IMAD.MOV.U32 R4, RZ, RZ, R93 ;  /* 0x000000ffff047224 */ /* 0x001fe400078e005d */
[----:B-1----:R-:W-:Y:S02]  /*5bd80*/  IMAD.MOV.U32 R18, RZ, RZ, R45 ;  /* 0x000000ffff127224 */ /* 0x002fe400078e002d */
[----:B------:R-:W-:Y:S01]  /*5bd90*/  IMAD.MOV.U32 R19, RZ, RZ, R91 ;  /* 0x000000ffff137224 */ /* 0x000fe200078e005b */
[----:B------:R0:W-:Y:S04]  /*5bda0*/  STL.64 [R1+0xd20], R32 ;  /* 0x000d202001007387 */ /* 0x0001e80000100a00 */
[----:B------:R-:W-:Y:S04]  /*5bdb0*/  STL.64 [R1+0xcf0], R4 ;  /* 0x000cf00401007387 */ /* 0x000fe80000100a00 */
[----:B------:R-:W-:Y:S01]  /*5bdc0*/  STL.64 [R1+0xd00], R18 ;  /* 0x000d001201007387 */ /* 0x000fe20000100a00 */
[----:B------:R-:W-:-:S02]  /*5bdd0*/  PRMT R3, RZ, 0x7610, R3 ;  /* 0x00007610ff037816 */ /* 0x000fc40000000003 */
[----:B------:R-:W-:-:S04]  /*5bde0*/  PRMT R0, RZ, 0x7610, R0 ;  /* 0x00007610ff007816 */ /* 0x000fc80000000000 */
[----:B------:R1:W3:Y:S04]  /*5bdf0*/  @P0 LDG.E.U16 R3, desc[UR6][R18.64] ;  /* 0x0000000612030981 */ /* 0x0002e8000c1e1500 */
[----:B--2---:R-:W-:Y:S04]  /*5be00*/  STL [R1+0x4050], R2 ;  /* 0x0040500201007387 */ /* 0x004fe80000100800 */
[----:B------:R-:W-:Y:S04]  /*5be10*/  STL [R1+0x4010], R92 ;  /* 0x0040105c01007387 */ /* 0x000fe80000100800 */
[----:B----4-:R2:W-:Y:S01]  /*5be20*/  STL [R1+0x1f78], R24 ;  /* 0x001f781801007387 */ /* 0x0105e20000100800 */
[----:B---3--:R-:W-:-:S03]  /*5be30*/  IMAD.MOV.U32 R50, RZ, RZ, R88 ;  /* 0x000000ffff327224 */ /* 0x008fc600078e0058 */
[----:B------:R-:W3:Y:S04]  /*5be40*/  @P5 LDG.E.U16 R0, desc[UR6][R4.64] ;  /* 0x0000000604005981 */ /* 0x000ee8000c1e1500 */
[----:B------:R-:W4:Y:S01]  /*5be50*/  LDL.LU R88, [R1+0x4308] ;  /* 0x0043080001587983 */ /* 0x000f220000300800 */
[C---:B------:R-:W-:Y:S02]  /*5be60*/  ISETP.GT.AND P0, PT, R92.reuse, 0xfe, PT ;  /* 0x000000fe5c00780c */ /* 0x040fe40003f04270 */
[----:B------:R-:W-:Y:S02]  /*5be70*/  ISETP.GT.AND P5, PT, R92, 0xff, PT ;  /* 0x000000ff5c00780c */ /* 0x000fe40003fa4270 */
[----:B------:R-:W-:Y:S01]  /*5be80*/  PRMT R46, RZ, 0x7610, R46 ;  /* 0x00007610ff2e7816 */ /* 0x000fe2000000002e */
[----:B------:R-:W-:Y:S01]  /*5be90*/  IMAD.MOV.U32 R51, RZ, RZ, R63 ;  /* 0x000000ffff337224 */ /* 0x000fe200078e003f */
[----:B------:R-:W-:Y:S01]  /*5bea0*/  PRMT R47, RZ, 0x7610, R47 ;  /* 0x00007610ff2f7816 */ /* 0x000fe2000000002f */
[----:B0-----:R-:W-:-:S02]  /*5beb0*/  IMAD.MOV.U32 R32, RZ, RZ, R62 ;  /* 0x000000ffff207224 */ /* 0x001fc400078e003e */
[----:B------:R-:W-:Y:S01]  /*5bec0*/  IMAD.MOV.U32 R33, RZ, RZ, R65 ;  /* 0x000000ffff217224 */ /* 0x000fe200078e0041 */
[----:B------:R-:W-:Y:S01]  /*5bed0*/  PRMT R48, RZ, 0x7610, R48 ;  /* 0x00007610ff307816 */ /* 0x000fe20000000030 */
[----:B--2---:R-:W-:Y:S02]  /*5bee0*/  IMAD.MOV.U32 R24, RZ, RZ, R66 ;  /* 0x000000ffff187224 */ /* 0x004fe400078e0042 */
[----:B------:R-:W-:Y:S01]  /*5bef0*/  IMAD.MOV.U32 R25, RZ, RZ, R67 ;  /* 0x000000ffff197224 */ /* 0x000fe200078e0043 */
[----:B------:R-:W2:Y:S04]  /*5bf00*/  @P0 LDG.E.U16 R46, desc[UR6][R50.64] ;  /* 0x00000006322e0981 */ /* 0x000ea8000c1e1500 */
[----:B------:R-:W2:Y:S01]  /*5bf10*/  @P0 LDG.E.U16 R47, desc[UR6][R32.64] ;  /* 0x00000006202f0981 */ /* 0x000ea2000c1e1500 */
[----:B-1----:R-:W-:-:S02]  /*5bf20*/  IMAD.MOV.U32 R18, RZ, RZ, R89 ;  /* 0x000000ffff127224 */ /* 0x002fc400078e0059 */
[----:B------:R-:W-:Y:S01]  /*5bf30*/  IMAD.MOV.U32 R19, RZ, RZ, R90 ;  /* 0x000000ffff137224 */ /* 0x000fe200078e005a */
[----:B------:R-:W2:Y:S04]  /*5bf40*/  @P5 LDG.E.U16 R48, desc[UR6][R24.64] ;  /* 0x0000000618305981 */ /* 0x000ea8000c1e1500 */
[----:B------:R-:W-:Y:S04]  /*5bf50*/  STL.64 [R1+0xca8], R18 ;  /* 0x000ca81201007387 */ /* 0x000fe80000100a00 */
[----:B------:R-:W-:Y:S04]  /*5bf60*/  STL.64 [R1+0xcb0], R24 ;  /* 0x000cb01801007387 */ /* 0x000fe80000100a00 */
[----:B------:R-:W-:Y:S04]  /*5bf70*/  STL.64 [R1+0xcc0], R32 ;  /* 0x000cc02001007387 */ /* 0x000fe80000100a00 */
[----:B------:R-:W-:Y:S04]  /*5bf80*/  STL.64 [R1+0xce0], R50 ;  /* 0x000ce03201007387 */ /* 0x000fe80000100a00 */
        /* <DEDUP_REMOVED lines=15> */
[----:B------:R-:W2:Y:S01]  /*5c080*/  LDL.LU R92, [R1+0x21bc] ;  /* 0x0021bc00015c7983 */ /* 0x000ea20000300800 */
[----:B----4-:R-:W-:-:S06]  /*5c090*/  PRMT R88, RZ, 0x7610, R88 ;  /* 0x00007610ff587816 */ /* 0x010fcc0000000058 */
[----:B------:R-:W4:Y:S04]  /*5c0a0*/  @P5 LDG.E.U16 R88, desc[UR6][R18.64] ;  /* 0x0000000612585981 */ /* 0x000f28000c1e1500 */
[----:B------:R0:W-:Y:S04]  /*5c0b0*/  STL [R1+0x1f74], R3 ;  /* 0x001f740301007387 */ /* 0x0001e80000100800 */
[----:B------:R-:W4:Y:S04]  /*5c0c0*/  LDL.LU R2, [R1+0x21a8] ;  /* 0x0021a80001027983 */ /* 0x000f280000300800 */
[----:B------:R-:W4:Y:S04]  /*5c0d0*/  LDL.LU R81, [R1+0x21a4] ;  /* 0x0021a40001517983 */ /* 0x000f280000300800 */
[----:B---3--:R1:W-:Y:S04]  /*5c0e0*/  STL [R1+0x1f70], R0 ;  /* 0x001f700001007387 */ /* 0x0083e80000100800 */
[----:B------:R-:W3:Y:S01]  /*5c0f0*/  LDL.LU R4, [R1+0x2190] ;  /* 0x0021900001047983 */ /* 0x000ee20000300800 */
[----:B------:R-:W-:Y:S06]  /*5c100*/  BAR.SYNC.DEFER_BLOCKING 0x0 ;  /* 0x0000000000007b1d */ /* 0x000fec0000010000 */
[----:B0-----:R-:W3:Y:S04]  /*5c110*/  LDL.LU R3, [R1+0x218c] ;  /* 0x00218c0001037983 */ /* 0x001ee80000300800 */
[----:B------:R-:W3:Y:S04]  /*5c120*/  LDL.LU R5, [R1+0x2178] ;  /* 0x0021780001057983 */ /* 0x000ee80000300800 */
[----:B-1----:R-:W3:Y:S04]  /*5c130*/  LDL.LU R0, [R1+0x2174] ;  /* 0x0021740001007983 */ /* 0x002ee80000300800 */
[----:B------:R-:W3:Y:S04]  /*5c140*/  LDL.LU.64 R50, [R1+0x4300] ;  /* 0x0043000001327983 */ /* 0x000ee80000300a00 */
[----:B--2---:R0:W-:Y:S04]  /*5c150*/  STL [R1+0x22a8], R46 ;  /* 0x0022a82e01007387 */ /* 0x0041e80000100800 */
[----:B0-----:R-:W2:Y:S04]  /*5c160*/  LDL.LU R46, [R1+0x42f8] ;  /* 0x0042f800012e7983 */ /* 0x001ea80000300800 */
[----:B------:R-:W2:Y:S04]  /*5c170*/  LDL.LU.64 R32, [R1+0x42f0] ;  /* 0x0042f00001207983 */ /* 0x000ea80000300a00 */
[----:B------:R0:W-:Y:S04]  /*5c180*/  STL [R1+0x22a4], R47 ;  /* 0x0022a42f01007387 */ /* 0x0001e80000100800 */
[----:B0-----:R-:W2:Y:S04]  /*5c190*/  LDL.LU R47, [R1+0x42e8] ;  /* 0x0042e800012f7983 */ /* 0x001ea80000300800 */
[----:B------:R-:W2:Y:S04]  /*5c1a0*/  LDL.LU.64 R24, [R1+0x42e0] ;  /* 0x0042e00001187983 */ /* 0x000ea80000300a00 */
[----:B------:R0:W-:Y:S04]  /*5c1b0*/  STL [R1+0x2310], R48 ;  /* 0x0023103001007387 */ /* 0x0001e80000100800 */
[----:B0-----:R-:W2:Y:S04]  /*5c1c0*/  LDL.LU R48, [R1+0x42d8] ;  /* 0x0042d80001307983 */ /* 0x001ea80000300800 */
[----:B------:R-:W2:Y:S04]  /*5c1d0*/  LDL.LU.64 R18, [R1+0x42d0] ;  /* 0x0042d00001127983 */ /* 0x000ea80000300a00 */
[----:B----4-:R0:W-:Y:S04]  /*5c1e0*/  STL [R1+0x230c], R88 ;  /* 0x00230c5801007387 */ /* 0x0101e80000100800 */
[----:B0-----:R-:W4:Y:S04]  /*5c1f0*/  LDL.LU R88, [R1+0x42cc] ;  /* 0x0042cc0001587983 */ /* 0x001f280000300800 */
[----:B----4-:R0:W-:Y:S04]  /*5c200*/  STS.U16 [R88+UR76+0x40000], R31 ;  /* 0x0400001f58007988 */ /* 0x0101e8000800044c */
[----:B------:R1:W-:Y:S04]  /*5c210*/  STS.U16 [R88+UR76+0x50000], R30 ;  /* 0x0500001e58007988 */ /* 0x0003e8000800044c */
        /* <DEDUP_REMOVED lines=9> */
[----:B--2---:R-:W2:Y:S04]  /*5c2b0*/  LDL.LU R91, [R1+0x42b4] ;  /* 0x0042b400015b7983 */ /* 0x004ea80000300800 */
        /* <DEDUP_REMOVED lines=20> */
[----:B------:R0:W-:Y:S04]  /*5c400*/  STS.U16 [R88+UR76+0x42000], R63 ;  /* 0x0420003f58007988 */ /* 0x0001e8000800044c */
[----:B------:R-:W-:Y:S04]  /*5c410*/  STS.U16 [R88+UR76+0x43c00], R48 ;  /* 0x043c003058007988 */ /* 0x000fe8000800044c */
[----:B------:R-:W-:Y:S04]  /*5c420*/  STS.U16 [R88+UR76+0x53c00], R25 ;  /* 0x053c001958007988 */ /* 0x000fe8000800044c */
[----:B0-----:R-:W2:Y:S04]  /*5c430*/  LDL.LU R63, [R1+0x4288] ;  /* 0x00428800013f7983 */ /* 0x001ea80000300800 */
        /* <DEDUP_REMOVED lines=36> */
[----:B--2---:R-:W-:Y:S04]  /*5c680*/  STS.U16 [R88+UR76+0x53400], R45 ;  /* 0x0534002d58007988 */ /* 0x004fe8000800044c */
[----:B------:R-:W-:Y:S04]  /*5c690*/  STS.U16 [R88+UR76+0x43400], R64 ;  /* 0x0434004058007988 */ /* 0x000fe8000800044c */
[----:B------:R-:W-:Y:S04]  /*5c6a0*/  STS.U16 [R88+UR76+0x53000], R65 ;  /* 0x0530004158007988 */ /* 0x000fe8000800044c */
[----:B------:R0:W-:Y:S04]  /*5c6b0*/  STS.U16 [R88+UR76+0x43000], R62 ;  /* 0x0430003e58007988 */ /* 0x0001e8000800044c */
        /* <DEDUP_REMOVED lines=41> */
[----:B------:R-:W3:Y:S04]  /*5c950*/  LDL.LU R22, [R1+0x41f0] ;  /* 0x0041f00001167983 */ /* 0x000ee80000300800 */
[----:B------:R0:W-:Y:S04]  /*5c960*/  STS.U16 [R88+UR76+0x47c00], R41 ;  /* 0x047c002958007988 */ /* 0x0001e8000800044c */
[----:B------:R1:W-:Y:S04]  /*5c970*/  STS.U16 [R88+UR76+0x57c00], R40 ;  /* 0x057c002858007988 */ /* 0x0003e8000800044c */
[----:B------:R-:W-:Y:S04]  /*5c980*/  STS.U16 [R88+UR76+0x52000], R92 ;  /* 0x0520005c58007988 */ /* 0x000fe8000800044c */
[----:B------:R-:W-:Y:S04]  /*5c990*/  STS.U16 [R88+UR76+0x42400], R2 ;  /* 0x0424000258007988 */ /* 0x000fe8000800044c */
[----:B------:R-:W-:Y:S04]  /*5c9a0*/  STS.U16 [R88+UR76+0x52400], R81 ;  /* 0x0524005158007988 */ /* 0x000fe8000800044c */
[----:B0-----:R-:W4:Y:S04]  /*5c9b0*/  LDL.LU R41, [R1+0x41ec] ;  /* 0x0041ec0001297983 */ /* 0x001f280000300800 */
[----:B-1----:R-:W4:Y:S04]  /*5c9c0*/  LDL.LU R40, [R1+0x41e8] ;  /* 0x0041e80001287983 */ /* 0x002f280000300800 */
[----:B------:R-:W-:Y:S04]  /*5c9d0*/  STL [R1+0x3d34], R88 ;  /* 0x003d345801007387 */ /* 0x000fe80000100800 */
[----:B--2---:R0:W-:Y:S04]  /*5c9e0*/  STS.U16 [R7+UR76+0x40880], R23 ;  /* 0x0408801707007988 */ /* 0x0041e8000800044c */
[----:B---3--:R1:W-:Y:S04]  /*5c9f0*/  STS.U16 [R7+UR76+0x50880], R22 ;  /* 0x0508801607007988 */ /* 0x0083e8000800044c */
[----:B------:R2:W-:Y:S04]  /*5ca00*/  STS.U16 [R7+UR76+0x40c80], R39 ;  /* 0x040c802707007988 */ /* 0x0005e8000800044c */
[----:B------:R3:W-:Y:S04]  /*5ca10*/  STS.U16 [R7+UR76+0x50c80], R38 ;  /* 0x050c802607007988 */ /* 0x0007e8000800044c */
[----:B------:R2:W-:Y:S04]  /*5ca20*/  STS.U16 [R7+UR76+0x41080], R6 ;  /* 0x0410800607007988 */ /* 0x0005e8000800044c */
[----:B0-----:R-:W4:Y:S04]  /*5ca30*/  LDL.LU R23, [R1+0x41e4] ;  /* 0x0041e40001177983 */ /* 0x001f280000300800 */
[----:B-1----:R-:W4:Y:S04]  /*5ca40*/  LDL.LU R22, [R1+0x41e0] ;  /* 0x0041e00001167983 */ /* 0x002f280000300800 */
[----:B--2---:R-:W2:Y:S04]  /*5ca50*/  LDL.LU R39, [R1+0x41dc] ;  /* 0x0041dc0001277983 */ /* 0x004ea80000300800 */
[----:B---3--:R-:W3:Y:S04]  /*5ca60*/  LDL.LU R38, [R1+0x41d8] ;  /* 0x0041d80001267983 */ /* 0x008ee80000300800 */
[----:B------:R-:W3:Y:S04]  /*5ca70*/  LDL.LU R6, [R1+0x41d4] ;  /* 0x0041d40001067983 */ /* 0x000ee80000300800 */
        /* <DEDUP_REMOVED lines=24> */
[----:B----4-:R4:W-:Y:S04]  /*5cc00*/  STS.U16 [R7+UR76+0x42c80], R64 ;  /* 0x042c804007007988 */ /* 0x0109e8000800044c */
[----:B------:R0:W-:Y:S04]  /*5cc10*/  STS.U16 [R7+UR76+0x52c80], R65 ;  /* 0x052c804107007988 */ /* 0x0001e8000800044c */
[----:B------:R1:W-:Y:S04]  /*5cc20*/  STS.U16 [R7+UR76+0x43080], R66 ;  /* 0x0430804207007988 */ /* 0x0003e8000800044c */
[----:B------:R4:W-:Y:S04]  /*5cc30*/  STS.U16 [R7+UR76+0x53080], R67 ;  /* 0x0530804307007988 */ /* 0x0009e8000800044c */
[----:B0-----:R-:W2:Y:S04]  /*5cc40*/  LDL.LU R48, [R1+0x41a4] ;  /* 0x0041a40001307983 */ /* 0x001ea80000300800 */
[----:B-1----:R-:W2:Y:S04]  /*5cc50*/  LDL.LU R49, [R1+0x41a0] ;  /* 0x0041a00001317983 */ /* 0x002ea80000300800 */
[----:B----4-:R-:W4:Y:S04]  /*5cc60*/  LDL.LU R64, [R1+0x419c] ;  /* 0x00419c0001407983 */ /* 0x010f280000300800 */
        /* <DEDUP_REMOVED lines=50> */
[----:B---3--:R-:W3:Y:S04]  /*5cf90*/  LDL.LU R37, [R1+0x4130] ;  /* 0x0041300001257983 */ /* 0x008ee80000300800 */
        /* <DEDUP_REMOVED lines=12> */
[----:B------:R0:W-:Y:S04]  /*5d060*/  STS.U16 [R7+UR76+0x47080], R74 ;  /* 0x0470804a07007988 */ /* 0x0001e8000800044c */
[----:B------:R1:W-:Y:S04]  /*5d070*/  STS.U16 [R7+UR76+0x57080], R75 ;  /* 0x0570804b07007988 */ /* 0x0003e8000800044c */
[----:B------:R0:W-:Y:S04]  /*5d080*/  STS.U16 [R7+UR76+0x47480], R12 ;  /* 0x0474800c07007988 */ /* 0x0001e8000800044c */
[----:B------:R0:W-:Y:S04]  /*5d090*/  STS.U16 [R7+UR76+0x57480], R13 ;  /* 0x0574800d07007988 */ /* 0x0001e8000800044c */
[----:B------:R-:W-:Y:S04]  /*5d0a0*/  STS.U16 [R7+UR76+0x40080], R4 ;  /* 0x0400800407007988 */ /* 0x000fe8000800044c */
[----:B------:R-:W-:Y:S04]  /*5d0b0*/  STS.U16 [R7+UR76+0x50080], R3 ;  /* 0x0500800307007988 */ /* 0x000fe8000800044c */
[----:B------:R-:W-:Y:S04]  /*5d0c0*/  STS.U16 [R7+UR76+0x40480], R5 ;  /* 0x0404800507007988 */ /* 0x000fe8000800044c */
[----:B------:R-:W-:Y:S04]  /*5d0d0*/  STS.U16 [R7+UR76+0x50480], R0 ;  /* 0x0504800007007988 */ /* 0x000fe8000800044c */
[----:B0-----:R-:W3:Y:S04]  /*5d0e0*/  LDL.LU R74, [R1+0x4114] ;  /* 0x00411400014a7983 */ /* 0x001ee80000300800 */
[----:B-1----:R-:W3:Y:S04]  /*5d0f0*/  LDL.LU R75, [R1+0x4110] ;  /* 0x00411000014b7983 */ /* 0x002ee80000300800 */
[----:B------:R-:W-:Y:S04]  /*5d100*/  STS.U16 [R7+UR76+0x47880], R85 ;  /* 0x0478805507007988 */ /* 0x000fe8000800044c */
[----:B------:R-:W3:Y:S04]  /*5d110*/  LDL.LU R12, [R1+0x410c] ;  /* 0x00410c00010c7983 */ /* 0x000ee80000300800 */
[----:B------:R-:W3:Y:S04]  /*5d120*/  LDL.LU R13, [R1+0x4108] ;  /* 0x00410800010d7983 */ /* 0x000ee80000300800 */
[----:B------:R-:W-:Y:S04]  /*5d130*/  STS.U16 [R7+UR76+0x57880], R84 ;  /* 0x0578805407007988 */ /* 0x000fe8000800044c */
[----:B------:R-:W-:Y:S04]  /*5d140*/  STS.U16 [R7+UR76+0x47c80], R83 ;  /* 0x047c805307007988 */ /* 0x000fe8000800044c */
[----:B------:R-:W-:Y:S04]  /*5d150*/  STS.U16 [R7+UR76+0x57c80], R82 ;  /* 0x057c805207007988 */ /* 0x000fe8000800044c */
[----:B------:R-:W-:Y:S04]  /*5d160*/  STL [R1+0x3d10], R7 ;  /* 0x003d100701007387 */ /* 0x000fe80000100800 */
[----:B------:R0:W-:Y:S04]  /*5d170*/  STS.U16 [R6+UR76+0x40100], R38 ;  /* 0x0401002606007988 */ /* 0x0001e8000800044c */
[----:B--2---:R1:W-:Y:S04]  /*5d180*/  STS.U16 [R6+UR76+0x50100], R39 ;  /* 0x0501002706007988 */ /* 0x0043e8000800044c */
[----:B------:R2:W-:Y:S04]  /*5d190*/  STS.U16 [R6+UR76+0x40500], R22 ;  /* 0x0405001606007988 */ /* 0x0005e8000800044c */
[----:B------:R0:W-:Y:S04]  /*5d1a0*/  STS.U16 [R6+UR76+0x50500], R23 ;  /* 0x0505001706007988 */ /* 0x0001e8000800044c */
[----:B------:R1:W-:Y:S04]  /*5d1b0*/  STS.U16 [R6+UR76+0x40900], R40 ;  /* 0x0409002806007988 */ /* 0x0003e8000800044c */
[----:B------:R2:W-:Y:S04]  /*5d1c0*/  STS.U16 [R6+UR76+0x50900], R41 ;  /* 0x0509002906007988 */ /* 0x0005e8000800044c */
[----:B0-----:R-:W3:Y:S04]  /*5d1d0*/  LDL.LU R38, [R1+0x4104] ;  /* 0x0041040001267983 */ /* 0x001ee80000300800 */
[----:B-1----:R-:W3:Y:S04]  /*5d1e0*/  LDL.LU R39, [R1+0x4100] ;  /* 0x0041000001277983 */ /* 0x002ee80000300800 */
        /* <DEDUP_REMOVED lines=22> */
[----:B------:R1:W-:Y:S04]  /*5d350*/  STS.U16 [R6+UR76+0x52100], R43 ;  /* 0x0521002b06007988 */ /* 0x0003e8000800044c */
[----:B0-----:R-:W2:Y:S04]  /*5d360*/  LDL.LU R78, [R1+0x40d4] ;  /* 0x0040d400014e7983 */ /* 0x001ea80000300800 */
[----:B-1----:R-:W2:Y:S01]  /*5d370*/  LDL.LU R79, [R1+0x40d0] ;  /* 0x0040d000014f7983 */ /* 0x002ea20000300800 */
[----:B------:R-:W0:Y:S03]  /*5d380*/  LDC R89, c[0x0][0x3ac] ;  /* 0x0000eb00ff597b82 */ /* 0x000e260000000800 */
        /* <DEDUP_REMOVED lines=8> */
[----:B-1----:R-:W2:Y:S04]  /*5d410*/  LDL.LU R24, [R1+0x40bc] ;  /* 0x0040bc0001187983 */ /* 0x002ea80000300800 */
[----:B------:R-:W2:Y:S04]  /*5d420*/  LDL.LU R25, [R1+0x40b8] ;  /* 0x0040b80001197983 */ /* 0x000ea80000300800 */
[----:B------:R-:W2:Y:S04]  /*5d430*/  LDL.LU R44, [R1+0x40b4] ;  /* 0x0040b400012c7983 */ /* 0x000ea80000300800 */
[----:B----4-:R-:W4:Y:S04]  /*5d440*/  LDL.LU R45, [R1+0x40b0] ;  /* 0x0040b000012d7983 */ /* 0x010f280000300800 */
[----:B------:R-:W2:Y:S04]  /*5d450*/  LDL.LU.64 R82, [R1+0x98] ;  /* 0x0000980001527983 */ /* 0x000ea80000300a00 */
[----:B------:R-:W3:Y:S01]  /*5d460*/  LDL.LU.64 R4, [R1+0x260] ;  /* 0x0002600001047983 */ /* 0x000ee20000300a00 */
[----:B0-----:R-:W-:-:S04]  /*5d470*/  IMAD.SHL.U32 R89, R89, 0x100, RZ ;  /* 0x0000010059597824 */ /* 0x001fc800078e00ff */
[----:B------:R-:W-:Y:S01]  /*5d480*/  IMAD.SHL.U32 R89, R89, 0x2, RZ ;  /* 0x0000000259597824 */ /* 0x000fe200078e00ff */
[----:B------:R0:W-:Y:S04]  /*5d490*/  STS.U16 [R6+UR76+0x42d00], R62 ;  /* 0x042d003e06007988 */ /* 0x0001e8000800044c */
[-C--:B------:R-:W-:Y:S02]  /*5d4a0*/  IADD3 R0, P0, PT, R86, R89.reuse, RZ ;  /* 0x0000005956007210 */ /* 0x080fe40007f1e0ff */
[----:B------:R-:W-:Y:S01]  /*5d4b0*/  IADD3 R3, P5, PT, R26, R89, RZ ;  /* 0x000000591a037210 */ /* 0x000fe20007fbe0ff */
[----:B------:R1:W-:Y:S02]  /*5d4c0*/  STS.U16 [R6+UR76+0x52d00], R63 ;  /* 0x052d003f06007988 */ /* 0x0003e4000800044c */
[----:B------:R-:W-:-:S02]  /*5d4d0*/  IMAD.X R2, R87, 0x1, R80, P0 ;  /* 0x0000000157027824 */ /* 0x000fc400000e0650 */
[----:B0-----:R-:W4:Y:S04]  /*5d4e0*/  LDL.LU R62, [R1+0x40ac] ;  /* 0x0040ac00013e7983 */ /* 0x001f280000300800 */
[----:B-1----:R-:W4:Y:S04]  /*5d4f0*/  LDL.LU R63, [R1+0x40a8] ;  /* 0x0040a800013f7983 */ /* 0x002f280000300800 */
[----:B------:R-:W-:Y:S04]  /*5d500*/  STL [R1+0x29a8], R0 ;  /* 0x0029a80001007387 */ /* 0x000fe80000100800 */
[----:B------:R-:W-:Y:S04]  /*5d510*/  STL [R1+0x29ac], R3 ;  /* 0x0029ac0301007387 */ /* 0x000fe80000100800 */
[----:B------:R-:W4:Y:S04]  /*5d520*/  LDL.LU.64 R84, [R1+0x90] ;  /* 0x0000900001547983 */ /* 0x000f280000300a00 */
[----:B------:R0:W-:Y:S04]  /*5d530*/  STL [R1+0x26dc], R2 ;  /* 0x0026dc0201007387 */ /* 0x0001e80000100800 */
[----:B0-----:R-:W4:Y:S01]  /*5d540*/  LDL.LU.64 R2, [R1+0x258] ;  /* 0x0002580001027983 */ /* 0x001f220000300a00 */
[----:B------:R-:W-:-:S05]  /*5d550*/  IMAD.X R0, R27, 0x1, R80, P5 ;  /* 0x000000011b007824 */ /* 0x000fca00028e0650 */
[----:B------:R2:W-:Y:S04]  /*5d560*/  STL [R1+0x26e0], R0 ;  /* 0x0026e00001007387 */ /* 0x0005e80000100800 */
[----:B------:R3:W-:Y:S04]  /*5d570*/  STL [R1+0x4018], R26 ;  /* 0x0040181a01007387 */ /* 0x0007e80000100800 */
[----:B------:R-:W-:Y:S01]  /*5d580*/  STL [R1+0x4014], R27 ;  /* 0x0040141b01007387 */ /* 0x000fe20000100800 */
[-C--:B--2---:R-:W-:Y:S02]  /*5d590*/  IADD3 R0, P0, PT, R82, R89.reuse, RZ ;  /* 0x0000005952007210 */ /* 0x084fe40007f1e0ff */
[----:B---3--:R-:W-:-:S03]  /*5d5a0*/  IADD3 R26, P5, PT, R4, R89, RZ ;  /* 0x00000059041a7210 */ /* 0x008fc60007fbe0ff */
[--C-:B------:R-:W-:Y:S01]  /*5d5b0*/  IMAD.X R7, R83, 0x1, R80.reuse, P0 ;  /* 0x0000000153077824 */ /* 0x100fe200000e0650 */
[----:B------:R0:W-:Y:S04]  /*5d5c0*/  STL [R1+0x29b0], R0 ;  /* 0x0029b00001007387 */ /* 0x0001e80000100800 */
[----:B------:R-:W-:Y:S04]  /*5d5d0*/  STL [R1+0x29b4], R26 ;  /* 0x0029b41a01007387 */ /* 0x000fe80000100800 */
[----:B------:R-:W-:Y:S01]  /*5d5e0*/  STL [R1+0x26e4], R7 ;  /* 0x0026e40701007387 */ /* 0x000fe20000100800 */
[----:B0-----:R-:W-:Y:S01]  /*5d5f0*/  IMAD.X R0, R5, 0x1, R80, P5 ;  /* 0x0000000105007824 */ /* 0x001fe200028e0650 */
[----:B------:R-:W-:-:S02]  /*5d600*/  IADD3 R5, P0, PT, R16, R89, RZ ;  /* 0x0000005910057210 */ /* 0x000fc40007f1e0ff */
[----:B------:R-:W-:Y:S02]  /*5d610*/  IADD3 R4, P5, PT, R28, R89, RZ ;  /* 0x000000591c047210 */ /* 0x000fe40007fbe0ff */
[----:B------:R-:W-:Y:S04]  /*5d620*/  STL [R1+0x26e8], R0 ;  /* 0x0026e80001007387 */ /* 0x000fe80000100800 */
[----:B------:R-:W-:Y:S04]  /*5d630*/  STL [R1+0x29b8], R5 ;  /* 0x0029b80501007387 */ /* 0x000fe80000100800 */
[----:B------:R-:W2:Y:S04]  /*5d640*/  LDL.LU.64 R82, [R1+0x250] ;  /* 0x0002500001527983 */ /* 0x000ea80000300a00 */
[----:B------:R0:W-:Y:S04]  /*5d650*/  STL [R1+0x29bc], R4 ;  /* 0x0029bc0401007387 */ /* 0x0001e80000100800 */
[----:B0-----:R-:W3:Y:S01]  /*5d660*/  LDL.LU.64 R4, [R1+0x248] ;  /* 0x0002480001047983 */ /* 0x001ee20000300a00 */
[----:B------:R-:W-:-:S05]  /*5d670*/  IMAD.X R0, R17, 0x1, R80, P0 ;  /* 0x0000000111007824 */ /* 0x000fca00000e0650 */
[----:B------:R0:W-:Y:S04]  /*5d680*/  STL [R1+0x26ec], R0 ;  /* 0x0026ec0001007387 */ /* 0x0001e80000100800 */
[----:B------:R4:W-:Y:S04]  /*5d690*/  STL [R1+0x4020], R16 ;  /* 0x0040201001007387 */ /* 0x0009e80000100800 */
[----:B------:R-:W-:Y:S04]  /*5d6a0*/  STL [R1+0x401c], R17 ;  /* 0x00401c1101007387 */ /* 0x000fe80000100800 */
[----:B------:R-:W-:Y:S04]  /*5d6b0*/  STL [R1+0x4028], R28 ;  /* 0x0040281c01007387 */ /* 0x000fe80000100800 */
[----:B------:R-:W-:Y:S01]  /*5d6c0*/  STL [R1+0x4024], R29 ;  /* 0x0040241d01007387 */ /* 0x000fe20000100800 */
[----:B0-----:R-:W-:Y:S01]  /*5d6d0*/  IMAD.X R0, R29, 0x1, R80, P5 ;  /* 0x000000011d007824 */ /* 0x001fe200028e0650 */
[----:B----4-:R-:W-:-:S02]  /*5d6e0*/  IADD3 R16, P0, PT, R84, R89, RZ ;  /* 0x0000005954107210 */ /* 0x010fc40007f1e0ff */
[----:B------:R-:W-:Y:S02]  /*5d6f0*/  IADD3 R7, P5, PT, R2, R89, RZ ;  /* 0x0000005902077210 */ /* 0x000fe40007fbe0ff */
[----:B------:R0:W-:Y:S04]  /*5d700*/  STL [R1+0x26f0], R0 ;  /* 0x0026f00001007387 */ /* 0x0001e80000100800 */
[----:B------:R-:W-:Y:S01]  /*5d710*/  STL [R1+0x29c0], R16 ;  /* 0x0029c01001007387 */ /* 0x000fe20000100800 */
[----:B------:R-:W-:-:S03]  /*5d720*/  IMAD.X R2, R3, 0x1, R80, P5 ;  /* 0x0000000103027824 */ /* 0x000fc600028e0650 */
[----:B------:R-:W-:Y:S04]  /*5d730*/  STL [R1+0x29c4], R7 ;  /* 0x0029c40701007387 */ /* 0x000fe80000100800 */
[----:B------:R-:W4:Y:S01]  /*5d740*/  LDL.LU.64 R26, [R1+0x240] ;  /* 0x00024000011a7983 */ /* 0x000f220000300a00 */
[----:B0-----:R-:W-:-:S05]  /*5d750*/  IMAD.X R0, R85, 0x1, R80, P0 ;  /* 0x0000000155007824 */ /* 0x001fca00000e0650 */
[----:B------:R-:W-:Y:S04]  /*5d760*/  STL [R1+0x26f4], R0 ;  /* 0x0026f40001007387 */ /* 0x000fe80000100800 */
[----:B------:R0:W-:Y:S04]  /*5d770*/  STL [R1+0x26f8], R2 ;  /* 0x0026f80201007387 */ /* 0x0001e80000100800 */
[----:B0-----:R-:W4:Y:S01]  /*5d780*/  LDL.LU.64 R2, [R1+0x238] ;  /* 0x0002380001027983 */ /* 0x001f220000300a00 */
[-C--:B------:R-:W-:Y:S02]  /*5d790*/  IADD3 R0, P0, PT, R46, R89.reuse, RZ ;  /* 0x000000592e007210 */ /* 0x080fe40007f1e0ff */
[----:B------:R-:W-:-:S03]  /*5d7a0*/  IADD3 R7, P5, PT, R48, R89, RZ ;  /* 0x0000005930077210 */ /* 0x000fc60007fbe0ff */
[----:B------:R0:W-:Y:S04]  /*5d7b0*/  STL [R1+0x29c8], R0 ;  /* 0x0029c80001007387 */ /* 0x0001e80000100800 */
[----:B------:R-:W-:Y:S04]  /*5d7c0*/  STL [R1+0x4030], R46 ;  /* 0x0040302e01007387 */ /* 0x000fe80000100800 */
[----:B------:R-:W-:Y:S04]  /*5d7d0*/  STL [R1+0x29cc], R7 ;  /* 0x0029cc0701007387 */ /* 0x000fe80000100800 */
[----:B------:R-:W-:Y:S01]  /*5d7e0*/  STL [R1+0x402c], R47 ;  /* 0x00402c2f01007387 */ /* 0x000fe20000100800 */
[----:B0-----:R-:W-:-:S05]  /*5d7f0*/  IMAD.X R0, R47, 0x1, R80, P0 ;  /* 0x000000012f007824 */ /* 0x001fca00000e0650 */
[----:B------:R0:W-:Y:S04]  /*5d800*/  STL [R1+0x26fc], R0 ;  /* 0x0026fc0001007387 */ /* 0x0001e80000100800 */
[----:B------:R-:W-:Y:S04]  /*5d810*/  STL [R1+0x4038], R48 ;  /* 0x0040383001007387 */ /* 0x000fe80000100800 */
[----:B------:R-:W-:Y:S01]  /*5d820*/  STL [R1+0x4034], R49 ;  /* 0x0040343101007387 */ /* 0x000fe20000100800 */
[----:B0-----:R-:W-:-:S05]  /*5d830*/  IMAD.X R0, R49, 0x1, R80, P5 ;  /* 0x0000000131007824 */ /* 0x001fca00028e0650 */
[----:B------:R2:W-:Y:S02]  /*5d840*/  STL [R1+0x2700], R0 ;  /* 0x0027000001007387 */ /* 0x0005e40000100800 */
[----:B--2---:R-:W-:-:S05]  /*5d850*/  IADD3 R0, P0, PT, R82, R89, RZ ;  /* 0x0000005952007210 */ /* 0x004fca0007f1e0ff */
[----:B------:R-:W-:Y:S01]  /*5d860*/  IMAD.X R7, R83, 0x1, R80, P0 ;  /* 0x0000000153077824 */ /* 0x000fe200000e0650 */
[----:B------:R0:W-:Y:S01]  /*5d870*/  STL [R1+0x29d0], R0 ;  /* 0x0029d00001007387 */ /* 0x0001e20000100800 */
[----:B---3--:R-:W-:-:S05]  /*5d880*/  IADD3 R16, P5, PT, R4, R89, RZ ;  /* 0x0000005904107210 */ /* 0x008fca0007fbe0ff */
[----:B------:R1:W-:Y:S01]  /*5d890*/  STL [R1+0x29d4], R16 ;  /* 0x0029d41001007387 */ /* 0x0003e20000100800 */
[----:B0-----:R-:W-:-:S03]  /*5d8a0*/  IMAD.X R0, R5, 0x1, R80, P5 ;  /* 0x0000000105007824 */ /* 0x001fc600028e0650 */
[----:B-1----:R-:W2:Y:S04]  /*5d8b0*/  LDL.LU.64 R16, [R1+0x88] ;  /* 0x0000880001107983 */ /* 0x002ea80000300a00 */
[----:B------:R0:W-:Y:S04]  /*5d8c0*/  STL [R1+0x2704], R7 ;  /* 0x0027040701007387 */ /* 0x0001e80000100800 */
[----:B------:R-:W3:Y:S01]  /*5d8d0*/  LDL.LU.64 R4, [R1+0x230] ;  /* 0x0002300001047983 */ /* 0x000ee20000300a00 */
[----:B------:R-:W-:-:S03]  /*5d8e0*/  IADD3 R28, P0, PT, R64, R89, RZ ;  /* 0x00000059401c7210 */ /* 0x000fc60007f1e0ff */
[----:B------:R1:W-:Y:S04]  /*5d8f0*/  STL [R1+0x2708], R0 ;  /* 0x0027080001007387 */ /* 0x0003e80000100800 */
[----:B------:R-:W-:Y:S01]  /*5d900*/  STL [R1+0x29d8], R28 ;  /* 0x0029d81c01007387 */ /* 0x000fe20000100800 */
[----:B0-----:R-:W-:-:S03]  /*5d910*/  IADD3 R7, P5, PT, R66, R89, RZ ;  /* 0x0000005942077210 */ /* 0x001fc60007fbe0ff */
[----:B------:R-:W-:Y:S01]  /*5d920*/  STL [R1+0x4040], R64 ;  /* 0x0040404001007387 */ /* 0x000fe20000100800 */
[----:B-1----:R-:W-:-:S03]  /*5d930*/  IMAD.X R0, R65, 0x1, R80, P0 ;  /* 0x0000000141007824 */ /* 0x002fc600000e0650 */
[----:B------:R0:W-:Y:S04]  /*5d940*/  STL [R1+0x29dc], R7 ;  /* 0x0029dc0701007387 */ /* 0x0001e80000100800 */
[----:B------:R-:W-:Y:S04]  /*5d950*/  STL [R1+0x403c], R65 ;  /* 0x00403c4101007387 */ /* 0x000fe80000100800 */
[----:B------:R4:W-:Y:S04]  /*5d960*/  STL [R1+0x270c], R0 ;  /* 0x00270c0001007387 */ /* 0x0009e80000100800 */
[----:B------:R-:W-:Y:S01]  /*5d970*/  STL [R1+0x4044], R66 ;  /* 0x0040444201007387 */ /* 0x000fe20000100800 */
[----:B0-----:R-:W-:Y:S01]  /*5d980*/  IMAD.X R7, R67, 0x1, R80, P5 ;  /* 0x0000000143077824 */ /* 0x001fe200028e0650 */
[----:B----4-:R-:W-:-:S04]  /*5d990*/  IADD3 R0, P0, PT, R26, R89, RZ ;  /* 0x000000591a007210 */ /* 0x010fc80007f1e0ff */
[----:B------:R0:W-:Y:S01]  /*5d9a0*/  STL [R1+0x2710], R7 ;  /* 0x0027100701007387 */ /* 0x0001e20000100800 */
[----:B------:R-:W-:-:S03]  /*5d9b0*/  IADD3 R28, P5, PT, R2, R89, RZ ;  /* 0x00000059021c7210 */ /* 0x000fc60007fbe0ff */
[----:B------:R1:W-:Y:S04]  /*5d9c0*/  STL [R1+0x20fc], R0 ;  /* 0x0020fc0001007387 */ /* 0x0003e80000100800 */
[----:B------:R4:W-:Y:S01]  /*5d9d0*/  STL [R1+0x2100], R28 ;  /* 0x0021001c01007387 */ /* 0x0009e20000100800 */
[----:B0-----:R-:W-:-:S03]  /*5d9e0*/  IMAD.X R7, R27, 0x1, R80, P0 ;  /* 0x000000011b077824 */ /* 0x001fc600000e0650 */
[----:B------:R-:W3:Y:S01]  /*5d9f0*/  LDL.LU.64 R26, [R1+0x80] ;  /* 0x00008000011a7983 */ /* 0x000ee20000300a00 */
[----:B-1----:R-:W-:-:S03]  /*5da00*/  IMAD.X R0, R3, 0x1, R80, P5 ;  /* 0x0000000103007824 */ /* 0x002fc600028e0650 */
[----:B------:R0:W-:Y:S04]  /*5da10*/  STL [R1+0x20f4], R7 ;  /* 0x0020f40701007387 */ /* 0x0001e80000100800 */
[----:B------:R-:W3:Y:S01]  /*5da20*/  LDL.LU.64 R2, [R1+0x228] ;  /* 0x0002280001027983 */ /* 0x000ee20000300a00 */
[----:B----4-:R-:W-:-:S03]  /*5da30*/  IADD3 R28, P0, PT, R8, R89, RZ ;  /* 0x00000059081c7210 */ /* 0x010fc60007f1e0ff */
[----:B------:R1:W-:Y:S04]  /*5da40*/  STL [R1+0x20f8], R0 ;  /* 0x0020f80001007387 */ /* 0x0003e80000100800 */
[----:B------:R-:W-:Y:S04]  /*5da50*/  STL [R1+0x29e0], R28 ;  /* 0x0029e01c01007387 */ /* 0x000fe80000100800 */
[----:B------:R-:W-:Y:S01]  /*5da60*/  STL [R1+0x4054], R8 ;  /* 0x0040540801007387 */ /* 0x000fe20000100800 */
[----:B0-----:R-:W-:Y:S01]  /*5da70*/  IADD3 R7, P5, PT, R30, R89, RZ ;  /* 0x000000591e077210 */ /* 0x001fe20007fbe0ff */
[----:B-1----:R-:W-:-:S04]  /*5da80*/  IMAD.X R0, R9, 0x1, R80, P0 ;  /* 0x0000000109007824 */ /* 0x002fc800000e0650 */
[----:B------:R-:W-:Y:S04]  /*5da90*/  STL [R1+0x29e4], R7 ;  /* 0x0029e40701007387 */ /* 0x000fe80000100800 */
[----:B------:R-:W-:Y:S04]  /*5daa0*/  STL [R1+0x4048], R9 ;  /* 0x0040480901007387 */ /* 0x000fe80000100800 */
[----:B------:R0:W-:Y:S04]  /*5dab0*/  STL [R1+0x2714], R0 ;  /* 0x0027140001007387 */ /* 0x0001e80000100800 */
[----:B------:R-:W-:Y:S04]  /*5dac0*/  STL [R1+0x405c], R30 ;  /* 0x00405c1e01007387 */ /* 0x000fe80000100800 */
[----:B------:R-:W-:Y:S01]  /*5dad0*/  STL [R1+0x4058], R31 ;  /* 0x0040581f01007387 */ /* 0x000fe20000100800 */
[----:B0-----:R-:W-:-:S05]  /*5dae0*/  IADD3.X R0, PT, PT, R31, R80, RZ, P5, !PT ;  /* 0x000000501f007210 */ /* 0x001fca0002ffe4ff */
[----:B------:R2:W-:Y:S02]  /*5daf0*/  STL [R1+0x2718], R0 ;  /* 0x0027180001007387 */ /* 0x0005e40000100800 */
[-C--:B--2---:R-:W-:Y:S02]  /*5db00*/  IADD3 R0, P0, PT, R16, R89.reuse, RZ ;  /* 0x0000005910007210 */ /* 0x084fe40007f1e0ff */
[----:B---3--:R-:W-:-:S03]  /*5db10*/  IADD3 R8, P5, PT, R4, R89, RZ ;  /* 0x0000005904087210 */ /* 0x008fc60007fbe0ff */
[--C-:B------:R-:W-:Y:S01]  /*5db20*/  IMAD.X R7, R17, 0x1, R80.reuse, P0 ;  /* 0x0000000111077824 */ /* 0x100fe200000e0650 */
[----:B------:R0:W-:Y:S04]  /*5db30*/  STL [R1+0x29e8], R0 ;  /* 0x0029e80001007387 */ /* 0x0001e80000100800 */
[----:B------:R1:W-:Y:S04]  /*5db40*/  STL [R1+0x29ec], R8 ;  /* 0x0029ec0801007387 */ /* 0x0003e80000100800 */
[----:B------:R-:W2:Y:S04]  /*5db50*/  LDL.LU.64 R16, [R1+0x220] ;  /* 0x0002200001107983 */ /* 0x000ea80000300a00 */
[----:B------:R3:W-:Y:S01]  /*5db60*/  STL [R1+0x271c], R7 ;  /* 0x00271c0701007387 */ /* 0x0007e20000100800 */
[----:B0-----:R-:W-:-:S03]  /*5db70*/  IMAD.X R0, R5, 0x1, R80, P5 ;  /* 0x0000000105007824 */ /* 0x001fc600028e0650 */
[----:B------:R-:W4:Y:S01]  /*5db80*/  LDL.LU.64 R4, [R1+0x218] ;  /* 0x0002180001047983 */ /* 0x000f220000300a00 */
[-C--:B-1----:R-:W-:Y:S02]  /*5db90*/  IADD3 R8, P0, PT, R18, R89.reuse, RZ ;  /* 0x0000005912087210 */ /* 0x082fe40007f1e0ff */
[----:B---3--:R-:W-:Y:S01]  /*5dba0*/  IADD3 R7, P5, PT, R32, R89, RZ ;  /* 0x0000005920077210 */ /* 0x008fe20007fbe0ff */
[----:B------:R0:W-:Y:S04]  /*5dbb0*/  STL [R1+0x2720], R0 ;  /* 0x0027200001007387 */ /* 0x0001e80000100800 */
[----:B------:R-:W-:Y:S04]  /*5dbc0*/  STL [R1+0x29f0], R8 ;  /* 0x0029f00801007387 */ /* 0x000fe80000100800 */
[----:B------:R-:W-:Y:S04]  /*5dbd0*/  STL [R1+0x4064], R18 ;  /* 0x0040641201007387 */ /* 0x000fe80000100800 */
[----:B------:R-:W-:Y:S04]  /*5dbe0*/  STL [R1+0x29f4], R7 ;  /* 0x0029f40701007387 */ /* 0x000fe80000100800 */
[----:B------:R-:W-:Y:S01]  /*5dbf0*/  STL [R1+0x4060], R19 ;  /* 0x0040601301007387 */ /* 0x000fe20000100800 */
[----:B0-----:R-:W-:-:S05]  /*5dc00*/  IMAD.X R0, R19, 0x1, R80, P0 ;  /* 0x0000000113007824 */ /* 0x001fca00000e0650 */
[----:B------:R0:W-:Y:S04]  /*5dc10*/  STL [R1+0x2724], R0 ;  /* 0x0027240001007387 */ /* 0x0001e80000100800 */
[----:B------:R-:W-:Y:S04]  /*5dc20*/  STL [R1+0x406c], R32 ;  /* 0x00406c2001007387 */ /* 0x000fe80000100800 */
[----:B------:R-:W-:Y:S01]  /*5dc30*/  STL [R1+0x4068], R33 ;  /* 0x0040682101007387 */ /* 0x000fe20000100800 */
[----:B0-----:R-:W-:Y:S01]  /*5dc40*/  IMAD.X R0, R33, 0x1, R80, P5 ;  /* 0x0000000121007824 */ /* 0x001fe200028e0650 */
[----:B------:R-:W-:-:S04]  /*5dc50*/  IADD3 R8, P5, PT, R2, R89, RZ ;  /* 0x0000005902087210 */ /* 0x000fc80007fbe0ff */
[----:B------:R0:W-:Y:S02]  /*5dc60*/  STL [R1+0x2728], R0 ;  /* 0x0027280001007387 */ /* 0x0001e40000100800 */
[----:B0-----:R-:W-:-:S05]  /*5dc70*/  IADD3 R0, P0, PT, R26, R89, RZ ;  /* 0x000000591a007210 */ /* 0x001fca0007f1e0ff */
[--C-:B------:R-:W-:Y:S01]  /*5dc80*/  IMAD.X R7, R27, 0x1, R80.reuse, P0 ;  /* 0x000000011b077824 */ /* 0x100fe200000e0650 */
[----:B------:R-:W-:Y:S04]  /*5dc90*/  STL [R1+0x29f8], R0 ;  /* 0x0029f80001007387 */ /* 0x000fe80000100800 */
[----:B------:R0:W-:Y:S04]  /*5dca0*/  STL [R1+0x29fc], R8 ;  /* 0x0029fc0801007387 */ /* 0x0001e80000100800 */
[----:B0-----:R-:W3:Y:S01]  /*5dcb0*/  LDL.LU.64 R8, [R1+0x210] ;  /* 0x0002100001087983 */ /* 0x001ee20000300a00 */
[----:B------:R-:W-:-:S03]  /*5dcc0*/  IMAD.X R0, R3, 0x1, R80, P5 ;  /* 0x0000000103007824 */ /* 0x000fc600028e0650 */
[----:B------:R0:W-:Y:S04]  /*5dcd0*/  STL [R1+0x272c], R7 ;  /* 0x00272c0701007387 */ /* 0x0001e80000100800 */
[----:B------:R-:W3:Y:S01]  /*5dce0*/  LDL.LU.64 R2, [R1+0x208] ;  /* 0x0002080001027983 */ /* 0x000ee20000300a00 */
[----:B------:R-:W-:-:S03]  /*5dcf0*/  IADD3 R18, P0, PT, R50, R89, RZ ;  /* 0x0000005932127210 */ /* 0x000fc60007f1e0ff */
        /* <DEDUP_REMOVED lines=15> */
[----:B----4-:R-:W-:-:S05]  /*5ddf0*/  IADD3 R18, P5, PT, R4, R89, RZ ;  /* 0x0000005904127210 */ /* 0x010fca0007fbe0ff */
[----:B------:R1:W-:Y:S04]  /*5de00*/  STL [R1+0x2a0c], R18 ;  /* 0x002a0c1201007387 */ /* 0x0003e80000100800 */
[----:B------:R-:W2:Y:S01]  /*5de10*/  LDL.LU.64 R16, [R1+0x78] ;  /* 0x0000780001107983 */ /* 0x000ea20000300a00 */
[----:B0-----:R-:W-:-:S03]  /*5de20*/  IMAD.X R0, R5, 0x1, R80, P5 ;  /* 0x0000000105007824 */ /* 0x001fc600028e0650 */
[----:B------:R0:W-:Y:S04]  /*5de30*/  STL [R1+0x273c], R7 ;  /* 0x00273c0701007387 */ /* 0x0001e80000100800 */
[----:B------:R-:W4:Y:S04]  /*5de40*/  LDL.LU.64 R4, [R1+0x200] ;  /* 0x0002000001047983 */ /* 0x000f280000300a00 */
[----:B------:R0:W-:Y:S01]  /*5de50*/  STL [R1+0x2740], R0 ;  /* 0x0027400001007387 */ /* 0x0001e20000100800 */
[-C--:B-1----:R-:W-:Y:S02]  /*5de60*/  IADD3 R18, P5, PT, R70, R89.reuse, RZ ;  /* 0x0000005946127210 */ /* 0x082fe40007fbe0ff */
[----:B0-----:R-:W-:-:S05]  /*5de70*/  IADD3 R7, P0, PT, R68, R89, RZ ;  /* 0x0000005944077210 */ /* 0x001fca0007f1e0ff */
[--C-:B------:R-:W-:Y:S01]  /*5de80*/  IMAD.X R0, R69, 0x1, R80.reuse, P0 ;  /* 0x0000000145007824 */ /* 0x100fe200000e0650 */
[----:B------:R0:W-:Y:S04]  /*5de90*/  STL [R1+0x2a10], R7 ;  /* 0x002a100701007387 */ /* 0x0001e80000100800 */
[----:B------:R3:W-:Y:S04]  /*5dea0*/  STL [R1+0x2a14], R18 ;  /* 0x002a141201007387 */ /* 0x0007e80000100800 */
[----:B------:R1:W-:Y:S01]  /*5deb0*/  STL [R1+0x2744], R0 ;  /* 0x0027440001007387 */ /* 0x0003e20000100800 */
[----:B0-----:R-:W-:-:S05]  /*5dec0*/  IMAD.X R7, R71, 0x1, R80, P5 ;  /* 0x0000000147077824 */ /* 0x001fca00028e0650 */
[----:B------:R0:W-:Y:S01]  /*5ded0*/  STL [R1+0x2748], R7 ;  /* 0x0027480701007387 */ /* 0x0001e20000100800 */
[-C--:B---3--:R-:W-:Y:S02]  /*5dee0*/  IADD3 R18, P0, PT, R8, R89.reuse, RZ ;  /* 0x0000005908127210 */ /* 0x088fe40007f1e0ff */
[----:B-1----:R-:W-:-:S03]  /*5def0*/  IADD3 R0, P5, PT, R2, R89, RZ ;  /* 0x0000005902007210 */ /* 0x002fc60007fbe0ff */
[--C-:B0-----:R-:W-:Y:S01]  /*5df00*/  IMAD.X R7, R9, 0x1, R80.reuse, P0 ;  /* 0x0000000109077824 */ /* 0x101fe200000e0650 */
[----:B------:R-:W-:Y:S04]  /*5df10*/  STL [R1+0x20ec], R18 ;  /* 0x0020ec1201007387 */ /* 0x000fe80000100800 */
[----:B------:R-:W3:Y:S04]  /*5df20*/  LDL.LU.64 R8, [R1+0x70] ;  /* 0x0000700001087983 */ /* 0x000ee80000300a00 */
[----:B------:R0:W-:Y:S04]  /*5df30*/  STL [R1+0x20f0], R0 ;  /* 0x0020f00001007387 */ /* 0x0001e80000100800 */
[----:B------:R1:W-:Y:S01]  /*5df40*/  STL [R1+0x20e4], R7 ;  /* 0x0020e40701007387 */ /* 0x0003e20000100800 */
[----:B0-----:R-:W-:-:S03]  /*5df50*/  IMAD.X R0, R3, 0x1, R80, P5 ;  /* 0x0000000103007824 */ /* 0x001fc600028e0650 */
[----:B------:R-:W3:Y:S01]  /*5df60*/  LDL.LU.64 R2, [R1+0x1f8] ;  /* 0x0001f80001027983 */ /* 0x000ee20000300a00 */
[-C--:B-1----:R-:W-:Y:S02]  /*5df70*/  IADD3 R7, P0, PT, R10, R89.reuse, RZ ;  /* 0x000000590a077210 */ /* 0x082fe40007f1e0ff */
[----:B------:R-:W-:Y:S01]  /*5df80*/  IADD3 R18, P5, PT, R34, R89, RZ ;  /* 0x0000005922127210 */ /* 0x000fe20007fbe0ff */
[----:B------:R0:W-:Y:S04]  /*5df90*/  STL [R1+0x20e8], R0 ;  /* 0x0020e80001007387 */ /* 0x0001e80000100800 */
[----:B------:R1:W-:Y:S04]  /*5dfa0*/  STL [R1+0x2a18], R7 ;  /* 0x002a180701007387 */ /* 0x0003e80000100800 */
[----:B------:R2:W-:Y:S01]  /*5dfb0*/  STL [R1+0x2a1c], R18 ;  /* 0x002a1c1201007387 */ /* 0x0005e20000100800 */
[----:B0-----:R-:W-:-:S02]  /*5dfc0*/  IMAD.X R0, R11, 0x1, R80, P0 ;  /* 0x000000010b007824 */ /* 0x001fc400000e0650 */
[----:B-1----:R-:W-:-:S03]  /*5dfd0*/  IMAD.X R7, R35, 0x1, R80, P5 ;  /* 0x0000000123077824 */ /* 0x002fc600028e0650 */
[----:B------:R4:W-:Y:S04]  /*5dfe0*/  STL [R1+0x274c], R0 ;  /* 0x00274c0001007387 */ /* 0x0009e80000100800 */
[----:B------:R0:W-:Y:S01]  /*5dff0*/  STL [R1+0x2750], R7 ;  /* 0x0027500701007387 */ /* 0x0001e20000100800 */
[-C--:B--2---:R-:W-:Y:S02]  /*5e000*/  IADD3 R18, P0, PT, R16, R89.reuse, RZ ;  /* 0x0000005910127210 */ /* 0x084fe40007f1e0ff */
[----:B----4-:R-:W-:-:S03]  /*5e010*/  IADD3 R0, P5, PT, R4, R89, RZ ;  /* 0x0000005904007210 */ /* 0x010fc60007fbe0ff */
[--C-:B0-----:R-:W-:Y:S01]  /*5e020*/  IMAD.X R7, R17, 0x1, R80.reuse, P0 ;  /* 0x0000000111077824 */ /* 0x101fe200000e0650 */
[----:B------:R-:W-:Y:S04]  /*5e030*/  STL [R1+0x2a20], R18 ;  /* 0x002a201201007387 */ /* 0x000fe80000100800 */
[----:B------:R-:W2:Y:S04]  /*5e040*/  LDL.LU.64 R16, [R1+0x1f0] ;  /* 0x0001f00001107983 */ /* 0x000ea80000300a00 */
[----:B------:R0:W-:Y:S04]  /*5e050*/  STL [R1+0x2a24], R0 ;  /* 0x002a240001007387 */ /* 0x0001e80000100800 */
[----:B------:R1:W-:Y:S01]  /*5e060*/  STL [R1+0x2754], R7 ;  /* 0x0027540701007387 */ /* 0x0003e20000100800 */
[----:B0-----:R-:W-:-:S03]  /*5e070*/  IMAD.X R0, R5, 0x1, R80, P5 ;  /* 0x0000000105007824 */ /* 0x001fc600028e0650 */
[----:B------:R-:W4:Y:S01]  /*5e080*/  LDL.LU.64 R4, [R1+0x1e8] ;  /* 0x0001e80001047983 */ /* 0x000f220000300a00 */
[----:B-1----:R-:W-:-:S03]  /*5e090*/  IADD3 R7, P0, PT, R20, R89, RZ ;  /* 0x0000005914077210 */ /* 0x002fc60007f1e0ff */
[----:B------:R0:W-:Y:S02]  /*5e0a0*/  STL [R1+0x2758], R0 ;  /* 0x0027580001007387 */ /* 0x0001e40000100800 */
[----:B------:R-:W-:Y:S02]  /*5e0b0*/  IMAD.X R18, R21, 0x1, R80, P0 ;  /* 0x0000000115127824 */ /* 0x000fe400000e0650 */
[----:B------:R1:W-:Y:S01]  /*5e0c0*/  STL [R1+0x2a28], R7 ;  /* 0x002a280701007387 */ /* 0x0003e20000100800 */
[----:B0-----:R-:W-:-:S05]  /*5e0d0*/  IADD3 R0, P5, PT, R36, R89, RZ ;  /* 0x0000005924007210 */ /* 0x001fca0007fbe0ff */
[----:B-1----:R-:W-:Y:S01]  /*5e0e0*/  IMAD.X R7, R37, 0x1, R80, P5 ;  /* 0x0000000125077824 */ /* 0x002fe200028e0650 */
[----:B------:R3:W-:Y:S04]  /*5e0f0*/  STL [R1+0x2a2c], R0 ;  /* 0x002a2c0001007387 */ /* 0x0007e80000100800 */
[----:B------:R0:W-:Y:S04]  /*5e100*/  STL [R1+0x275c], R18 ;  /* 0x00275c1201007387 */ /* 0x0001e80000100800 */
[----:B------:R-:W-:Y:S01]  /*5e110*/  STL [R1+0x2760], R7 ;  /* 0x0027600701007387 */ /* 0x000fe20000100800 */
[----:B---3--:R-:W-:-:S05]  /*5e120*/  IADD3 R0, P0, PT, R8, R89, RZ ;  /* 0x0000005908007210 */ /* 0x008fca0007f1e0ff */
[----:B------:R1:W-:Y:S01]  /*5e130*/  STL [R1+0x2a30], R0 ;  /* 0x002a300001007387 */ /* 0x0003e20000100800 */
[----:B0-----:R-:W-:-:S05]  /*5e140*/  IADD3 R18, P5, PT, R2, R89, RZ ;  /* 0x0000005902127210 */ /* 0x001fca0007fbe0ff */
[--C-:B-1----:R-:W-:Y:S01]  /*5e150*/  IMAD.X R0, R3, 0x1, R80.reuse, P5 ;  /* 0x0000000103007824 */ /* 0x102fe200028e0650 */
[----:B------:R0:W-:Y:S04]  /*5e160*/  STL [R1+0x2a34], R18 ;  /* 0x002a341201007387 */ /* 0x0001e80000100800 */
[----:B------:R-:W3:Y:S01]  /*5e170*/  LDL.LU.64 R2, [R1+0x1e0] ;  /* 0x0001e00001027983 */ /* 0x000ee20000300a00 */
[----:B------:R-:W-:-:S05]  /*5e180*/  IMAD.X R7, R9, 0x1, R80, P0 ;  /* 0x0000000109077824 */ /* 0x000fca00000e0650 */
[----:B------:R1:W-:Y:S04]  /*5e190*/  STL [R1+0x2764], R7 ;  /* 0x0027640701007387 */ /* 0x0003e80000100800 */
[----:B------:R-:W3:Y:S01]  /*5e1a0*/  LDL.LU.64 R8, [R1+0x1d8] ;  /* 0x0001d80001087983 */ /* 0x000ee20000300a00 */
[----:B0-----:R-:W-:-:S03]  /*5e1b0*/  IADD3 R18, P5, PT, R56, R89, RZ ;  /* 0x0000005938127210 */ /* 0x001fc60007fbe0ff */
[----:B------:R0:W-:Y:S01]  /*5e1c0*/  STL [R1+0x2768], R0 ;  /* 0x0027680001007387 */ /* 0x0001e20000100800 */
[----:B-1----:R-:W-:-:S05]  /*5e1d0*/  IADD3 R7, P0, PT, R54, R89, RZ ;  /* 0x0000005936077210 */ /* 0x002fca0007f1e0ff */
[--C-:B0-----:R-:W-:Y:S01]  /*5e1e0*/  IMAD.X R0, R55, 0x1, R80.reuse, P0 ;  /* 0x0000000137007824 */ /* 0x101fe200000e0650 */
[----:B------:R0:W-:Y:S04]  /*5e1f0*/  STL [R1+0x2a38], R7 ;  /* 0x002a380701007387 */ /* 0x0001e80000100800 */
[----:B------:R2:W-:Y:S04]  /*5e200*/  STL [R1+0x2a3c], R18 ;  /* 0x002a3c1201007387 */ /* 0x0005e80000100800 */
[----:B------:R-:W-:Y:S01]  /*5e210*/  STL [R1+0x276c], R0 ;  /* 0x00276c0001007387 */ /* 0x000fe20000100800 */
[----:B0-----:R-:W-:-:S05]  /*5e220*/  IMAD.X R7, R57, 0x1, R80, P5 ;  /* 0x0000000139077824 */ /* 0x001fca00028e0650 */
[----:B------:R0:W-:Y:S01]  /*5e230*/  STL [R1+0x2770], R7 ;  /* 0x0027700701007387 */ /* 0x0001e20000100800 */
[----:B--2---:R-:W-:-:S05]  /*5e240*/  IADD3 R18, P0, PT, R16, R89, RZ ;  /* 0x0000005910127210 */ /* 0x004fca0007f1e0ff */
[----:B------:R1:W-:Y:S01]  /*5e250*/  STL [R1+0x2a40], R18 ;  /* 0x002a401201007387 */ /* 0x0003e20000100800 */
[--C-:B0-----:R-:W-:Y:S01]  /*5e260*/  IMAD.X R7, R17, 0x1, R80.reuse, P0 ;  /* 0x0000000111077824 */ /* 0x101fe200000e0650 */
[-C--:B----4-:R-:W-:Y:S02]  /*5e270*/  IADD3 R0, P5, PT, R4, R89.reuse, RZ ;  /* 0x0000005904007210 */ /* 0x090fe40007fbe0ff */
[----:B-1----:R-:W2:Y:S04]  /*5e280*/  LDL.LU.64 R18, [R1+0x68] ;  /* 0x0000680001127983 */ /* 0x002ea80000300a00 */
[----:B------:R0:W-:Y:S04]  /*5e290*/  STL [R1+0x2a44], R0 ;  /* 0x002a440001007387 */ /* 0x0001e80000100800 */
[----:B------:R1:W-:Y:S04]  /*5e2a0*/  STL [R1+0x2774], R7 ;  /* 0x0027740701007387 */ /* 0x0003e80000100800 */
[----:B------:R-:W4:Y:S01]  /*5e2b0*/  LDL.LU.64 R16, [R1+0x1d0] ;  /* 0x0001d00001107983 */ /* 0x000f220000300a00 */
[----:B0-----:R-:W-:Y:S01]  /*5e2c0*/  IMAD.X R0, R5, 0x1, R80, P5 ;  /* 0x0000000105007824 */ /* 0x001fe200028e0650 */
[----:B-1----:R-:W-:-:S02]  /*5e2d0*/  IADD3 R7, P0, PT, R72, R89, RZ ;  /* 0x0000005948077210 */ /* 0x002fc40007f1e0ff */
[----:B------:R-:W4:Y:S01]  /*5e2e0*/  LDL.LU.64 R4, [R1+0x60] ;  /* 0x0000600001047983 */ /* 0x000f220000300a00 */
[----:B------:R-:W-:-:S03]  /*5e2f0*/  IADD3 R26, P5, PT, R74, R89, RZ ;  /* 0x000000594a1a7210 */ /* 0x000fc60007fbe0ff */
[----:B------:R0:W-:Y:S04]  /*5e300*/  STL [R1+0x2778], R0 ;  /* 0x0027780001007387 */ /* 0x0001e80000100800 */
[----:B------:R1:W-:Y:S04]  /*5e310*/  STL [R1+0x2a48], R7 ;  /* 0x002a480701007387 */ /* 0x0003e80000100800 */
[----:B------:R3:W-:Y:S01]  /*5e320*/  STL [R1+0x2a4c], R26 ;  /* 0x002a4c1a01007387 */ /* 0x0007e20000100800 */
[--C-:B0-----:R-:W-:Y:S02]  /*5e330*/  IMAD.X R0, R73, 0x1, R80.reuse, P0 ;  /* 0x0000000149007824 */ /* 0x101fe400000e0650 */
[----:B-1----:R-:W-:-:S03]  /*5e340*/  IMAD.X R7, R75, 0x1, R80, P5 ;  /* 0x000000014b077824 */ /* 0x002fc600028e0650 */
[----:B------:R-:W-:Y:S04]  /*5e350*/  STL [R1+0x277c], R0 ;  /* 0x00277c0001007387 */ /* 0x000fe80000100800 */
[----:B------:R0:W-:Y:S01]  /*5e360*/  STL [R1+0x2780], R7 ;  /* 0x0027800701007387 */ /* 0x0001e20000100800 */
[----:B---3--:R-:W-:-:S05]  /*5e370*/  IADD3 R26, P0, PT, R2, R89, RZ ;  /* 0x00000059021a7210 */ /* 0x008fca0007f1e0ff */
[----:B0-----:R-:W-:Y:S01]  /*5e380*/  IMAD.X R7, R3, 0x1, R80, P0 ;  /* 0x0000000103077824 */ /* 0x001fe200000e0650 */
[----:B------:R-:W-:Y:S04]  /*5e390*/  STL [R1+0x20dc], R26 ;  /* 0x0020dc1a01007387 */ /* 0x000fe80000100800 */
[----:B------:R-:W3:Y:S01]  /*5e3a0*/  LDL.LU.64 R2, [R1+0x1c8] ;  /* 0x0001c80001027983 */ /* 0x000ee20000300a00 */
[----:B------:R-:W-:-:S05]  /*5e3b0*/  IADD3 R0, P5, PT, R8, R89, RZ ;  /* 0x0000005908007210 */ /* 0x000fca0007fbe0ff */
[----:B------:R0:W-:Y:S04]  /*5e3c0*/  STL [R1+0x20e0], R0 ;  /* 0x0020e00001007387 */ /* 0x0001e80000100800 */
[----:B------:R1:W-:Y:S04]  /*5e3d0*/  STL [R1+0x20d4], R7 ;  /* 0x0020d40701007387 */ /* 0x0003e80000100800 */
[----:B------:R-:W-:Y:S01]  /*5e3e0*/  STS.U16 [R6+UR76+0x53100], R90 ;  /* 0x0531005a06007988 */ /* 0x000fe2000800044c */
[----:B0-----:R-:W-:Y:S01]  /*5e3f0*/  IMAD.X R0, R9, 0x1, R80, P5 ;  /* 0x0000000109007824 */ /* 0x001fe200028e0650 */
[----:B-1----:R-:W-:-:S02]  /*5e400*/  IADD3 R7, P0, PT, R12, R89, RZ ;  /* 0x000000590c077210 */ /* 0x002fc40007f1e0ff */
[----:B------:R-:W3:Y:S04]  /*5e410*/  LDL.LU.64 R8, [R1+0x1c0] ;  /* 0x0001c00001087983 */ /* 0x000ee80000300a00 */
[----:B------:R0:W-:Y:S01]  /*5e420*/  STL [R1+0x20d8], R0 ;  /* 0x0020d80001007387 */ /* 0x0001e20000100800 */
[----:B------:R-:W-:-:S03]  /*5e430*/  IADD3 R26, P5, PT, R38, R89, RZ ;  /* 0x00000059261a7210 */ /* 0x000fc60007fbe0ff */
[----:B------:R-:W-:Y:S04]  /*5e440*/  STS.U16 [R6+UR76+0x43500], R91 ;  /* 0x0435005b06007988 */ /* 0x000fe8000800044c */
[----:B------:R1:W-:Y:S04]  /*5e450*/  STL [R1+0x2a50], R7 ;  /* 0x002a500701007387 */ /* 0x0003e80000100800 */
[----:B------:R-:W-:Y:S01]  /*5e460*/  STL [R1+0x2a54], R26 ;  /* 0x002a541a01007387 */ /* 0x000fe20000100800 */
[--C-:B0-----:R-:W-:Y:S02]  /*5e470*/  IMAD.X R0, R13, 0x1, R80.reuse, P0 ;  /* 0x000000010d007824 */ /* 0x101fe400000e0650 */
[----:B-1----:R-:W-:-:S03]  /*5e480*/  IMAD.X R7, R39, 0x1, R80, P5 ;  /* 0x0000000127077824 */ /* 0x002fc600028e0650 */
[----:B------:R4:W-:Y:S04]  /*5e490*/  STL [R1+0x2784], R0 ;  /* 0x0027840001007387 */ /* 0x0009e80000100800 */
[----:B------:R0:W-:Y:S01]  /*5e4a0*/  STL [R1+0x2788], R7 ;  /* 0x0027880701007387 */ /* 0x0001e20000100800 */
[-C--:B--2---:R-:W-:Y:S02]  /*5e4b0*/  IADD3 R90, P0, PT, R18, R89.reuse, RZ ;  /* 0x00000059125a7210 */ /* 0x084fe40007f1e0ff */
[----:B----4-:R-:W-:-:S03]  /*5e4c0*/  IADD3 R0, P5, PT, R16, R89, RZ ;  /* 0x0000005910007210 */ /* 0x010fc60007fbe0ff */
[----:B------:R-:W-:Y:S01]  /*5e4d0*/  IMAD.X R91, R19, 0x1, R80, P0 ;  /* 0x00000001135b7824 */ /* 0x000fe200000e0650 */
[----:B0-----:R-:W-:-:S04]  /*5e4e0*/  IADD3 R7, P0, PT, R22, R89, RZ ;  /* 0x0000005916077210 */ /* 0x001fc80007f1e0ff */
[----:B------:R-:W-:Y:S04]  /*5e4f0*/  STL.64 [R1+0x3af0], R90 ;  /* 0x003af05a01007387 */ /* 0x000fe80000100a00 */
[----:B------:R0:W-:Y:S02]  /*5e500*/  STL [R1+0x2a5c], R0 ;  /* 0x002a5c0001007387 */ /* 0x0001e40000100800 */
[----:B0-----:R-:W-:Y:S02]  /*5e510*/  IMAD.X R0, R17, 0x1, R80, P5 ;  /* 0x0000000111007824 */ /* 0x001fe400028e0650 */
[----:B------:R-:W2:Y:S01]  /*5e520*/  LDL.LU.64 R16, [R1+0x1b8] ;  /* 0x0001b80001107983 */ /* 0x000ea20000300a00 */
[----:B------:R-:W-:-:S03]  /*5e530*/  IADD3 R18, P5, PT, R40, R89, RZ ;  /* 0x0000005928127210 */ /* 0x000fc60007fbe0ff */
[----:B------:R0:W-:Y:S04]  /*5e540*/  STL [R1+0x2790], R0 ;  /* 0x0027900001007387 */ /* 0x0001e80000100800 */
[----:B------:R1:W-:Y:S04]  /*5e550*/  STL [R1+0x2a60], R7 ;  /* 0x002a600701007387 */ /* 0x0003e80000100800 */
[----:B------:R4:W-:Y:S01]  /*5e560*/  STL [R1+0x2a64], R18 ;  /* 0x002a641201007387 */ /* 0x0009e20000100800 */
[--C-:B0-----:R-:W-:Y:S02]  /*5e570*/  IMAD.X R0, R23, 0x1, R80.reuse, P0 ;  /* 0x0000000117007824 */ /* 0x101fe400000e0650 */
[----:B-1----:R-:W-:Y:S01]  /*5e580*/  IMAD.X R7, R41, 0x1, R80, P5 ;  /* 0x0000000129077824 */ /* 0x002fe200028e0650 */
[----:B----4-:R-:W-:-:S02]  /*5e590*/  IADD3 R18, P0, PT, R4, R89, RZ ;  /* 0x0000005904127210 */ /* 0x010fc40007f1e0ff */
[----:B------:R-:W-:Y:S04]  /*5e5a0*/  STL [R1+0x2794], R0 ;  /* 0x0027940001007387 */ /* 0x000fe80000100800 */
[----:B------:R0:W-:Y:S04]  /*5e5b0*/  STL [R1+0x2798], R7 ;  /* 0x0027980701007387 */ /* 0x0001e80000100800 */
[----:B------:R-:W-:Y:S01]  /*5e5c0*/  STL [R1+0x2a68], R18 ;  /* 0x002a681201007387 */ /* 0x000fe20000100800 */
[----:B0-----:R-:W-:-:S03]  /*5e5d0*/  IMAD.X R7, R5, 0x1, R80, P0 ;  /* 0x0000000105077824 */ /* 0x001fc600000e0650 */
[----:B------:R-:W4:Y:S01]  /*5e5e0*/  LDL.LU.64 R4, [R1+0x1b0] ;  /* 0x0001b00001047983 */ /* 0x000f220000300a00 */
[----:B---3--:R-:W-:-:S05]  /*5e5f0*/  IADD3 R0, P5, PT, R2, R89, RZ ;  /* 0x0000005902007210 */ /* 0x008fca0007fbe0ff */
[----:B------:R0:W-:Y:S04]  /*5e600*/  STL [R1+0x2a6c], R0 ;  /* 0x002a6c0001007387 */ /* 0x0001e80000100800 */
[----:B------:R1:W-:Y:S01]  /*5e610*/  STL [R1+0x279c], R7 ;  /* 0x00279c0701007387 */ /* 0x0003e20000100800 */
[----:B0-----:R-:W-:-:S03]  /*5e620*/  IMAD.X R0, R3, 0x1, R80, P5 ;  /* 0x0000000103007824 */ /* 0x001fc600028e0650 */
[----:B------:R-:W3:Y:S01]  /*5e630*/  LDL.LU.64 R2, [R1+0x1a8] ;  /* 0x0001a80001027983 */ /* 0x000ee20000300a00 */
[-C--:B-1----:R-:W-:Y:S02]  /*5e640*/  IADD3 R7, P0, PT, R58, R89.reuse, RZ ;  /* 0x000000593a077210 */ /* 0x082fe40007f1e0ff */
[----:B------:R-:W-:Y:S01]  /*5e650*/  IADD3 R26, P5, PT, R60, R89, RZ ;  /* 0x000000593c1a7210 */ /* 0x000fe20007fbe0ff */
[----:B------:R-:W3:Y:S04]  /*5e660*/  LDL.LU.64 R18, [R1+0x58] ;  /* 0x0000580001127983 */ /* 0x000ee80000300a00 */
[----:B------:R0:W-:Y:S04]  /*5e670*/  STL [R1+0x27a0], R0 ;  /* 0x0027a00001007387 */ /* 0x0001e80000100800 */
[----:B------:R1:W-:Y:S04]  /*5e680*/  STL [R1+0x2a70], R7 ;  /* 0x002a700701007387 */ /* 0x0003e80000100800 */
[----:B------:R1:W-:Y:S01]  /*5e690*/  STL [R1+0x2a74], R26 ;  /* 0x002a741a01007387 */ /* 0x0003e20000100800 */
[----:B0-----:R-:W-:Y:S01]  /*5e6a0*/  IMAD.X R0, R59, 0x1, R80, P0 ;  /* 0x000000013b007824 */ /* 0x001fe200000e0650 */
[----:B-1----:R-:W-:-:S02]  /*5e6b0*/  IADD3.X R7, PT, PT, R61, R80, RZ, P5, !PT ;  /* 0x000000503d077210 */ /* 0x002fc40002ffe4ff */
[----:B------:R-:W-:Y:S02]  /*5e6c0*/  IADD3 R26, P0, PT, R8, R89, RZ ;  /* 0x00000059081a7210 */ /* 0x000fe40007f1e0ff */
[----:B------:R-:W-:Y:S04]  /*5e6d0*/  STL [R1+0x27a4], R0 ;  /* 0x0027a40001007387 */ /* 0x000fe80000100800 */
[----:B------:R0:W-:Y:S04]  /*5e6e0*/  STL [R1+0x27a8], R7 ;  /* 0x0027a80701007387 */ /* 0x0001e80000100800 */
[----:B------:R-:W-:Y:S01]  /*5e6f0*/  STL [R1+0x2a78], R26 ;  /* 0x002a781a01007387 */ /* 0x000fe20000100800 */
[----:B0-----:R-:W-:-:S03]  /*5e700*/  IMAD.X R7, R9, 0x1, R80, P0 ;  /* 0x0000000109077824 */ /* 0x001fc600000e0650 */
[----:B------:R-:W3:Y:S01]  /*5e710*/  LDL.LU.64 R8, [R1+0x1a0] ;  /* 0x0001a00001087983 */ /* 0x000ee20000300a00 */
[----:B--2---:R-:W-:-:S05]  /*5e720*/  IADD3 R0, P5, PT, R16, R89, RZ ;  /* 0x0000005910007210 */ /* 0x004fca0007fbe0ff */
[----:B------:R0:W-:Y:S04]  /*5e730*/  STL [R1+0x2a7c], R0 ;  /* 0x002a7c0001007387 */ /* 0x0001e80000100800 */
[----:B------:R1:W-:Y:S01]  /*5e740*/  STL [R1+0x27ac], R7 ;  /* 0x0027ac0701007387 */ /* 0x0003e20000100800 */
[----:B0-----:R-:W-:Y:S01]  /*5e750*/  IMAD.X R0, R17, 0x1, R80, P5 ;  /* 0x0000000111007824 */ /* 0x001fe200028e0650 */
[-C--:B-1----:R-:W-:Y:S02]  /*5e760*/  IADD3 R7, P0, PT, R76, R89.reuse, RZ ;  /* 0x000000594c077210 */ /* 0x082fe40007f1e0ff */
        /* <DEDUP_REMOVED lines=15> */
[----:B------:R1:W-:Y:S04]  /*5e860*/  STL [R1+0x20c4], R7 ;  /* 0x0020c40701007387 */ /* 0x0003e80000100800 */
[----:B------:R-:W3:Y:S01]  /*5e870*/  LDL.LU.64 R28, [R1] ;  /* 0x00000000011c7983 */ /* 0x000ee20000300a00 */
[----:B0-----:R-:W-:-:S03]  /*5e880*/  IMAD.X R0, R3, 0x1, R80, P5 ;  /* 0x0000000103007824 */ /* 0x001fc600028e0650 */
[----:B------:R-:W3:Y:S01]  /*5e890*/  LDL.LU.64 R2, [R1+0x190] ;  /* 0x0001900001027983 */ /* 0x000ee20000300a00 */
[----:B-1----:R-:W-:-:S03]  /*5e8a0*/  IADD3 R7, P0, PT, R14, R89, RZ ;  /* 0x000000590e077210 */ /* 0x002fc60007f1e0ff */
[----:B------:R0:W-:Y:S01]  /*5e8b0*/  STL [R1+0x20c8], R0 ;  /* 0x0020c80001007387 */ /* 0x0001e20000100800 */
[----:B------:R-:W-:-:S03]  /*5e8c0*/  IADD3 R26, P5, PT, R42, R89, RZ ;  /* 0x000000592a1a7210 */ /* 0x000fc60007fbe0ff */
[----:B------:R1:W-:Y:S04]  /*5e8d0*/  STL [R1+0x2a88], R7 ;  /* 0x002a880701007387 */ /* 0x0003e80000100800 */
[----:B------:R-:W-:Y:S01]  /*5e8e0*/  STL [R1+0x2a8c], R26 ;  /* 0x002a8c1a01007387 */ /* 0x000fe20000100800 */
[--C-:B0-----:R-:W-:Y:S01]  /*5e8f0*/  IMAD.X R0, R15, 0x1, R80.reuse, P0 ;  /* 0x000000010f007824 */ /* 0x101fe200000e0650 */
[----:B------:R-:W-:Y:S01]  /*5e900*/  IADD3 R82, P0, PT, R18, R89, RZ ;  /* 0x0000005912527210 */ /* 0x000fe20007f1e0ff */
[----:B-1----:R-:W-:-:S03]  /*5e910*/  IMAD.X R7, R43, 0x1, R80, P5 ;  /* 0x000000012b077824 */ /* 0x002fc600028e0650 */
[----:B------:R0:W-:Y:S01]  /*5e920*/  STL [R1+0x27bc], R0 ;  /* 0x0027bc0001007387 */ /* 0x0001e20000100800 */
[----:B------:R-:W-:-:S03]  /*5e930*/  IMAD.X R83, R19, 0x1, R80, P0 ;  /* 0x0000000113537824 */ /* 0x000fc600000e0650 */
[----:B------:R1:W-:Y:S04]  /*5e940*/  STL [R1+0x27c0], R7 ;  /* 0x0027c00701007387 */ /* 0x0003e80000100800 */
[----:B------:R-:W-:Y:S01]  /*5e950*/  STL.64 [R1+0x3af8], R82 ;  /* 0x003af85201007387 */ /* 0x000fe20000100a00 */
[----:B0-----:R-:W-:-:S05]  /*5e960*/  IADD3 R0, P5, PT, R8, R89, RZ ;  /* 0x0000005908007210 */ /* 0x001fca0007fbe0ff */
[----:B------:R0:W-:Y:S01]  /*5e970*/  STL [R1+0x2a94], R0 ;  /* 0x002a940001007387 */ /* 0x0001e20000100800 */
[-C--:B-1----:R-:W-:Y:S01]  /*5e980*/  IADD3 R7, P0, PT, R24, R89.reuse, RZ ;  /* 0x0000005918077210 */ /* 0x082fe20007f1e0ff */
[--C-:B0-----:R-:W-:Y:S01]  /*5e990*/  IMAD.X R0, R9, 0x1, R80.reuse, P5 ;  /* 0x0000000109007824 */ /* 0x101fe200028e0650 */
[----:B------:R-:W-:Y:S01]  /*5e9a0*/  IADD3 R18, P5, PT, R44, R89, RZ ;  /* 0x000000592c127210 */ /* 0x000fe20007fbe0ff */
[----:B------:R-:W3:Y:S04]  /*5e9b0*/  LDL.LU.64 R8, [R1+0x188] ;  /* 0x0001880001087983 */ /* 0x000ee80000300a00 */
[----:B------:R-:W3:Y:S04]  /*5e9c0*/  LDL.LU.64 R26, [R1+0x8] ;  /* 0x00000800011a7983 */ /* 0x000ee80000300a00 */
[----:B------:R0:W-:Y:S04]  /*5e9d0*/  STL [R1+0x27c8], R0 ;  /* 0x0027c80001007387 */ /* 0x0001e80000100800 */
[----:B------:R1:W-:Y:S04]  /*5e9e0*/  STL [R1+0x2a98], R7 ;  /* 0x002a980701007387 */ /* 0x0003e80000100800 */
[----:B------:R2:W-:Y:S01]  /*5e9f0*/  STL [R1+0x2a9c], R18 ;  /* 0x002a9c1201007387 */ /* 0x0005e20000100800 */
[----:B0-----:R-:W-:-:S02]  /*5ea00*/  IMAD.X R0, R25, 0x1, R80, P0 ;  /* 0x0000000119007824 */ /* 0x001fc400000e0650 */
[----:B-1----:R-:W-:-:S03]  /*5ea10*/  IMAD.X R7, R45, 0x1, R80, P5 ;  /* 0x000000012d077824 */ /* 0x002fc600028e0650 */
[----:B------:R-:W-:Y:S04]  /*5ea20*/  STL [R1+0x27cc], R0 ;  /* 0x0027cc0001007387 */ /* 0x000fe80000100800 */
[----:B------:R0:W-:Y:S01]  /*5ea30*/  STL [R1+0x27d0], R7 ;  /* 0x0027d00701007387 */ /* 0x0001e20000100800 */
[----:B--2---:R-:W-:-:S05]  /*5ea40*/  IADD3 R18, P0, PT, R16, R89, RZ ;  /* 0x0000005910127210 */ /* 0x004fca0007f1e0ff */
[----:B------:R1:W-:Y:S01]  /*5ea50*/  STL [R1+0x2aa0], R18 ;  /* 0x002aa01201007387 */ /* 0x0003e20000100800 */
[----:B0-----:R-:W-:-:S03]  /*5ea60*/  IMAD.X R7, R17, 0x1, R80, P0 ;  /* 0x0000000111077824 */ /* 0x001fc600000e0650 */
[----:B-1----:R-:W2:Y:S01]  /*5ea70*/  LDL.LU.64 R18, [R1+0x10] ;  /* 0x0000100001127983 */ /* 0x002ea20000300a00 */
[----:B----4-:R-:W-:-:S05]  /*5ea80*/  IADD3 R0, P5, PT, R4, R89, RZ ;  /* 0x0000005904007210 */ /* 0x010fca0007fbe0ff */
[----:B------:R0:W-:Y:S04]  /*5ea90*/  STL [R1+0x2aa4], R0 ;  /* 0x002aa40001007387 */ /* 0x0001e80000100800 */
[----:B------:R-:W-:Y:S04]  /*5eaa0*/  STL [R1+0x27d4], R7 ;  /* 0x0027d40701007387 */ /* 0x000fe80000100800 */
[----:B------:R-:W4:Y:S01]  /*5eab0*/  LDL.LU.64 R16, [R1+0x180] ;  /* 0x0001800001107983 */ /* 0x000f220000300a00 */
[----:B0-----:R-:W-:-:S03]  /*5eac0*/  IMAD.X R0, R5, 0x1, R80, P5 ;  /* 0x0000000105007824 */ /* 0x001fc600028e0650 */
[----:B------:R-:W4:Y:S04]  /*5ead0*/  LDL.LU.64 R4, [R1+0x178] ;  /* 0x0001780001047983 */ /* 0x000f280000300a00 */
[----:B------:R0:W-:Y:S01]  /*5eae0*/  STL [R1+0x27d8], R0 ;  /* 0x0027d80001007387 */ /* 0x0001e20000100800 */
[-C--:B---3--:R-:W-:Y:S02]  /*5eaf0*/  IADD3 R30, P5, PT, R28, R89.reuse, RZ ;  /* 0x000000591c1e7210 */ /* 0x088fe40007fbe0ff */
[----:B0-----:R-:W-:-:S05]  /*5eb00*/  IADD3 R0, P0, PT, R62, R89, RZ ;  /* 0x000000593e007210 */ /* 0x001fca0007f1e0ff */
[--C-:B------:R-:W-:Y:S01]  /*5eb10*/  IMAD.X R7, R63, 0x1, R80.reuse, P0 ;  /* 0x000000013f077824 */ /* 0x100fe200000e0650 */
[----:B------:R0:W-:Y:S04]  /*5eb20*/  STL [R1+0x2aa8], R0 ;  /* 0x002aa80001007387 */ /* 0x0001e80000100800 */
[----:B------:R1:W-:Y:S01]  /*5eb30*/  STL [R1+0x2aac], R30 ;  /* 0x002aac1e01007387 */ /* 0x0003e20000100800 */
[----:B------:R-:W-:Y:S01]  /*5eb40*/  IADD3 R28, P0, PT, R2, R89, RZ ;  /* 0x00000059021c7210 */ /* 0x000fe20007f1e0ff */
[--C-:B0-----:R-:W-:Y:S02]  /*5eb50*/  IMAD.X R0, R29, 0x1, R80.reuse, P5 ;  /* 0x000000011d007824 */ /* 0x101fe400028e0650 */
[----:B-1----:R-:W3:Y:S04]  /*5eb60*/  LDL.LU.64 R30, [R1+0x18] ;  /* 0x00001800011e7983 */ /* 0x002ee80000300a00 */
[----:B------:R0:W-:Y:S04]  /*5eb70*/  STL [R1+0x27dc], R7 ;  /* 0x0027dc0701007387 */ /* 0x0001e80000100800 */
[----:B------:R1:W-:Y:S04]  /*5eb80*/  STL [R1+0x27e0], R0 ;  /* 0x0027e00001007387 */ /* 0x0003e80000100800 */
[----:B------:R1:W-:Y:S01]  /*5eb90*/  STL [R1+0x2ab0], R28 ;  /* 0x002ab01c01007387 */ /* 0x0003e20000100800 */
[----:B0-----:R-:W-:-:S03]  /*5eba0*/  IMAD.X R7, R3, 0x1, R80, P0 ;  /* 0x0000000103077824 */ /* 0x001fc600000e0650 */
[----:B------:R-:W3:Y:S01]  /*5ebb0*/  LDL.LU.64 R2, [R1+0x20] ;  /* 0x0000200001027983 */ /* 0x000ee20000300a00 */
[-C--:B-1----:R-:W-:Y:S02]  /*5ebc0*/  IADD3 R0, P5, PT, R8, R89.reuse, RZ ;  /* 0x0000005908007210 */ /* 0x082fe40007fbe0ff */
[----:B------:R-:W-:-:S03]  /*5ebd0*/  IADD3 R28, P0, PT, R26, R89, RZ ;  /* 0x000000591a1c7210 */ /* 0x000fc60007f1e0ff */
[----:B------:R0:W-:Y:S04]  /*5ebe0*/  STL [R1+0x2ab4], R0 ;  /* 0x002ab40001007387 */ /* 0x0001e80000100800 */
[----:B------:R1:W-:Y:S01]  /*5ebf0*/  STL [R1+0x27e4], R7 ;  /* 0x0027e40701007387 */ /* 0x0003e20000100800 */
[----:B0-----:R-:W-:-:S03]  /*5ec00*/  IMAD.X R0, R9, 0x1, R80, P5 ;  /* 0x0000000109007824 */ /* 0x001fc600028e0650 */
[----:B------:R-:W3:Y:S04]  /*5ec10*/  LDL.LU.64 R8, [R1+0x48] ;  /* 0x0000480001087983 */ /* 0x000ee80000300a00 */
[----:B------:R-:W-:Y:S04]  /*5ec20*/  STL [R1+0x27e8], R0 ;  /* 0x0027e80001007387 */ /* 0x000fe80000100800 */
[----:B------:R0:W-:Y:S01]  /*5ec30*/  STL [R1+0x2ab8], R28 ;  /* 0x002ab81c01007387 */ /* 0x0001e20000100800 */
[----:B-1----:R-:W-:-:S03]  /*5ec40*/  IMAD.X R7, R27, 0x1, R80, P0 ;  /* 0x000000011b077824 */ /* 0x002fc600000e0650 */
[----:B0-----:R-:W3:Y:S01]  /*5ec50*/  LDL.LU.64 R28, [R1+0x170] ;  /* 0x00017000011c7983 */ /* 0x001ee20000300a00 */
[----:B--2---:R-:W-:-:S05]  /*5ec60*/  IADD3 R0, P5, PT, R18, R89, RZ ;  /* 0x0000005912007210 */ /* 0x004fca0007fbe0ff */
[----:B------:R0:W-:Y:S04]  /*5ec70*/  STL [R1+0x2abc], R0 ;  /* 0x002abc0001007387 */ /* 0x0001e80000100800 */
[----:B------:R1:W-:Y:S04]  /*5ec80*/  STL [R1+0x27ec], R7 ;  /* 0x0027ec0701007387 */ /* 0x0003e80000100800 */
[----:B------:R-:W2:Y:S01]  /*5ec90*/  LDL.LU.64 R26, [R1+0x28] ;  /* 0x00002800011a7983 */ /* 0x000ea20000300a00 */
[----:B0-----:R-:W-:Y:S01]  /*5eca0*/  IMAD.X R0, R19, 0x1, R80, P5 ;  /* 0x0000000113007824 */ /* 0x001fe200028e0650 */
[----:B----4-:R-:W-:-:S04]  /*5ecb0*/  IADD3 R18, P0, PT, R16, R89, RZ ;  /* 0x0000005910127210 */ /* 0x010fc80007f1e0ff */
[----:B------:R0:W-:Y:S04]  /*5ecc0*/  STL [R1+0x27f0], R0 ;  /* 0x0027f00001007387 */ /* 0x0001e80000100800 */
[----:B------:R4:W-:Y:S01]  /*5ecd0*/  STL [R1+0x20bc], R18 ;  /* 0x0020bc1201007387 */ /* 0x0009e20000100800 */
[--C-:B-1----:R-:W-:Y:S01]  /*5ece0*/  IMAD.X R7, R17, 0x1, R80.reuse, P0 ;  /* 0x0000000111077824 */ /* 0x102fe200000e0650 */
[----:B0-----:R-:W-:Y:S02]  /*5ecf0*/  IADD3 R0, P5, PT, R4, R89, RZ ;  /* 0x0000005904007210 */ /* 0x001fe40007fbe0ff */
[----:B----4-:R-:W4:Y:S04]  /*5ed00*/  LDL.LU.64 R18, [R1+0x30] ;  /* 0x0000300001127983 */ /* 0x010f280000300a00 */
[----:B------:R0:W-:Y:S04]  /*5ed10*/  STL [R1+0x20c0], R0 ;  /* 0x0020c00001007387 */ /* 0x0001e80000100800 */
[----:B------:R-:W-:Y:S01]  /*5ed20*/  STL [R1+0x20b4], R7 ;  /* 0x0020b40701007387 */ /* 0x000fe20000100800 */
[----:B0-----:R-:W-:-:S03]  /*5ed30*/  IMAD.X R0, R5, 0x1, R80, P5 ;  /* 0x0000000105007824 */ /* 0x001fc600028e0650 */
[----:B------:R-:W4:Y:S04]  /*5ed40*/  LDL.LU.64 R4, [R1+0x40] ;  /* 0x0000400001047983 */ /* 0x000f280000300a00 */
[----:B------:R-:W4:Y:S04]  /*5ed50*/  LDL.LU.64 R16, [R1+0x168] ;  /* 0x0001680001107983 */ /* 0x000f280000300a00 */
[----:B------:R0:W-:Y:S01]  /*5ed60*/  STL [R1+0x20b8], R0 ;  /* 0x0020b80001007387 */ /* 0x0001e20000100800 */
[----:B---3--:R-:W-:-:S05]  /*5ed70*/  IADD3 R84, P0, PT, R30, R89, RZ ;  /* 0x000000591e547210 */ /* 0x008fca0007f1e0ff */
[----:B------:R-:W-:Y:S01]  /*5ed80*/  IMAD.X R85, R31, 0x1, R80, P0 ;  /* 0x000000011f557824 */ /* 0x000fe200000e0650 */
[----:B0-----:R-:W-:-:S04]  /*5ed90*/  IADD3 R0, P5, PT, R2, R89, RZ ;  /* 0x0000005902007210 */ /* 0x001fc80007fbe0ff */
[----:B------:R-:W-:Y:S04]  /*5eda0*/  STL.64 [R1+0x3b00], R84 ;  /* 0x003b005401007387 */ /* 0x000fe80000100a00 */
[----:B------:R0:W-:Y:S02]  /*5edb0*/  STL [R1+0x2ac4], R0 ;  /* 0x002ac40001007387 */ /* 0x0001e40000100800 */
[----:B0-----:R-:W-:Y:S02]  /*5edc0*/  IMAD.X R0, R3, 0x1, R80, P5 ;  /* 0x0000000103007824 */ /* 0x001fe400028e0650 */
[----:B------:R-:W3:Y:S04]  /*5edd0*/  LDL.LU.64 R2, [R1+0x128] ;  /* 0x0001280001027983 */ /* 0x000ee80000300a00 */
[----:B------:R0:W-:Y:S01]  /*5ede0*/  STL [R1+0x27f8], R0 ;  /* 0x0027f80001007387 */ /* 0x0001e20000100800 */
[----:B------:R-:W-:-:S05]  /*5edf0*/  IADD3 R30, P0, PT, R8, R89, RZ ;  /* 0x00000059081e7210 */ /* 0x000fca0007f1e0ff */
[----:B------:R-:W-:Y:S01]  /*5ee00*/  IMAD.X R7, R9, 0x1, R80, P0 ;  /* 0x0000000109077824 */ /* 0x000fe200000e0650 */
[----:B------:R-:W-:Y:S04]  /*5ee10*/  STL [R1+0x2ac8], R30 ;  /* 0x002ac81e01007387 */ /* 0x000fe80000100800 */
[----:B------:R-:W3:Y:S01]  /*5ee20*/  LDL.LU.64 R8, [R1+0x130] ;  /* 0x0001300001087983 */ /* 0x000ee20000300a00 */
[----:B0-----:R-:W-:-:S05]  /*5ee30*/  IADD3 R0, P5, PT, R28, R89, RZ ;  /* 0x000000591c007210 */ /* 0x001fca0007fbe0ff */
[----:B------:R0:W-:Y:S04]  /*5ee40*/  STL [R1+0x2acc], R0 ;  /* 0x002acc0001007387 */ /* 0x0001e80000100800 */
[----:B------:R1:W-:Y:S01]  /*5ee50*/  STL [R1+0x27fc], R7 ;  /* 0x0027fc0701007387 */ /* 0x0003e20000100800 */
[----:B0-----:R-:W-:-:S03]  /*5ee60*/  IMAD.X R0, R29, 0x1, R80, P5 ;  /* 0x000000011d007824 */ /* 0x001fc600028e0650 */
[----:B------:R-:W3:Y:S04]  /*5ee70*/  LDL.LU.64 R28, [R1+0x160] ;  /* 0x00016000011c7983 */ /* 0x000ee80000300a00 */
[----:B------:R4:W-:Y:S01]  /*5ee80*/  STL [R1+0x2800], R0 ;  /* 0x0028000001007387 */ /* 0x0009e20000100800 */
[----:B--2---:R-:W-:-:S05]  /*5ee90*/  IADD3 R30, P0, PT, R26, R89, RZ ;  /* 0x000000591a1e7210 */ /* 0x004fca0007f1e0ff */
[----:B-1----:R-:W-:Y:S01]  /*5eea0*/  IMAD.X R7, R27, 0x1, R80, P0 ;  /* 0x000000011b077824 */ /* 0x002fe200000e0650 */
[----:B------:R0:W-:Y:S04]  /*5eeb0*/  STL [R1+0x2ad0], R30 ;  /* 0x002ad01e01007387 */ /* 0x0001e80000100800 */
[----:B------:R-:W2:Y:S01]  /*5eec0*/  LDL.LU.64 R26, [R1+0x158] ;  /* 0x00015800011a7983 */ /* 0x000ea20000300a00 */
[----:B----4-:R-:W-:-:S05]  /*5eed0*/  IADD3 R0, P5, PT, R18, R89, RZ ;  /* 0x0000005912007210 */ /* 0x010fca0007fbe0ff */
[----:B------:R1:W-:Y:S04]  /*5eee0*/  STL [R1+0x2ad4], R0 ;  /* 0x002ad40001007387 */ /* 0x0003e80000100800 */
[----:B------:R4:W-:Y:S01]  /*5eef0*/  STL [R1+0x2804], R7 ;  /* 0x0028040701007387 */ /* 0x0009e20000100800 */
[----:B0-----:R-:W-:Y:S01]  /*5ef00*/  IADD3 R30, P0, PT, R4, R89, RZ ;  /* 0x00000059041e7210 */ /* 0x001fe20007f1e0ff */
[--C-:B-1----:R-:W-:Y:S02]  /*5ef10*/  IMAD.X R0, R19, 0x1, R80.reuse, P5 ;  /* 0x0000000113007824 */ /* 0x102fe400028e0650 */
[----:B------:R-:W2:Y:S04]  /*5ef20*/  LDL.LU.64 R18, [R1+0x138] ;  /* 0x0001380001127983 */ /* 0x000ea80000300a00 */
[----:B------:R0:W-:Y:S01]  /*5ef30*/  STL [R1+0x2808], R0 ;  /* 0x0028080001007387 */ /* 0x0001e20000100800 */
[----:B----4-:R-:W-:-:S03]  /*5ef40*/  IMAD.X R7, R5, 0x1, R80, P0 ;  /* 0x0000000105077824 */ /* 0x010fc600000e0650 */
[----:B------:R-:W-:Y:S04]  /*5ef50*/  STL [R1+0x2ad8], R30 ;  /* 0x002ad81e01007387 */ /* 0x000fe80000100800 */
[----:B------:R-:W4:Y:S01]  /*5ef60*/  LDL.LU.64 R4, [R1+0x140] ;  /* 0x0001400001047983 */ /* 0x000f220000300a00 */
[----:B0-----:R-:W-:-:S05]  /*5ef70*/  IADD3 R0, P5, PT, R16, R89, RZ ;  /* 0x0000005910007210 */ /* 0x001fca0007fbe0ff */
[----:B------:R0:W-:Y:S04]  /*5ef80*/  STL [R1+0x2adc], R0 ;  /* 0x002adc0001007387 */ /* 0x0001e80000100800 */
[----:B------:R1:W-:Y:S01]  /*5ef90*/  STL [R1+0x280c], R7 ;  /* 0x00280c0701007387 */ /* 0x0003e20000100800 */
[----:B0-----:R-:W-:-:S03]  /*5efa0*/  IMAD.X R0, R17, 0x1, R80, P5 ;  /* 0x0000000111007824 */ /* 0x001fc600028e0650 */
[----:B------:R-:W4:Y:S04]  /*5efb0*/  LDL.LU.64 R16, [R1+0x150] ;  /* 0x0001500001107983 */ /* 0x000f280000300a00 */
[----:B------:R0:W-:Y:S01]  /*5efc0*/  STL [R1+0x2810], R0 ;  /* 0x0028100001007387 */ /* 0x0001e20000100800 */
[----:B---3--:R-:W-:-:S05]  /*5efd0*/  IADD3 R30, P0, PT, R2, R89, RZ ;  /* 0x00000059021e7210 */ /* 0x008fca0007f1e0ff */
[----:B-1----:R-:W-:Y:S01]  /*5efe0*/  IMAD.X R7, R3, 0x1, R80, P0 ;  /* 0x0000000103077824 */ /* 0x002fe200000e0650 */
        /* <DEDUP_REMOVED lines=8> */
[----:B------:R-:W-:-:S05]  /*5f070*/  IADD3 R30, P0, PT, R28, R89, RZ ;  /* 0x000000591c1e7210 */ /* 0x000fca0007f1e0ff */
[----:B-1----:R-:W-:Y:S01]  /*5f080*/  IMAD.X R7, R29, 0x1, R80, P0 ;  /* 0x000000011d077824 */ /* 0x002fe200000e0650 */
[----:B------:R-:W-:Y:S04]  /*5f090*/  STL [R1+0x2ae8], R30 ;  /* 0x002ae81e01007387 */ /* 0x000fe80000100800 */
[----:B------:R-:W3:Y:S01]  /*5f0a0*/  LDL.LU.64 R28, [R1+0x268] ;  /* 0x00026800011c7983 */ /* 0x000ee20000300a00 */
[----:B--2---:R-:W-:-:S05]  /*5f0b0*/  IADD3 R0, P5, PT, R26, R89, RZ ;  /* 0x000000591a007210 */ /* 0x004fca0007fbe0ff */
[----:B------:R0:W-:Y:S04]  /*5f0c0*/  STL [R1+0x2aec], R0 ;  /* 0x002aec0001007387 */ /* 0x0001e80000100800 */
[----:B------:R-:W-:Y:S01]  /*5f0d0*/  STL [R1+0x281c], R7 ;  /* 0x00281c0701007387 */ /* 0x000fe20000100800 */
[----:B0-----:R-:W-:-:S03]  /*5f0e0*/  IMAD.X R0, R27, 0x1, R80, P5 ;  /* 0x000000011b007824 */ /* 0x001fc600028e0650 */
[----:B------:R-:W2:Y:S04]  /*5f0f0*/  LDL.LU.64 R26, [R1+0xa0] ;  /* 0x0000a000011a7983 */ /* 0x000ea80000300a00 */
[----:B------:R4:W-:Y:S01]  /*5f100*/  STL [R1+0x2820], R0 ;  /* 0x0028200001007387 */ /* 0x0009e20000100800 */
[-C--:B------:R-:W-:Y:S02]  /*5f110*/  IADD3 R30, P0, PT, R18, R89.reuse, RZ ;  /* 0x00000059121e7210 */ /* 0x080fe40007f1e0ff */
[----:B----4-:R-:W-:-:S03]  /*5f120*/  IADD3 R0, P5, PT, R4, R89, RZ ;  /* 0x0000005904007210 */ /* 0x010fc60007fbe0ff */
[--C-:B------:R-:W-:Y:S01]  /*5f130*/  IMAD.X R7, R19, 0x1, R80.reuse, P0 ;  /* 0x0000000113077824 */ /* 0x100fe200000e0650 */
[----:B------:R-:W-:Y:S04]  /*5f140*/  STL [R1+0x2af0], R30 ;  /* 0x002af01e01007387 */ /* 0x000fe80000100800 */
[----:B------:R-:W4:Y:S04]  /*5f150*/  LDL.LU.64 R18, [R1+0x270] ;  /* 0x0002700001127983 */ /* 0x000f280000300a00 */
[----:B------:R0:W-:Y:S04]  /*5f160*/  STL [R1+0x2af4], R0 ;  /* 0x002af40001007387 */ /* 0x0001e80000100800 */
[----:B------:R1:W-:Y:S01]  /*5f170*/  STL [R1+0x2824], R7 ;  /* 0x0028240701007387 */ /* 0x0003e20000100800 */
[----:B0-----:R-:W-:-:S03]  /*5f180*/  IMAD.X R0, R5, 0x1, R80, P5 ;  /* 0x0000000105007824 */ /* 0x001fc600028e0650 */
[----:B------:R-:W4:Y:S04]  /*5f190*/  LDL.LU.64 R4, [R1+0xa8] ;  /* 0x0000a80001047983 */ /* 0x000f280000300a00 */
[----:B------:R3:W-:Y:S01]  /*5f1a0*/  STL [R1+0x2828], R0 ;  /* 0x0028280001007387 */ /* 0x0007e20000100800 */
[----:B------:R-:W-:-:S05]  /*5f1b0*/  IADD3 R30, P0, PT, R16, R89, RZ ;  /* 0x00000059101e7210 */ /* 0x000fca0007f1e0ff */
[----:B-1----:R-:W-:Y:S01]  /*5f1c0*/  IMAD.X R7, R17, 0x1, R80, P0 ;  /* 0x0000000111077824 */ /* 0x002fe200000e0650 */
[----:B------:R-:W-:Y:S04]  /*5f1d0*/  STL [R1+0x20ac], R30 ;  /* 0x0020ac1e01007387 */ /* 0x000fe80000100800 */
[----:B------:R-:W4:Y:S01]  /*5f1e0*/  LDL.LU.64 R16, [R1+0x278] ;  /* 0x0002780001107983 */ /* 0x000f220000300a00 */
[----:B---3--:R-:W-:-:S05]  /*5f1f0*/  IADD3 R0, P5, PT, R2, R89, RZ ;  /* 0x0000005902007210 */ /* 0x008fca0007fbe0ff */
        /* <DEDUP_REMOVED lines=9> */
[----:B0-----:R-:W-:-:S05]  /*5f290*/  IADD3 R0, P5, PT, R28, R89, RZ ;  /* 0x000000591c007210 */ /* 0x001fca0007fbe0ff */
[----:B------:R0:W-:Y:S04]  /*5f2a0*/  STL [R1+0x2afc], R0 ;  /* 0x002afc0001007387 */ /* 0x0001e80000100800 */
[----:B------:R1:W-:Y:S01]  /*5f2b0*/  STL [R1+0x282c], R7 ;  /* 0x00282c0701007387 */ /* 0x0003e20000100800 */
[----:B0-----:R-:W-:-:S03]  /*5f2c0*/  IADD3.X R0, PT, PT, R29, R80, RZ, P5, !PT ;  /* 0x000000501d007210 */ /* 0x001fc60002ffe4ff */
        /* <DEDUP_REMOVED lines=199> */
[----:B0-----:R-:W-:-:S03]  /*5ff40*/  IADD3.X R0, PT, PT, R3, R80, RZ, P5, !PT ;  /* 0x0000005003007210 */ /* 0x001fc60002ffe4ff */
        /* <DEDUP_REMOVED lines=194> */
[----:B------:R-:W-:Y:S01]  /*60b70*/  IMAD.X R7, R19, 0x1, R80, P0 ;  /* 0x0000000113077824 */ /* 0x000fe200000e0650 */
[----:B------:R-:W-:Y:S04]  /*60b80*/  STL [R1+0x2c10], R30 ;  /* 0x002c101e01007387 */ /* 0x000fe80000100800 */
[----:B------:R-:W4:Y:S04]  /*60b90*/  LDL.LU.64 R18, [R1+0xa40] ;  /* 0x000a400001127983 */ /* 0x000f280000300a00 */
[----:B------:R0:W-:Y:S04]  /*60ba0*/  STL [R1+0x2c14], R0 ;  /* 0x002c140001007387 */ /* 0x0001e80000100800 */
[----:B------:R1:W-:Y:S01]  /*60bb0*/  STL [R1+0x2944], R7 ;  /* 0x0029440701007387 */ /* 0x0003e20000100800 */
[----:B0-----:R-:W-:-:S03]  /*60bc0*/  IADD3.X R0, PT, PT, R5, R80, RZ, P5, !PT ;  /* 0x0000005005007210 */ /* 0x001fc60002ffe4ff */
        /* <DEDUP_REMOVED lines=14> */
[----:B------:R1:W-:Y:S04]  /*60cb0*/  STL [R1+0x2c20], R30 ;  /* 0x002c201e01007387 */ /* 0x0003e80000100800 */
[----:B------:R-:W3:Y:S01]  /*60cc0*/  LDL.LU.64 R8, [R1+0xa80] ;  /* 0x000a800001087983 */ /* 0x000ee20000300a00 */
[----:B0-----:R-:W-:-:S05]  /*60cd0*/  IADD3 R0, P5, PT, R28, R89, RZ ;  /* 0x000000591c007210 */ /* 0x001fca0007fbe0ff */
[----:B------:R0:W-:Y:S04]  /*60ce0*/  STL [R1+0x2c24], R0 ;  /* 0x002c240001007387 */ /* 0x0001e80000100800 */
[----:B------:R-:W-:Y:S04]  /*60cf0*/  STL [R1+0x2954], R7 ;  /* 0x0029540701007387 */ /* 0x000fe80000100800 */
[----:B-1----:R-:W3:Y:S01]  /*60d00*/  LDL.LU.64 R30, [R1+0xa98] ;  /* 0x000a9800011e7983 */ /* 0x002ee20000300a00 */
[----:B0-----:R-:W-:-:S05]  /*60d10*/  IMAD.X R0, R29, 0x1, R80, P5 ;  /* 0x000000011d007824 */ /* 0x001fca00028e0650 */
[----:B------:R-:W-:Y:S01]  /*60d20*/  STL [R1+0x2958], R0 ;  /* 0x0029580001007387 */ /* 0x000fe20000100800 */
[----:B--2---:R-:W-:-:S05]  /*60d30*/  IADD3 R28, P0, PT, R26, R89, RZ ;  /* 0x000000591a1c7210 */ /* 0x004fca0007f1e0ff */
[----:B------:R0:W-:Y:S04]  /*60d40*/  STL [R1+0x2c28], R28 ;  /* 0x002c281c01007387 */ /* 0x0001e80000100800 */
[----:B0-----:R-:W2:Y:S01]  /*60d50*/  LDL.LU.64 R28, [R1+0xaa8] ;  /* 0x000aa800011c7983 */ /* 0x001ea20000300a00 */
[----:B------:R-:W-:Y:S01]  /*60d60*/  IMAD.X R7, R27, 0x1, R80, P0 ;  /* 0x000000011b077824 */ /* 0x000fe200000e0650 */
[----:B----4-:R-:W-:-:S05]  /*60d70*/  IADD3 R0, P5, PT, R18, R89, RZ ;  /* 0x0000005912007210 */ /* 0x010fca0007fbe0ff */
[----:B------:R0:W-:Y:S04]  /*60d80*/  STL [R1+0x2c2c], R0 ;  /* 0x002c2c0001007387 */ /* 0x0001e80000100800 */
[----:B------:R1:W-:Y:S04]  /*60d90*/  STL [R1+0x295c], R7 ;  /* 0x00295c0701007387 */ /* 0x0003e80000100800 */
[----:B------:R-:W4:Y:S01]  /*60da0*/  LDL.LU.64 R26, [R1+0xab0] ;  /* 0x000ab000011a7983 */ /* 0x000f220000300a00 */
[----:B------:R-:W-:Y:S01]  /*60db0*/  IADD3 R18, P0, PT, R4, R89, RZ ;  /* 0x0000005904127210 */ /* 0x000fe20007f1e0ff */
[----:B0-----:R-:W-:-:S04]  /*60dc0*/  IMAD.X R0, R19, 0x1, R80, P5 ;  /* 0x0000000113007824 */ /* 0x001fc800028e0650 */
[----:B-1----:R-:W-:Y:S01]  /*60dd0*/  IMAD.X R7, R5, 0x1, R80, P0 ;  /* 0x0000000105077824 */ /* 0x002fe200000e0650 */
[----:B------:R0:W-:Y:S04]  /*60de0*/  STL [R1+0x2960], R0 ;  /* 0x0029600001007387 */ /* 0x0001e80000100800 */
[----:B------:R1:W-:Y:S04]  /*60df0*/  STL [R1+0x2c30], R18 ;  /* 0x002c301201007387 */ /* 0x0003e80000100800 */
[----:B------:R-:W4:Y:S01]  /*60e00*/  LDL.LU.64 R4, [R1+0xac0] ;  /* 0x000ac00001047983 */ /* 0x000f220000300a00 */
[----:B0-----:R-:W-:-:S05]  /*60e10*/  IADD3 R0, P5, PT, R16, R89, RZ ;  /* 0x0000005910007210 */ /* 0x001fca0007fbe0ff */
[----:B------:R0:W-:Y:S04]  /*60e20*/  STL [R1+0x2c34], R0 ;  /* 0x002c340001007387 */ /* 0x0001e80000100800 */
[----:B------:R3:W-:Y:S04]  /*60e30*/  STL [R1+0x2964], R7 ;  /* 0x0029640701007387 */ /* 0x0007e80000100800 */
[----:B-1----:R-:W4:Y:S01]  /*60e40*/  LDL.LU.64 R18, [R1+0xad8] ;  /* 0x000ad80001127983 */ /* 0x002f220000300a00 */
[----:B0-----:R-:W-:Y:S01]  /*60e50*/  IMAD.X R0, R17, 0x1, R80, P5 ;  /* 0x0000000111007824 */ /* 0x001fe200028e0650 */
[----:B---3--:R-:W-:-:S04]  /*60e60*/  IADD3 R16, P0, PT, R2, R89, RZ ;  /* 0x0000005902107210 */ /* 0x008fc80007f1e0ff */
[----:B------:R0:W-:Y:S01]  /*60e70*/  STL [R1+0x2968], R0 ;  /* 0x0029680001007387 */ /* 0x0001e20000100800 */
[----:B------:R-:W-:-:S03]  /*60e80*/  IMAD.X R7, R3, 0x1, R80, P0 ;  /* 0x0000000103077824 */ /* 0x000fc600000e0650 */
[----:B------:R1:W-:Y:S04]  /*60e90*/  STL [R1+0x2c38], R16 ;  /* 0x002c381001007387 */ /* 0x0003e80000100800 */
[----:B------:R-:W3:Y:S01]  /*60ea0*/  LDL.LU.64 R2, [R1+0xae8] ;  /* 0x000ae80001027983 */ /* 0x000ee20000300a00 */
[----:B0-----:R-:W-:-:S05]  /*60eb0*/  IADD3 R0, P5, PT, R8, R89, RZ ;  /* 0x0000005908007210 */ /* 0x001fca0007fbe0ff */
[----:B------:R0:W-:Y:S04]  /*60ec0*/  STL [R1+0x2c3c], R0 ;  /* 0x002c3c0001007387 */ /* 0x0001e80000100800 */
[----:B------:R-:W-:Y:S04]  /*60ed0*/  STL [R1+0x296c], R7 ;  /* 0x00296c0701007387 */ /* 0x000fe80000100800 */
[----:B-1----:R-:W3:Y:S01]  /*60ee0*/  LDL.LU.64 R16, [R1+0xaf0] ;  /* 0x000af00001107983 */ /* 0x002ee20000300a00 */
[----:B------:R-:W-:Y:S01]  /*60ef0*/  IADD3 R90, P0, PT, R30, R89, RZ ;  /* 0x000000591e5a7210 */ /* 0x000fe20007f1e0ff */
[----:B0-----:R-:W-:-:S02]  /*60f00*/  IMAD.X R0, R9, 0x1, R80, P5 ;  /* 0x0000000109007824 */ /* 0x001fc400028e0650 */
[----:B------:R-:W3:Y:S04]  /*60f10*/  LDL.LU.64 R8, [R1+0xb00] ;  /* 0x000b000001087983 */ /* 0x000ee80000300a00 */
[----:B------:R2:W-:Y:S01]  /*60f20*/  STL [R1+0x2970], R0 ;  /* 0x0029700001007387 */ /* 0x0005e20000100800 */
[----:B------:R-:W-:-:S05]  /*60f30*/  IMAD.X R91, R31, 0x1, R80, P0 ;  /* 0x000000011f5b7824 */ /* 0x000fca00000e0650 */
[----:B------:R-:W-:Y:S01]  /*60f40*/  STL.64 [R1+0x3b08], R90 ;  /* 0x003b085a01007387 */ /* 0x000fe20000100a00 */
[----:B--2---:R-:W-:-:S05]  /*60f50*/  IADD3 R0, P5, PT, R28, R89, RZ ;  /* 0x000000591c007210 */ /* 0x004fca0007fbe0ff */
[----:B------:R0:W-:Y:S04]  /*60f60*/  STL [R1+0x2c40], R0 ;  /* 0x002c400001007387 */ /* 0x0001e80000100800 */
[----:B------:R-:W2:Y:S01]  /*60f70*/  LDL.LU.64 R30, [R1+0xb18] ;  /* 0x000b1800011e7983 */ /* 0x000ea20000300a00 */
[----:B0-----:R-:W-:-:S03]  /*60f80*/  IMAD.X R0, R29, 0x1, R80, P5 ;  /* 0x000000011d007824 */ /* 0x001fc600028e0650 */
[----:B------:R-:W2:Y:S04]  /*60f90*/  LDL.LU.64 R28, [R1+0xb28] ;  /* 0x000b2800011c7983 */ /* 0x000ea80000300a00 */
[----:B------:R4:W-:Y:S02]  /*60fa0*/  STL [R1+0x2974], R0 ;  /* 0x0029740001007387 */ /* 0x0009e40000100800 */
[----:B----4-:R-:W-:-:S05]  /*60fb0*/  IADD3 R0, P0, PT, R26, R89, RZ ;  /* 0x000000591a007210 */ /* 0x010fca0007f1e0ff */
[--C-:B------:R-:W-:Y:S01]  /*60fc0*/  IMAD.X R7, R27, 0x1, R80.reuse, P0 ;  /* 0x000000011b077824 */ /* 0x100fe200000e0650 */
[----:B------:R-:W-:Y:S01]  /*60fd0*/  IADD3 R32, P5, PT, R4, R89, RZ ;  /* 0x0000005904207210 */ /* 0x000fe20007fbe0ff */
[----:B------:R0:W-:Y:S04]  /*60fe0*/  STL [R1+0x3f0], R0 ;  /* 0x0003f00001007387 */ /* 0x0001e80000100800 */
[----:B------:R-:W-:Y:S04]  /*60ff0*/  STL [R1+0x1ed0], R32 ;  /* 0x001ed02001007387 */ /* 0x000fe80000100800 */
[----:B------:R-:W4:Y:S04]  /*61000*/  LDL.LU.64 R26, [R1+0xb30] ;  /* 0x000b3000011a7983 */ /* 0x000f280000300a00 */
[----:B------:R-:W-:Y:S01]  /*61010*/  STL [R1+0x3cc], R7 ;  /* 0x0003cc0701007387 */ /* 0x000fe20000100800 */
[----:B0-----:R-:W-:-:S03]  /*61020*/  IMAD.X R0, R5, 0x1, R80, P5 ;  /* 0x0000000105007824 */ /* 0x001fc600028e0650 */
[----:B------:R-:W4:Y:S01]  /*61030*/  LDL.LU.64 R4, [R1+0xb40] ;  /* 0x000b400001047983 */ /* 0x000f220000300a00 */
[----:B------:R-:W-:-:S03]  /*61040*/  IADD3 R82, P0, PT, R18, R89, RZ ;  /* 0x0000005912527210 */ /* 0x000fc60007f1e0ff */
[----:B------:R3:W-:Y:S02]  /*61050*/  STL [R1+0xac0], R0 ;  /* 0x000ac00001007387 */ /* 0x0007e40000100800 */
[----:B------:R-:W-:-:S05]  /*61060*/  IMAD.X R83, R19, 0x1, R80, P0 ;  /* 0x0000000113537824 */ /* 0x000fca00000e0650 */
[----:B------:R-:W-:Y:S01]  /*61070*/  STL.64 [R1+0x3b10], R82 ;  /* 0x003b105201007387 */ /* 0x000fe20000100a00 */
[----:B---3--:R-:W-:-:S05]  /*61080*/  IADD3 R0, P5, PT, R2, R89, RZ ;  /* 0x0000005902007210 */ /* 0x008fca0007fbe0ff */
[----:B------:R0:W-:Y:S04]  /*61090*/  STL [R1+0x2c44], R0 ;  /* 0x002c440001007387 */ /* 0x0001e80000100800 */
[----:B------:R-:W3:Y:S01]  /*610a0*/  LDL.LU.64 R18, [R1+0xb58] ;  /* 0x000b580001127983 */ /* 0x000ee20000300a00 */
[----:B0-----:R-:W-:-:S03]  /*610b0*/  IMAD.X R0, R3, 0x1, R80, P5 ;  /* 0x0000000103007824 */ /* 0x001fc600028e0650 */
[----:B------:R-:W3:Y:S04]  /*610c0*/  LDL.LU.64 R2, [R1+0xb68] ;  /* 0x000b680001027983 */ /* 0x000ee80000300a00 */
[----:B------:R0:W-:Y:S01]  /*610d0*/  STL [R1+0x2978], R0 ;  /* 0x0029780001007387 */ /* 0x0001e20000100800 */
[----:B------:R-:W-:-:S05]  /*610e0*/  IADD3 R84, P0, PT, R16, R89, RZ ;  /* 0x0000005910547210 */ /* 0x000fca0007f1e0ff */
[----:B------:R-:W-:Y:S01]  /*610f0*/  IMAD.X R85, R17, 0x1, R80, P0 ;  /* 0x0000000111557824 */ /* 0x000fe200000e0650 */
[----:B0-----:R-:W-:-:S04]  /*61100*/  IADD3 R0, P5, PT, R8, R89, RZ ;  /* 0x0000005908007210 */ /* 0x001fc80007fbe0ff */
[----:B------:R-:W-:Y:S04]  /*61110*/  STL.64 [R1+0x3b18], R84 ;  /* 0x003b185401007387 */ /* 0x000fe80000100a00 */
[----:B------:R0:W-:Y:S04]  /*61120*/  STL [R1+0x2c48], R0 ;  /* 0x002c480001007387 */ /* 0x0001e80000100800 */
[----:B------:R-:W3:Y:S01]  /*61130*/  LDL.LU.64 R16, [R1+0xb70] ;  /* 0x000b700001107983 */ /* 0x000ee20000300a00 */
[----:B0-----:R-:W-:-:S03]  /*61140*/  IMAD.X R0, R9, 0x1, R80, P5 ;  /* 0x0000000109007824 */ /* 0x001fc600028e0650 */
[----:B------:R-:W3:Y:S04]  /*61150*/  LDL.LU.64 R8, [R1+0xb80] ;  /* 0x000b800001087983 */ /* 0x000ee80000300a00 */
[----:B------:R0:W-:Y:S01]  /*61160*/  STL [R1+0x297c], R0 ;  /* 0x00297c0001007387 */ /* 0x0001e20000100800 */
[----:B--2---:R-:W-:-:S05]  /*61170*/  IADD3 R90, P0, PT, R30, R89, RZ ;  /* 0x000000591e5a7210 */ /* 0x004fca0007f1e0ff */
[----:B------:R-:W-:Y:S01]  /*61180*/  IMAD.X R91, R31, 0x1, R80, P0 ;  /* 0x000000011f5b7824 */ /* 0x000fe200000e0650 */
[----:B0-----:R-:W-:-:S04]  /*61190*/  IADD3 R0, P5, PT, R28, R89, RZ ;  /* 0x000000591c007210 */ /* 0x001fc80007fbe0ff */
[----:B------:R-:W-:Y:S04]  /*611a0*/  STL.64 [R1+0x3b20], R90 ;  /* 0x003b205a01007387 */ /* 0x000fe80000100a00 */
[----:B------:R0:W-:Y:S04]  /*611b0*/  STL [R1+0x2c4c], R0 ;  /* 0x002c4c0001007387 */ /* 0x0001e80000100800 */
[----:B------:R-:W2:Y:S01]  /*611c0*/  LDL.LU.64 R30, [R1+0xb98] ;  /* 0x000b9800011e7983 */ /* 0x000ea20000300a00 */
[----:B0-----:R-:W-:-:S03]  /*611d0*/  IMAD.X R0, R29, 0x1, R80, P5 ;  /* 0x000000011d007824 */ /* 0x001fc600028e0650 */
[----:B------:R-:W2:Y:S04]  /*611e0*/  LDL.LU.64 R28, [R1+0xba8] ;  /* 0x000ba800011c7983 */ /* 0x000ea80000300a00 */
[----:B------:R0:W-:Y:S01]  /*611f0*/  STL [R1+0x2980], R0 ;  /* 0x0029800001007387 */ /* 0x0001e20000100800 */
[----:B----4-:R-:W-:-:S05]  /*61200*/  IADD3 R82, P0, PT, R26, R89, RZ ;  /* 0x000000591a527210 */ /* 0x010fca0007f1e0ff */
[----:B------:R-:W-:Y:S01]  /*61210*/  IMAD.X R83, R27, 0x1, R80, P0 ;  /* 0x000000011b537824 */ /* 0x000fe200000e0650 */
[----:B0-----:R-:W-:-:S04]  /*61220*/  IADD3 R0, P5, PT, R4, R89, RZ ;  /* 0x0000005904007210 */ /* 0x001fc80007fbe0ff */
[----:B------:R-:W-:Y:S04]  /*61230*/  STL.64 [R1+0x3b28], R82 ;  /* 0x003b285201007387 */ /* 0x000fe80000100a00 */
[----:B------:R0:W-:Y:S04]  /*61240*/  STL [R1+0x2c50], R0 ;  /* 0x002c500001007387 */ /* 0x0001e80000100800 */
[----:B------:R-:W4:Y:S01]  /*61250*/  LDL.LU.64 R26, [R1+0xbb0] ;  /* 0x000bb000011a7983 */ /* 0x000f220000300a00 */
[----:B0-----:R-:W-:-:S03]  /*61260*/  IMAD.X R0, R5, 0x1, R80, P5 ;  /* 0x0000000105007824 */ /* 0x001fc600028e0650 */
[----:B------:R-:W4:Y:S04]  /*61270*/  LDL.LU.64 R4, [R1+0xbc0] ;  /* 0x000bc00001047983 */ /* 0x000f280000300a00 */
[----:B------:R0:W-:Y:S01]  /*61280*/  STL [R1+0x2984], R0 ;  /* 0x0029840001007387 */ /* 0x0001e20000100800 */
[----:B---3--:R-:W-:-:S05]  /*61290*/  IADD3 R84, P0, PT, R18, R89, RZ ;  /* 0x0000005912547210 */ /* 0x008fca0007f1e0ff */
[----:B------:R-:W-:Y:S01]  /*612a0*/  IMAD.X R85, R19, 0x1, R80, P0 ;  /* 0x0000000113557824 */ /* 0x000fe200000e0650 */
[----:B0-----:R-:W-:-:S04]  /*612b0*/  IADD3 R0, P5, PT, R2, R89, RZ ;  /* 0x0000005902007210 */ /* 0x001fc80007fbe0ff */
[----:B------:R-:W-:Y:S04]  /*612c0*/  STL.64 [R1+0x3b30], R84 ;  /* 0x003b305401007387 */ /* 0x000fe80000100a00 */
[----:B------:R0:W-:Y:S04]  /*612d0*/  STL [R1+0x2c54], R0 ;  /* 0x002c540001007387 */ /* 0x0001e80000100800 */
[----:B------:R-:W3:Y:S01]  /*612e0*/  LDL.LU.64 R18, [R1+0xbd8] ;  /* 0x000bd80001127983 */ /* 0x000ee20000300a00 */
[----:B0-----:R-:W-:-:S03]  /*612f0*/  IMAD.X R0, R3, 0x1, R80, P5 ;  /* 0x0000000103007824 */ /* 0x001fc600028e0650 */
[----:B------:R-:W3:Y:S01]  /*61300*/  LDL.LU.64 R2, [R1+0xbe8] ;  /* 0x000be80001027983 */ /* 0x000ee20000300a00 */
[----:B------:R-:W-:-:S03]  /*61310*/  IADD3 R90, P0, PT, R16, R89, RZ ;  /* 0x00000059105a7210 */ /* 0x000fc60007f1e0ff */
[----:B------:R0:W-:Y:S02]  /*61320*/  STL [R1+0x2988], R0 ;  /* 0x0029880001007387 */ /* 0x0001e40000100800 */
        /* <DEDUP_REMOVED lines=16> */
[----:B------:R4:W-:Y:S02]  /*61430*/  STL [R1+0x2990], R0 ;  /* 0x0029900001007387 */ /* 0x0009e40000100800 */
[-C--:B----4-:R-:W-:Y:S02]  /*61440*/  IADD3 R0, P0, PT, R26, R89.reuse, RZ ;  /* 0x000000591a007210 */ /* 0x090fe40007f1e0ff */
[----:B------:R-:W-:-:S03]  /*61450*/  IADD3 R32, P5, PT, R4, R89, RZ ;  /* 0x0000005904207210 */ /* 0x000fc60007fbe0ff */
[--C-:B------:R-:W-:Y:S01]  /*61460*/  IMAD.X R7, R27, 0x1, R80.reuse, P0 ;  /* 0x000000011b077824 */ /* 0x100fe200000e0650 */
[----:B------:R0:W-:Y:S04]  /*61470*/  STL [R1+0x3c8], R0 ;  /* 0x0003c80001007387 */ /* 0x0001e80000100800 */
[----:B------:R-:W-:Y:S04]  /*61480*/  STL [R1+0xb6c], R32 ;  /* 0x000b6c2001007387 */ /* 0x000fe80000100800 */
[----:B------:R-:W4:Y:S04]  /*61490*/  LDL.LU.64 R26, [R1+0xc30] ;  /* 0x000c3000011a7983 */ /* 0x000f280000300a00 */
[----:B------:R-:W-:Y:S01]  /*614a0*/  STL [R1+0x3c4], R7 ;  /* 0x0003c40701007387 */ /* 0x000fe20000100800 */
        /* <DEDUP_REMOVED lines=28> */
[----:B------:R-:W2:Y:S01]  /*61670*/  LDL.LU.64 R28, [R1+0xca0] ;  /* 0x000ca000011c7983 */ /* 0x000ea20000300a00 */
[----:B----4-:R-:W-:-:S03]  /*61680*/  IADD3 R84, P0, PT, R26, R89, RZ ;  /* 0x000000591a547210 */ /* 0x010fc60007f1e0ff */
[----:B------:R0:W-:Y:S02]  /*61690*/  STL [R1+0x299c], R0 ;  /* 0x00299c0001007387 */ /* 0x0001e40000100800 */
        /* <DEDUP_REMOVED lines=14> */
[----:B0-----:R-:W-:-:S03]  /*61780*/  IADD3.X R0, PT, PT, R3, R80, RZ, P5, !PT ;  /* 0x0000005003007210 */ /* 0x001fc60002ffe4ff */
        /* <DEDUP_REMOVED lines=314> */
[----:B------:R0:W-:Y:S01]  /*62b30*/  STL [R1+0x208], R0 ;  /* 0x0002080001007387 */ /* 0x0001e20000100800 */
[----:B------:R-:W-:-:S03]  /*62b40*/  IMAD.X R7, R27, 0x1, R80, P0 ;  /* 0x000000011b077824 */ /* 0x000fc600000e0650 */
        /* <DEDUP_REMOVED lines=110> */
[----:B------:R0:W-:Y:S02]  /*63230*/  STL [R1+0x2d14], R0 ;  /* 0x002d140001007387 */ /* 0x0001e40000100800 */
[----:B0-----:R-:W-:Y:S02]  /*63240*/  IMAD.X R0, R5, 0x1, R80, P5 ;  /* 0x0000000105007824 */ /* 0x001fe400028e0650 */
[----:B------:R-:W4:Y:S04]  /*63250*/  LDL.LU.64 R4, [R1+0x468] ;  /* 0x0004680001047983 */ /* 0x000f280000300a00 */
[----:B------:R-:W4:Y:S04]  /*63260*/  LDL.LU.64 R26, [R1+0x470] ;  /* 0x00047000011a7983 */ /* 0x000f280000300a00 */
[----:B------:R0:W-:Y:S01]  /*63270*/  STL [R1+0x450], R0 ;  /* 0x0004500001007387 */ /* 0x0001e20000100800 */
[----:B---3--:R-:W-:-:S05]  /*63280*/  IADD3 R90, P0, PT, R18, R89, RZ ;  /* 0x00000059125a7210 */ /* 0x008fca0007f1e0ff */
[----:B------:R-:W-:Y:S01]  /*63290*/  IMAD.X R91, R19, 0x1, R80, P0 ;  /* 0x00000001135b7824 */ /* 0x000fe200000e0650 */
[----:B------:R-:W-:Y:S04]  /*632a0*/  STL [R1+0x3cbc], R90 ;  /* 0x003cbc5a01007387 */ /* 0x000fe80000100800 */
[----:B------:R-:W-:Y:S01]  /*632b0*/  STL [R1+0x3e3c], R90 ;  /* 0x003e3c5a01007387 */ /* 0x000fe20000100800 */
[----:B0-----:R-:W-:-:S03]  /*632c0*/  IADD3 R0, P5, PT, R2, R89, RZ ;  /* 0x0000005902007210 */ /* 0x001fc60007fbe0ff */
[----:B------:R-:W-:Y:S04]  /*632d0*/  STL [R1+0x3cc0], R91 ;  /* 0x003cc05b01007387 */ /* 0x000fe80000100800 */
[----:B------:R0:W-:Y:S04]  /*632e0*/  STL [R1+0x2d18], R0 ;  /* 0x002d180001007387 */ /* 0x0001e80000100800 */
[----:B------:R-:W-:Y:S04]  /*632f0*/  STL [R1+0x3f78], R91 ;  /* 0x003f785b01007387 */ /* 0x000fe80000100800 */
[----:B------:R-:W3:Y:S01]  /*63300*/  LDL.LU.64 R18, [R1+0x730] ;  /* 0x0007300001127983 */ /* 0x000ee20000300a00 */
[----:B0-----:R-:W-:-:S03]  /*63310*/  IMAD.X R0, R3, 0x1, R80, P5 ;  /* 0x0000000103007824 */ /* 0x001fc600028e0650 */
[----:B------:R-:W3:Y:S01]  /*63320*/  LDL.LU.64 R2, [R1+0x728] ;  /* 0x0007280001027983 */ /* 0x000ee20000300a00 */
[----:B------:R-:W-:-:S03]  /*63330*/  IADD3 R82, P0, PT, R16, R89, RZ ;  /* 0x0000005910527210 */ /* 0x000fc60007f1e0ff */
[----:B------:R0:W-:Y:S02]  /*63340*/  STL [R1+0x768], R0 ;  /* 0x0007680001007387 */ /* 0x0001e40000100800 */
[----:B------:R-:W-:Y:S02]  /*63350*/  IMAD.X R83, R17, 0x1, R80, P0 ;  /* 0x0000000111537824 */ /* 0x000fe400000e0650 */
        /* <DEDUP_REMOVED lines=8> */
[----:B------:R-:W3:Y:S04]  /*633e0*/  LDL.LU.64 R8, [R1+0x480] ;  /* 0x0004800001087983 */ /* 0x000ee80000300a00 */
[----:B------:R0:W-:Y:S01]  /*633f0*/  STL [R1+0x460], R0 ;  /* 0x0004600001007387 */ /* 0x0001e20000100800 */
[----:B--2---:R-:W-:-:S05]  /*63400*/  IADD3 R84, P0, PT, R30, R89, RZ ;  /* 0x000000591e547210 */ /* 0x004fca0007f1e0ff */
[----:B------:R-:W-:Y:S01]  /*63410*/  IMAD.X R85, R31, 0x1, R80, P0 ;  /* 0x000000011f557824 */ /* 0x000fe200000e0650 */
[----:B------:R-:W-:Y:S04]  /*63420*/  STL [R1+0x3ccc], R84 ;  /* 0x003ccc5401007387 */ /* 0x000fe80000100800 */
[----:B------:R-:W-:Y:S01]  /*63430*/  STL [R1+0x3fac], R84 ;  /* 0x003fac5401007387 */ /* 0x000fe20000100800 */
[----:B0-----:R-:W-:-:S03]  /*63440*/  IADD3 R0, P5, PT, R28, R89, RZ ;  /* 0x000000591c007210 */ /* 0x001fc60007fbe0ff */
[----:B------:R-:W-:Y:S04]  /*63450*/  STL [R1+0x3cd0], R85 ;  /* 0x003cd05501007387 */ /* 0x000fe80000100800 */
[----:B------:R0:W-:Y:S04]  /*63460*/  STL [R1+0x390], R0 ;  /* 0x0003900001007387 */ /* 0x0001e80000100800 */
[----:B------:R-:W-:Y:S04]  /*63470*/  STL [R1+0x3fd0], R85 ;  /* 0x003fd05501007387 */ /* 0x000fe80000100800 */
[----:B------:R-:W2:Y:S01]  /*63480*/  LDL.LU.64 R30, [R1+0x710] ;  /* 0x00071000011e7983 */ /* 0x000ea20000300a00 */
[----:B0-----:R-:W-:-:S05]  /*63490*/  IMAD.X R0, R29, 0x1, R80, P5 ;  /* 0x000000011d007824 */ /* 0x001fca00028e0650 */
[----:B------:R0:W-:Y:S01]  /*634a0*/  STL [R1+0x384], R0 ;  /* 0x0003840001007387 */ /* 0x0001e20000100800 */
[----:B----4-:R-:W-:-:S05]  /*634b0*/  IADD3 R28, P0, PT, R4, R89, RZ ;  /* 0x00000059041c7210 */ /* 0x010fca0007f1e0ff */
[----:B------:R-:W-:Y:S01]  /*634c0*/  IMAD.X R7, R5, 0x1, R80, P0 ;  /* 0x0000000105077824 */ /* 0x000fe200000e0650 */
        /* <DEDUP_REMOVED lines=9> */
[----:B------:R3:W-:Y:S01]  /*63560*/  STL [R1+0x3b8], R28 ;  /* 0x0003b81c01007387 */ /* 0x0007e20000100800 */
[--C-:B-1----:R-:W-:Y:S01]  /*63570*/  IMAD.X R7, R19, 0x1, R80.reuse, P0 ;  /* 0x0000000113077824 */ /* 0x102fe200000e0650 */
[----:B0-----:R-:W-:Y:S02]  /*63580*/  IADD3 R0, P5, PT, R2, R89, RZ ;  /* 0x0000005902007210 */ /* 0x001fe40007fbe0ff */
[----:B---3--:R-:W3:Y:S04]  /*63590*/  LDL.LU.64 R28, [R1+0x490] ;  /* 0x00049000011c7983 */ /* 0x008ee80000300a00 */
[----:B------:R0:W-:Y:S04]  /*635a0*/  STL [R1+0x2d20], R0 ;  /* 0x002d200001007387 */ /* 0x0001e80000100800 */
[----:B------:R-:W-:Y:S04]  /*635b0*/  STL [R1+0x3b4], R7 ;  /* 0x0003b40701007387 */ /* 0x000fe80000100800 */
[----:B------:R-:W3:Y:S01]  /*635c0*/  LDL.LU.64 R18, [R1+0x6f0] ;  /* 0x0006f00001127983 */ /* 0x000ee20000300a00 */
[----:B0-----:R-:W-:-:S03]  /*635d0*/  IMAD.X R0, R3, 0x1, R80, P5 ;  /* 0x0000000103007824 */ /* 0x001fc600028e0650 */
[----:B------:R-:W3:Y:S04]  /*635e0*/  LDL.LU.64 R2, [R1+0x6e8] ;  /* 0x0006e80001027983 */ /* 0x000ee80000300a00 */
[----:B------:R0:W-:Y:S02]  /*635f0*/  STL [R1+0x728], R0 ;  /* 0x0007280001007387 */ /* 0x0001e40000100800 */
[-C--:B0-----:R-:W-:Y:S02]  /*63600*/  IADD3 R0, P0, PT, R16, R89.reuse, RZ ;  /* 0x0000005910007210 */ /* 0x081fe40007f1e0ff */
[----:B------:R-:W-:-:S03]  /*63610*/  IADD3 R32, P5, PT, R8, R89, RZ ;  /* 0x0000005908207210 */ /* 0x000fc60007fbe0ff */
[----:B------:R0:W-:Y:S04]  /*63620*/  STL [R1+0x3ac], R0 ;  /* 0x0003ac0001007387 */ /* 0x0001e80000100800 */
[----:B------:R-:W-:Y:S01]  /*63630*/  STL [R1+0x2d24], R32 ;  /* 0x002d242001007387 */ /* 0x000fe20000100800 */
[--C-:B------:R-:W-:Y:S02]  /*63640*/  IMAD.X R7, R17, 0x1, R80.reuse, P0 ;  /* 0x0000000111077824 */ /* 0x100fe400000e0650 */
[----:B0-----:R-:W-:Y:S02]  /*63650*/  IMAD.X R0, R9, 0x1, R80, P5 ;  /* 0x0000000109007824 */ /* 0x001fe400028e0650 */
[----:B------:R-:W3:Y:S04]  /*63660*/  LDL.LU.64 R8, [R1+0x498] ;  /* 0x0004980001087983 */ /* 0x000ee80000300a00 */
[----:B------:R2:W-:Y:S04]  /*63670*/  STL [R1+0x3a4], R7 ;  /* 0x0003a40701007387 */ /* 0x0005e80000100800 */
[----:B------:R-:W3:Y:S04]  /*63680*/  LDL.LU.64 R16, [R1+0x4a0] ;  /* 0x0004a00001107983 */ /* 0x000ee80000300a00 */
[----:B------:R-:W-:Y:S01]  /*63690*/  STL [R1+0x480], R0 ;  /* 0x0004800001007387 */ /* 0x000fe20000100800 */
[----:B--2---:R-:W-:-:S05]  /*636a0*/  IADD3 R7, P0, PT, R30, R89, RZ ;  /* 0x000000591e077210 */ /* 0x004fca0007f1e0ff */
[----:B------:R0:W-:Y:S02]  /*636b0*/  STL [R1+0x3d14], R7 ;  /* 0x003d140701007387 */ /* 0x0001e40000100800 */
[----:B0-----:R-:W-:Y:S01]  /*636c0*/  IMAD.X R7, R31, 0x1, R80, P0 ;  /* 0x000000011f077824 */ /* 0x001fe200000e0650 */
[----:B----4-:R-:W-:-:S05]  /*636d0*/  IADD3 R32, P5, PT, R4, R89, RZ ;  /* 0x0000005904207210 */ /* 0x010fca0007fbe0ff */
[----:B------:R-:W-:Y:S01]  /*636e0*/  IMAD.X R0, R5, 0x1, R80, P5 ;  /* 0x0000000105007824 */ /* 0x000fe200028e0650 */
[----:B------:R-:W-:Y:S04]  /*636f0*/  STL [R1+0x2d28], R32 ;  /* 0x002d282001007387 */ /* 0x000fe80000100800 */
[----:B------:R-:W2:Y:S04]  /*63700*/  LDL.LU.64 R4, [R1+0x6d0] ;  /* 0x0006d00001047983 */ /* 0x000ea80000300a00 */
[----:B------:R0:W-:Y:S04]  /*63710*/  STL [R1+0x39c], R7 ;  /* 0x00039c0701007387 */ /* 0x0001e80000100800 */
[----:B------:R-:W-:Y:S01]  /*63720*/  STL [R1+0x708], R0 ;  /* 0x0007080001007387 */ /* 0x000fe20000100800 */
[----:B0-----:R-:W-:-:S05]  /*63730*/  IADD3 R7, P0, PT, R26, R89, RZ ;  /* 0x000000591a077210 */ /* 0x001fca0007f1e0ff */
[----:B------:R0:W-:Y:S02]  /*63740*/  STL [R1+0x3d18], R7 ;  /* 0x003d180701007387 */ /* 0x0001e40000100800 */
[----:B0-----:R-:W-:Y:S02]  /*63750*/  IMAD.X R7, R27, 0x1, R80, P0 ;  /* 0x000000011b077824 */ /* 0x001fe400000e0650 */
[----:B------:R-:W4:Y:S01]  /*63760*/  LDL.LU.64 R26, [R1+0x6c8] ;  /* 0x0006c800011a7983 */ /* 0x000f220000300a00 */
[----:B---3--:R-:W-:-:S05]  /*63770*/  IADD3 R0, P5, PT, R28, R89, RZ ;  /* 0x000000591c007210 */ /* 0x008fca0007fbe0ff */
[----:B------:R0:W-:Y:S04]  /*63780*/  STL [R1+0x2d2c], R0 ;  /* 0x002d2c0001007387 */ /* 0x0001e80000100800 */
[----:B------:R1:W-:Y:S01]  /*63790*/  STL [R1+0x394], R7 ;  /* 0x0003940701007387 */ /* 0x0003e20000100800 */
[--C-:B0-----:R-:W-:Y:S01]  /*637a0*/  IMAD.X R0, R29, 0x1, R80.reuse, P5 ;  /* 0x000000011d007824 */ /* 0x101fe200028e0650 */
[-C--:B-1----:R-:W-:Y:S02]  /*637b0*/  IADD3 R7, P0, PT, R18, R89.reuse, RZ ;  /* 0x0000005912077210 */ /* 0x082fe40007f1e0ff */
[----:B------:R-:W3:Y:S04]  /*637c0*/  LDL.LU.64 R28, [R1+0x4a8] ;  /* 0x0004a800011c7983 */ /* 0x000ee80000300a00 */
[----:B------:R0:W-:Y:S04]  /*637d0*/  STL [R1+0x490], R0 ;  /* 0x0004900001007387 */ /* 0x0001e80000100800 */
[----:B------:R1:W-:Y:S01]  /*637e0*/  STL [R1+0x3d1c], R7 ;  /* 0x003d1c0701007387 */ /* 0x0003e20000100800 */
[----:B0-----:R-:W-:Y:S01]  /*637f0*/  IADD3 R0, P5, PT, R2, R89, RZ ;  /* 0x0000005902007210 */ /* 0x001fe20007fbe0ff */
[----:B-1----:R-:W-:-:S02]  /*63800*/  IMAD.X R7, R19, 0x1, R80, P0 ;  /* 0x0000000113077824 */ /* 0x002fc400000e0650 */
[----:B------:R-:W3:Y:S04]  /*63810*/  LDL.LU.64 R18, [R1+0x4b0] ;  /* 0x0004b00001127983 */ /* 0x000ee80000300a00 */
[----:B------:R0:W-:Y:S04]  /*63820*/  STL [R1+0x2d30], R0 ;  /* 0x002d300001007387 */ /* 0x0001e80000100800 */
[----:B------:R1:W-:Y:S01]  /*63830*/  STL [R1+0x388], R7 ;  /* 0x0003880701007387 */ /* 0x0003e20000100800 */
[----:B0-----:R-:W-:-:S03]  /*63840*/  IMAD.X R0, R3, 0x1, R80, P5 ;  /* 0x0000000103007824 */ /* 0x001fc600028e0650 */
[----:B------:R-:W3:Y:S01]  /*63850*/  LDL.LU.64 R2, [R1+0x6b0] ;  /* 0x0006b00001027983 */ /* 0x000ee20000300a00 */
[----:B-1----:R-:W-:-:S03]  /*63860*/  IADD3 R7, P0, PT, R8, R89, RZ ;  /* 0x0000005908077210 */ /* 0x002fc60007f1e0ff */
[----:B------:R0:W-:Y:S04]  /*63870*/  STL [R1+0x6e8], R0 ;  /* 0x0006e80001007387 */ /* 0x0001e80000100800 */
[----:B------:R1:W-:Y:S01]  /*63880*/  STL [R1+0x3d20], R7 ;  /* 0x003d200701007387 */ /* 0x0003e20000100800 */
[----:B0-----:R-:W-:Y:S01]  /*63890*/  IADD3 R0, P5, PT, R16, R89, RZ ;  /* 0x0000005910007210 */ /* 0x001fe20007fbe0ff */
[--C-:B-1----:R-:W-:Y:S02]  /*638a0*/  IMAD.X R7, R9, 0x1, R80.reuse, P0 ;  /* 0x0000000109077824 */ /* 0x102fe400000e0650 */
[----:B------:R-:W3:Y:S04]  /*638b0*/  LDL.LU.64 R8, [R1+0x6a8] ;  /* 0x0006a80001087983 */ /* 0x000ee80000300a00 */
        /* <DEDUP_REMOVED lines=11> */
[----:B------:R-:W-:Y:S04]  /*63970*/  STL [R1+0x1b4], R7 ;  /* 0x0001b40701007387 */ /* 0x000fe80000100800 */
[----:B0-----:R-:W4:Y:S01]  /*63980*/  LDL.LU.64 R30, [R1+0x690] ;  /* 0x00069000011e7983 */ /* 0x001f220000300a00 */
[----:B-1----:R-:W-:-:S03]  /*63990*/  IMAD.X R0, R27, 0x1, R80, P5 ;  /* 0x000000011b007824 */ /* 0x002fc600028e0650 */
[----:B------:R-:W4:Y:S04]  /*639a0*/  LDL.LU.64 R26, [R1+0x688] ;  /* 0x00068800011a7983 */ /* 0x000f280000300a00 */
[----:B------:R3:W-:Y:S02]  /*639b0*/  STL [R1+0x34c], R0 ;  /* 0x00034c0001007387 */ /* 0x0007e40000100800 */
[----:B---3--:R-:W-:-:S05]  /*639c0*/  IADD3 R0, P0, PT, R28, R89, RZ ;  /* 0x000000591c007210 */ /* 0x008fca0007f1e0ff */
[----:B------:R-:W-:Y:S01]  /*639d0*/  IMAD.X R7, R29, 0x1, R80, P0 ;  /* 0x000000011d077824 */ /* 0x000fe200000e0650 */
[----:B------:R0:W-:Y:S01]  /*639e0*/  STL [R1+0x10], R0 ;  /* 0x0000100001007387 */ /* 0x0001e20000100800 */
[----:B------:R-:W-:-:S05]  /*639f0*/  IADD3 R32, P5, PT, R18, R89, RZ ;  /* 0x0000005912207210 */ /* 0x000fca0007fbe0ff */
[----:B0-----:R-:W-:Y:S01]  /*63a00*/  IMAD.X R0, R19, 0x1, R80, P5 ;  /* 0x0000000113007824 */ /* 0x001fe200028e0650 */
[----:B------:R-:W-:Y:S04]  /*63a10*/  STL [R1+0x338], R32 ;  /* 0x0003382001007387 */ /* 0x000fe80000100800 */
[----:B------:R-:W3:Y:S04]  /*63a20*/  LDL.LU.64 R18, [R1+0x4c8] ;  /* 0x0004c80001127983 */ /* 0x000ee80000300a00 */
[----:B------:R0:W-:Y:S04]  /*63a30*/  STL [R1+0xc], R7 ;  /* 0x00000c0701007387 */ /* 0x0001e80000100800 */
[----:B------:R-:W-:Y:S01]  /*63a40*/  STL [R1+0x334], R0 ;  /* 0x0003340001007387 */ /* 0x000fe20000100800 */
[----:B0-----:R-:W-:-:S05]  /*63a50*/  IADD3 R7, P0, PT, R2, R89, RZ ;  /* 0x0000005902077210 */ /* 0x001fca0007f1e0ff */
[----:B------:R0:W-:Y:S02]  /*63a60*/  STL [R1+0x3d24], R7 ;  /* 0x003d240701007387 */ /* 0x0001e40000100800 */
[----:B0-----:R-:W-:Y:S02]  /*63a70*/  IMAD.X R7, R3, 0x1, R80, P0 ;  /* 0x0000000103077824 */ /* 0x001fe400000e0650 */
[----:B------:R-:W3:Y:S01]  /*63a80*/  LDL.LU.64 R2, [R1+0x4d0] ;  /* 0x0004d00001027983 */ /* 0x000ee20000300a00 */
[----:B------:R-:W-:-:S05]  /*63a90*/  IADD3 R0, P5, PT, R8, R89, RZ ;  /* 0x0000005908007210 */ /* 0x000fca0007fbe0ff */
[----:B------:R0:W-:Y:S04]  /*63aa0*/  STL [R1+0x2d38], R0 ;  /* 0x002d380001007387 */ /* 0x0001e80000100800 */
[----:B------:R1:W-:Y:S01]  /*63ab0*/  STL [R1+0x370], R7 ;  /* 0x0003700701007387 */ /* 0x0003e20000100800 */
[----:B0-----:R-:W-:-:S03]  /*63ac0*/  IADD3.X R0, PT, PT, R9, R80, RZ, P5, !PT ;  /* 0x0000005009007210 */ /* 0x001fc60002ffe4ff */
[----:B------:R-:W3:Y:S01]  /*63ad0*/  LDL.LU.64 R8, [R1+0x670] ;  /* 0x0006700001087983 */ /* 0x000ee20000300a00 */
[----:B-1----:R-:W-:-:S03]  /*63ae0*/  IADD3 R7, P0, PT, R16, R89, RZ ;  /* 0x0000005910077210 */ /* 0x002fc60007f1e0ff */
[----:B------:R-:W-:Y:S04]  /*63af0*/  STL [R1+0x6a8], R0 ;  /* 0x0006a80001007387 */ /* 0x000fe80000100800 */
[----:B------:R0:W-:Y:S02]  /*63b00*/  STL [R1+0x3d30], R7 ;  /* 0x003d300701007387 */ /* 0x0001e40000100800 */
[----:B0-----:R-:W-:Y:S02]  /*63b10*/  IMAD.X R7, R17, 0x1, R80, P0 ;  /* 0x0000000111077824 */ /* 0x001fe400000e0650 */
[----:B------:R-:W3:Y:S01]  /*63b20*/  LDL.LU.64 R16, [R1+0x668] ;  /* 0x0006680001107983 */ /* 0x000ee20000300a00 */
[----:B--2---:R-:W-:-:S05]  /*63b30*/  IADD3 R0, P5, PT, R4, R89, RZ ;  /* 0x0000005904007210 */ /* 0x004fca0007fbe0ff */
[----:B------:R0:W-:Y:S04]  /*63b40*/  STL [R1+0x2d3c], R0 ;  /* 0x002d3c0001007387 */ /* 0x0001e80000100800 */
[----:B------:R4:W-:Y:S01]  /*63b50*/  STL [R1+0x364], R7 ;  /* 0x0003640701007387 */ /* 0x0009e20000100800 */
[----:B0-----:R-:W-:-:S03]  /*63b60*/  IMAD.X R0, R5, 0x1, R80, P5 ;  /* 0x0000000105007824 */ /* 0x001fc600028e0650 */
[----:B------:R-:W2:Y:S04]  /*63b70*/  LDL.LU.64 R4, [R1+0x4d8] ;  /* 0x0004d80001047983 */ /* 0x000ea80000300a00 */
[----:B------:R-:W2:Y:S04]  /*63b80*/  LDL.LU.64 R28, [R1+0x4e0] ;  /* 0x0004e000011c7983 */ /* 0x000ea80000300a00 */
[----:B------:R0:W-:Y:S01]  /*63b90*/  STL [R1+0x4c0], R0 ;  /* 0x0004c00001007387 */ /* 0x0001e20000100800 */
[----:B----4-:R-:W-:-:S05]  /*63ba0*/  IADD3 R7, P0, PT, R30, R89, RZ ;  /* 0x000000591e077210 */ /* 0x010fca0007f1e0ff */
[----:B------:R1:W-:Y:S01]  /*63bb0*/  STL [R1+0x3d38], R7 ;  /* 0x003d380701007387 */ /* 0x0003e20000100800 */
[----:B------:R-:W-:-:S05]  /*63bc0*/  IADD3 R32, P5, PT, R26, R89, RZ ;  /* 0x000000591a207210 */ /* 0x000fca0007fbe0ff */
[--C-:B0-----:R-:W-:Y:S01]  /*63bd0*/  IMAD.X R0, R27, 0x1, R80.reuse, P5 ;  /* 0x000000011b007824 */ /* 0x101fe200028e0650 */
[----:B------:R-:W-:Y:S04]  /*63be0*/  STL [R1+0x2d40], R32 ;  /* 0x002d402001007387 */ /* 0x000fe80000100800 */
[----:B------:R-:W4:Y:S01]  /*63bf0*/  LDL.LU.64 R26, [R1+0x650] ;  /* 0x00065000011a7983 */ /* 0x000f220000300a00 */
[----:B-1----:R-:W-:-:S05]  /*63c00*/  IMAD.X R7, R31, 0x1, R80, P0 ;  /* 0x000000011f077824 */ /* 0x002fca00000e0650 */
[----:B------:R0:W-:Y:S04]  /*63c10*/  STL [R1+0x35c], R7 ;  /* 0x00035c0701007387 */ /* 0x0001e80000100800 */
[----:B------:R1:W-:Y:S01]  /*63c20*/  STL [R1+0x688], R0 ;  /* 0x0006880001007387 */ /* 0x0003e20000100800 */
[----:B---3--:R-:W-:-:S05]  /*63c30*/  IADD3 R30, P0, PT, R18, R89, RZ ;  /* 0x00000059121e7210 */ /* 0x008fca0007f1e0ff */
[----:B0-----:R-:W-:Y:S01]  /*63c40*/  IMAD.X R7, R19, 0x1, R80, P0 ;  /* 0x0000000113077824 */ /* 0x001fe200000e0650 */
[----:B------:R-:W-:Y:S04]  /*63c50*/  STL [R1+0x358], R30 ;  /* 0x0003581e01007387 */ /* 0x000fe80000100800 */
[----:B------:R-:W3:Y:S01]  /*63c60*/  LDL.LU.64 R18, [R1+0x648] ;  /* 0x0006480001127983 */ /* 0x000ee20000300a00 */
[----:B-1----:R-:W-:-:S05]  /*63c70*/  IADD3 R0, P5, PT, R2, R89, RZ ;  /* 0x0000005902007210 */ /* 0x002fca0007fbe0ff */
[----:B------:R0:W-:Y:S04]  /*63c80*/  STL [R1+0x2d44], R0 ;  /* 0x002d440001007387 */ /* 0x0001e80000100800 */
[----:B------:R1:W-:Y:S01]  /*63c90*/  STL [R1+0x350], R7 ;  /* 0x0003500701007387 */ /* 0x0003e20000100800 */
[----:B0-----:R-:W-:-:S03]  /*63ca0*/  IMAD.X R0, R3, 0x1, R80, P5 ;  /* 0x0000000103007824 */ /* 0x001fc600028e0650 */
[----:B------:R-:W3:Y:S01]  /*63cb0*/  LDL.LU.64 R2, [R1+0x4e8] ;  /* 0x0004e80001027983 */ /* 0x000ee20000300a00 */
[----:B------:R-:W-:-:S03]  /*63cc0*/  IADD3 R30, P0, PT, R8, R89, RZ ;  /* 0x00000059081e7210 */ /* 0x000fc60007f1e0ff */
[----:B------:R0:W-:Y:S02]  /*63cd0*/  STL [R1+0x4d0], R0 ;  /* 0x0004d00001007387 */ /* 0x0001e40000100800 */
[----:B-1----:R-:W-:Y:S02]  /*63ce0*/  IMAD.X R7, R9, 0x1, R80, P0 ;  /* 0x0000000109077824 */ /* 0x002fe400000e0650 */
[----:B------:R-:W-:Y:S04]  /*63cf0*/  STL [R1+0x348], R30 ;  /* 0x0003481e01007387 */ /* 0x000fe80000100800 */
[----:B------:R-:W3:Y:S01]  /*63d00*/  LDL.LU.64 R8, [R1+0x4f0] ;  /* 0x0004f00001087983 */ /* 0x000ee20000300a00 */
[----:B0-----:R-:W-:-:S05]  /*63d10*/  IADD3 R0, P5, PT, R16, R89, RZ ;  /* 0x0000005910007210 */ /* 0x001fca0007fbe0ff */
[----:B------:R0:W-:Y:S04]  /*63d20*/  STL [R1+0x2d48], R0 ;  /* 0x002d480001007387 */ /* 0x0001e80000100800 */
[----:B------:R1:W-:Y:S01]  /*63d30*/  STL [R1+0x344], R7 ;  /* 0x0003440701007387 */ /* 0x0003e20000100800 */
[----:B0-----:R-:W-:-:S05]  /*63d40*/  IMAD.X R0, R17, 0x1, R80, P5 ;  /* 0x0000000111007824 */ /* 0x001fca00028e0650 */
[----:B------:R0:W-:Y:S01]  /*63d50*/  STL [R1+0x668], R0 ;  /* 0x0006680001007387 */ /* 0x0001e20000100800 */
[-C--:B--2---:R-:W-:Y:S02]  /*63d60*/  IADD3 R16, P0, PT, R4, R89.reuse, RZ ;  /* 0x0000005904107210 */ /* 0x084fe40007f1e0ff */
[----:B-1----:R-:W-:-:S03]  /*63d70*/  IADD3 R7, P5, PT, R28, R89, RZ ;  /* 0x000000591c077210 */ /* 0x002fc60007fbe0ff */
[----:B------:R1:W-:Y:S01]  /*63d80*/  STL [R1+0x340], R16 ;  /* 0x0003401001007387 */ /* 0x0003e20000100800 */
[----:B0-----:R-:W-:-:S03]  /*63d90*/  IMAD.X R0, R5, 0x1, R80, P0 ;  /* 0x0000000105007824 */ /* 0x001fc600000e0650 */
[----:B-1----:R-:W2:Y:S04]  /*63da0*/  LDL.LU.64 R16, [R1+0x630] ;  /* 0x0006300001107983 */ /* 0x002ea80000300a00 */
[----:B------:R-:W-:Y:S04]  /*63db0*/  STL [R1+0x2d4c], R7 ;  /* 0x002d4c0701007387 */ /* 0x000fe80000100800 */
[----:B------:R-:W2:Y:S04]  /*63dc0*/  LDL.LU.64 R4, [R1+0x620] ;  /* 0x0006200001047983 */ /* 0x000ea80000300a00 */
[----:B------:R0:W-:Y:S04]  /*63dd0*/  STL [R1+0x33c], R0 ;  /* 0x00033c0001007387 */ /* 0x0001e80000100800 */
[----:B------:R-:W2:Y:S01]  /*63de0*/  LDL.LU.64 R30, [R1+0x4f8] ;  /* 0x0004f800011e7983 */ /* 0x000ea20000300a00 */
[----:B0-----:R-:W-:Y:S01]  /*63df0*/  IMAD.X R0, R29, 0x1, R80, P5 ;  /* 0x000000011d007824 */ /* 0x001fe200028e0650 */
[----:B----4-:R-:W-:-:S04]  /*63e00*/  IADD3 R28, P0, PT, R26, R89, RZ ;  /* 0x000000591a1c7210 */ /* 0x010fc80007f1e0ff */
[----:B------:R-:W-:Y:S04]  /*63e10*/  STL [R1+0x4e0], R0 ;  /* 0x0004e00001007387 */ /* 0x000fe80000100800 */
[----:B------:R0:W-:Y:S01]  /*63e20*/  STL [R1+0x180], R28 ;  /* 0x0001801c01007387 */ /* 0x0001e20000100800 */
[----:B------:R-:W-:-:S03]  /*63e30*/  IMAD.X R7, R27, 0x1, R80, P0 ;  /* 0x000000011b077824 */ /* 0x000fc600000e0650 */
[----:B0-----:R-:W4:Y:S01]  /*63e40*/  LDL.LU.64 R28, [R1+0x500] ;  /* 0x00050000011c7983 */ /* 0x001f220000300a00 */
[----:B---3--:R-:W-:-:S05]  /*63e50*/  IADD3 R0, P5, PT, R18, R89, RZ ;  /* 0x0000005912007210 */ /* 0x008fca0007fbe0ff */
[----:B------:R0:W-:Y:S04]  /*63e60*/  STL [R1+0x320], R0 ;  /* 0x0003200001007387 */ /* 0x0001e80000100800 */
[----:B------:R1:W-:Y:S04]  /*63e70*/  STL [R1+0x17c], R7 ;  /* 0x00017c0701007387 */ /* 0x0003e80000100800 */
[----:B------:R-:W3:Y:S01]  /*63e80*/  LDL.LU.64 R26, [R1+0x608] ;  /* 0x00060800011a7983 */ /* 0x000ee20000300a00 */
[----:B0-----:R-:W-:-:S05]  /*63e90*/  IMAD.X R0, R19, 0x1, R80, P5 ;  /* 0x0000000113007824 */ /* 0x001fca00028e0650 */
[----:B------:R0:W-:Y:S01]  /*63ea0*/  STL [R1+0x318], R0 ;  /* 0x0003180001007387 */ /* 0x0001e20000100800 */
[----:B------:R-:W-:-:S05]  /*63eb0*/  IADD3 R18, P0, PT, R2, R89, RZ ;  /* 0x0000005902127210 */ /* 0x000fca0007f1e0ff */
[----:B-1----:R-:W-:Y:S01]  /*63ec0*/  IMAD.X R7, R3, 0x1, R80, P0 ;  /* 0x0000000103077824 */ /* 0x002fe200000e0650 */
[----:B------:R1:W-:Y:S04]  /*63ed0*/  STL [R1+0x4], R18 ;  /* 0x0000041201007387 */ /* 0x0003e80000100800 */
[----:B------:R-:W3:Y:S01]  /*63ee0*/  LDL.LU.64 R2, [R1+0x600] ;  /* 0x0006000001027983 */ /* 0x000ee20000300a00 */
[----:B0-----:R-:W-:-:S05]  /*63ef0*/  IADD3 R0, P5, PT, R8, R89, RZ ;  /* 0x0000005908007210 */ /* 0x001fca0007fbe0ff */
[----:B------:R0:W-:Y:S04]  /*63f00*/  STL [R1+0x300], R0 ;  /* 0x0003000001007387 */ /* 0x0001e80000100800 */
[----:B------:R-:W-:Y:S04]  /*63f10*/  STL [R1], R7 ;  /* 0x0000000701007387 */ /* 0x000fe80000100800 */
[----:B-1----:R-:W3:Y:S01]  /*63f20*/  LDL.LU.64 R18, [R1+0x508] ;  /* 0x0005080001127983 */ /* 0x002ee20000300a00 */
[----:B0-----:R-:W-:-:S03]  /*63f30*/  IMAD.X R0, R9, 0x1, R80, P5 ;  /* 0x0000000109007824 */ /* 0x001fc600028e0650 */
[----:B------:R-:W3:Y:S04]  /*63f40*/  LDL.LU.64 R8, [R1+0x510] ;  /* 0x0005100001087983 */ /* 0x000ee80000300a00 */
[----:B------:R2:W-:Y:S02]  /*63f50*/  STL [R1+0x2f8], R0 ;  /* 0x0002f80001007387 */ /* 0x0005e40000100800 */
[-C--:B--2---:R-:W-:Y:S02]  /*63f60*/  IADD3 R0, P0, PT, R16, R89.reuse, RZ ;  /* 0x0000005910007210 */ /* 0x084fe40007f1e0ff */
[----:B------:R-:W-:-:S03]  /*63f70*/  IADD3 R32, P5, PT, R4, R89, RZ ;  /* 0x0000005904207210 */ /* 0x000fc60007fbe0ff */
[----:B------:R0:W-:Y:S01]  /*63f80*/  STL [R1+0x330], R0 ;  /* 0x0003300001007387 */ /* 0x0001e20000100800 */
[----:B------:R-:W-:-:S03]  /*63f90*/  IMAD.X R7, R17, 0x1, R80, P0 ;  /* 0x0000000111077824 */ /* 0x000fc600000e0650 */
[----:B------:R-:W-:Y:S04]  /*63fa0*/  STL [R1+0x2d50], R32 ;  /* 0x002d502001007387 */ /* 0x000fe80000100800 */
[----:B------:R-:W2:Y:S04]  /*63fb0*/  LDL.LU.64 R16, [R1+0x5e8] ;  /* 0x0005e80001107983 */ /* 0x000ea80000300a00 */
[----:B------:R1:W-:Y:S01]  /*63fc0*/  STL [R1+0x32c], R7 ;  /* 0x00032c0701007387 */ /* 0x0003e20000100800 */
[----:B0-----:R-:W-:-:S03]  /*63fd0*/  IMAD.X R0, R5, 0x1, R80, P5 ;  /* 0x0000000105007824 */ /* 0x001fc600028e0650 */
[----:B------:R-:W2:Y:S01]  /*63fe0*/  LDL.LU.64 R4, [R1+0x5e0] ;  /* 0x0005e00001047983 */ /* 0x000ea20000300a00 */
[----:B-1----:R-:W-:-:S03]  /*63ff0*/  IADD3 R7, P0, PT, R30, R89, RZ ;  /* 0x000000591e077210 */ /* 0x002fc60007f1e0ff */
[----:B------:R-:W-:Y:S01]  /*64000*/  STL [R1+0x620], R0 ;  /* 0x0006200001007387 */ /* 0x000fe20000100800 */
[----:B----4-:R-:W-:-:S03]  /*64010*/  IADD3 R32, P5, PT, R28, R89, RZ ;  /* 0x000000591c207210 */ /* 0x010fc60007fbe0ff */
[----:B------:R0:W-:Y:S04]  /*64020*/  STL [R1+0x3d88], R7 ;  /* 0x003d880701007387 */ /* 0x0001e80000100800 */
[----:B------:R-:W-:Y:S01]  /*64030*/  STL [R1+0x2d54], R32 ;  /* 0x002d542001007387 */ /* 0x000fe20000100800 */
[----:B0-----:R-:W-:-:S03]  /*64040*/  IMAD.X R7, R31, 0x1, R80, P0 ;  /* 0x000000011f077824 */ /* 0x001fc600000e0650 */
[----:B------:R-:W4:Y:S01]  /*64050*/  LDL.LU.64 R30, [R1+0x518] ;  /* 0x00051800011e7983 */ /* 0x000f220000300a00 */
[----:B------:R-:W-:-:S03]  /*64060*/  IMAD.X R0, R29, 0x1, R80, P5 ;  /* 0x000000011d007824 */ /* 0x000fc600028e0650 */
[----:B------:R3:W-:Y:S04]  /*64070*/  STL [R1+0x324], R7 ;  /* 0x0003240701007387 */ /* 0x0007e80000100800 */
[----:B------:R-:W4:Y:S04]  /*64080*/  LDL.LU.64 R28, [R1+0x520] ;  /* 0x00052000011c7983 */ /* 0x000f280000300a00 */
[----:B------:R-:W-:Y:S01]  /*64090*/  STL [R1+0x500], R0 ;  /* 0x0005000001007387 */ /* 0x000fe20000100800 */
[----:B---3--:R-:W-:-:S05]  /*640a0*/  IADD3 R7, P0, PT, R26, R89, RZ ;  /* 0x000000591a077210 */ /* 0x008fca0007f1e0ff */
[----:B------:R0:W-:Y:S02]  /*640b0*/  STL [R1+0x3d94], R7 ;  /* 0x003d940701007387 */ /* 0x0001e40000100800 */
[----:B0-----:R-:W-:Y:S01]  /*640c0*/  IMAD.X R7, R27, 0x1, R80, P0 ;  /* 0x000000011b077824 */ /* 0x001fe200000e0650 */
[----:B------:R-:W-:-:S05]  /*640d0*/  IADD3 R32, P5, PT, R2, R89, RZ ;  /* 0x0000005902207210 */ /* 0x000fca0007fbe0ff */
[----:B------:R-:W-:Y:S01]  /*640e0*/  IMAD.X R0, R3, 0x1, R80, P5 ;  /* 0x0000000103007824 */ /* 0x000fe200028e0650 */
[----:B------:R-:W-:Y:S04]  /*640f0*/  STL [R1+0x2d58], R32 ;  /* 0x002d582001007387 */ /* 0x000fe80000100800 */
[----:B------:R-:W3:Y:S04]  /*64100*/  LDL.LU.64 R2, [R1+0x5c8] ;  /* 0x0005c80001027983 */ /* 0x000ee80000300a00 */
[----:B------:R-:W-:Y:S04]  /*64110*/  STL [R1+0x314], R7 ;  /* 0x0003140701007387 */ /* 0x000fe80000100800 */
[----:B------:R-:W3:Y:S04]  /*64120*/  LDL.LU.64 R26, [R1+0x5c0] ;  /* 0x0005c000011a7983 */ /* 0x000ee80000300a00 */
[----:B------:R0:W-:Y:S02]  /*64130*/  STL [R1+0x600], R0 ;  /* 0x0006000001007387 */ /* 0x0001e40000100800 */
[----:B0-----:R-:W-:-:S05]  /*64140*/  IADD3 R0, P0, PT, R18, R89, RZ ;  /* 0x0000005912007210 */ /* 0x001fca0007f1e0ff */
[----:B------:R0:W-:Y:S01]  /*64150*/  STL [R1+0x3d98], R0 ;  /* 0x003d980001007387 */ /* 0x0001e20000100800 */
[----:B------:R-:W-:-:S05]  /*64160*/  IMAD.X R7, R19, 0x1, R80, P0 ;  /* 0x0000000113077824 */ /* 0x000fca00000e0650 */
[----:B------:R-:W-:Y:S01]  /*64170*/  STL [R1+0x3d9c], R7 ;  /* 0x003d9c0701007387 */ /* 0x000fe20000100800 */
[----:B0-----:R-:W-:-:S05]  /*64180*/  IADD3 R0, P5, PT, R8, R89, RZ ;  /* 0x0000005908007210 */ /* 0x001fca0007fbe0ff */
[----:B------:R0:W-:Y:S04]  /*64190*/  STL [R1+0x2d5c], R0 ;  /* 0x002d5c0001007387 */ /* 0x0001e80000100800 */
[----:B------:R-:W3:Y:S01]  /*641a0*/  LDL.LU.64 R18, [R1+0x528] ;  /* 0x0005280001127983 */ /* 0x000ee20000300a00 */
[----:B0-----:R-:W-:-:S03]  /*641b0*/  IMAD.X R0, R9, 0x1, R80, P5 ;  /* 0x0000000109007824 */ /* 0x001fc600028e0650 */
[----:B------:R-:W3:Y:S04]  /*641c0*/  LDL.LU.64 R8, [R1+0x530] ;  /* 0x0005300001087983 */ /* 0x000ee80000300a00 */
[----:B------:R2:W-:Y:S02]  /*641d0*/  STL [R1+0x510], R0 ;  /* 0x0005100001007387 */ /* 0x0005e40000100800 */
[----:B--2---:R-:W-:-:S05]  /*641e0*/  IADD3 R0, P0, PT, R16, R89, RZ ;  /* 0x0000005910007210 */ /* 0x004fca0007f1e0ff */
[----:B------:R0:W-:Y:S01]  /*641f0*/  STL [R1+0x3da8], R0 ;  /* 0x003da80001007387 */ /* 0x0001e20000100800 */
[----:B------:R-:W-:-:S05]  /*64200*/  IMAD.X R7, R17, 0x1, R80, P0 ;  /* 0x0000000111077824 */ /* 0x000fca00000e0650 */
[----:B------:R-:W-:Y:S01]  /*64210*/  STL [R1+0x3dac], R7 ;  /* 0x003dac0701007387 */ /* 0x000fe20000100800 */
[----:B0-----:R-:W-:-:S05]  /*64220*/  IADD3 R0, P5, PT, R4, R89, RZ ;  /* 0x0000005904007210 */ /* 0x001fca0007fbe0ff */
[----:B------:R0:W-:Y:S04]  /*64230*/  STL [R1+0x2d60], R0 ;  /* 0x002d600001007387 */ /* 0x0001e80000100800 */
[----:B------:R-:W2:Y:S01]  /*64240*/  LDL.LU.64 R16, [R1+0x5a8] ;  /* 0x0005a80001107983 */ /* 0x000ea20000300a00 */
[----:B0-----:R-:W-:-:S03]  /*64250*/  IMAD.X R0, R5, 0x1, R80, P5 ;  /* 0x0000000105007824 */ /* 0x001fc600028e0650 */
[----:B------:R-:W2:Y:S01]  /*64260*/  LDL.LU.64 R4, [R1+0x5a0] ;  /* 0x0005a00001047983 */ /* 0x000ea20000300a00 */
[----:B----4-:R-:W-:-:S03]  /*64270*/  IADD3 R88, P0, PT, R30, R89, RZ ;  /* 0x000000591e587210 */ /* 0x010fc60007f1e0ff */
[----:B------:R0:W-:Y:S01]  /*64280*/  STL [R1+0x5e0], R0 ;  /* 0x0005e00001007387 */ /* 0x0001e20000100800 */
[----:B------:R-:W-:-:S03]  /*64290*/  IADD3 R7, P5, PT, R28, R89, RZ ;  /* 0x000000591c077210 */ /* 0x000fc60007fbe0ff */
[----:B------:R-:W-:Y:S01]  /*642a0*/  STL [R1+0x3db0], R88 ;  /* 0x003db05801007387 */ /* 0x000fe20000100800 */
[----:B0-----:R-:W-:-:S05]  /*642b0*/  IMAD.X R0, R31, 0x1, R80, P0 ;  /* 0x000000011f007824 */ /* 0x001fca00000e0650 */
[----:B------:R0:W-:Y:S04]  /*642c0*/  STL [R1+0x3dc0], R0 ;  /* 0x003dc00001007387 */ /* 0x0001e80000100800 */
[----:B------:R-:W-:Y:S04]  /*642d0*/  STL [R1+0x2d64], R7 ;  /* 0x002d640701007387 */ /* 0x000fe80000100800 */
[----:B------:R-:W4:Y:S01]  /*642e0*/  LDL.LU.64 R30, [R1+0x538] ;  /* 0x00053800011e7983 */ /* 0x000f220000300a00 */
[----:B0-----:R-:W-:-:S03]  /*642f0*/  IMAD.X R0, R29, 0x1, R80, P5 ;  /* 0x000000011d007824 */ /* 0x001fc600028e0650 */
[----:B------:R-:W4:Y:S04]  /*64300*/  LDL.LU.64 R28, [R1+0x540] ;  /* 0x00054000011c7983 */ /* 0x000f280000300a00 */
[----:B------:R0:W-:Y:S01]  /*64310*/  STL [R1+0x520], R0 ;  /* 0x0005200001007387 */ /* 0x0001e20000100800 */
[-C--:B---3--:R-:W-:Y:S02]  /*64320*/  IADD3 R32, P0, PT, R2, R89.reuse, RZ ;  /* 0x0000005902207210 */ /* 0x088fe40007f1e0ff */
[----:B0-----:R-:W-:-:S03]  /*64330*/  IADD3 R0, P5, PT, R26, R89, RZ ;  /* 0x000000591a007210 */ /* 0x001fc60007fbe0ff */
[--C-:B------:R-:W-:Y:S01]  /*64340*/  IMAD.X R7, R3, 0x1, R80.reuse, P0 ;  /* 0x0000000103077824 */ /* 0x100fe200000e0650 */
[----:B------:R-:W-:Y:S04]  /*64350*/  STL [R1+0x178], R32 ;  /* 0x0001782001007387 */ /* 0x000fe80000100800 */
[----:B------:R-:W3:Y:S04]  /*64360*/  LDL.LU.64 R2, [R1+0x588] ;  /* 0x0005880001027983 */ /* 0x000ee80000300a00 */
[----:B------:R0:W-:Y:S04]  /*64370*/  STL [R1+0x2e4], R0 ;  /* 0x0002e40001007387 */ /* 0x0001e80000100800 */
[----:B------:R1:W-:Y:S01]  /*64380*/  STL [R1+0x154], R7 ;  /* 0x0001540701007387 */ /* 0x0003e20000100800 */
[----:B0-----:R-:W-:-:S03]  /*64390*/  IMAD.X R0, R27, 0x1, R80, P5 ;  /* 0x000000011b007824 */ /* 0x001fc600028e0650 */
[----:B------:R-:W3:Y:S04]  /*643a0*/  LDL.LU.64 R26, [R1+0x580] ;  /* 0x00058000011a7983 */ /* 0x000ee80000300a00 */
[----:B------:R0:W-:Y:S01]  /*643b0*/  STL [R1+0x2dc], R0 ;  /* 0x0002dc0001007387 */ /* 0x0001e20000100800 */
[----:B------:R-:W-:-:S05]  /*643c0*/  IADD3 R87, P0, PT, R18, R89, RZ ;  /* 0x0000005912577210 */ /* 0x000fca0007f1e0ff */
[----:B------:R-:W-:Y:S01]  /*643d0*/  IMAD.X R86, R19, 0x1, R80, P0 ;  /* 0x0000000113567824 */ /* 0x000fe200000e0650 */
[----:B-1----:R-:W-:-:S05]  /*643e0*/  IADD3 R7, P5, PT, R8, R89, RZ ;  /* 0x0000005908077210 */ /* 0x002fca0007fbe0ff */
[----:B------:R2:W-:Y:S01]  /*643f0*/  STL [R1+0x2c4], R7 ;  /* 0x0002c40701007387 */ /* 0x0005e20000100800 */
[----:B0-----:R-:W-:-:S03]  /*64400*/  IMAD.X R0, R9, 0x1, R80, P5 ;  /* 0x0000000109007824 */ /* 0x001fc600028e0650 */
[----:B------:R-:W3:Y:S04]  /*64410*/  LDL.LU.64 R8, [R1+0x548] ;  /* 0x0005480001087983 */ /* 0x000ee80000300a00 */
[----:B------:R-:W3:Y:S04]  /*64420*/  LDL.LU.64 R18, [R1+0x550] ;  /* 0x0005500001127983 */ /* 0x000ee80000300a00 */
[----:B------:R0:W-:Y:S01]  /*64430*/  STL [R1+0x2bc], R0 ;  /* 0x0002bc0001007387 */ /* 0x0001e20000100800 */
[----:B--2---:R-:W-:-:S05]  /*64440*/  IADD3 R7, P0, PT, R16, R89, RZ ;  /* 0x0000005910077210 */ /* 0x004fca0007f1e0ff */
[----:B------:R-:W-:Y:S01]  /*64450*/  IMAD.X R88, R17, 0x1, R80, P0 ;  /* 0x0000000111587824 */ /* 0x000fe200000e0650 */
[----:B------:R-:W-:Y:S01]  /*64460*/  STL [R1+0x3dc4], R7 ;  /* 0x003dc40701007387 */ /* 0x000fe20000100800 */
[----:B0-----:R-:W-:-:S03]  /*64470*/  IADD3 R0, P5, PT, R4, R89, RZ ;  /* 0x0000005904007210 */ /* 0x001fc60007fbe0ff */
[----:B------:R-:W-:Y:S04]  /*64480*/  STL [R1+0x3dc8], R88 ;  /* 0x003dc85801007387 */ /* 0x000fe80000100800 */
[----:B------:R0:W-:Y:S04]  /*64490*/  STL [R1+0x2d68], R0 ;  /* 0x002d680001007387 */ /* 0x0001e80000100800 */
[----:B------:R-:W2:Y:S01]  /*644a0*/  LDL.LU.64 R16, [R1+0x568] ;  /* 0x0005680001107983 */ /* 0x000ea20000300a00 */
[----:B0-----:R-:W-:-:S03]  /*644b0*/  IMAD.X R0, R5, 0x1, R80, P5 ;  /* 0x0000000105007824 */ /* 0x001fc600028e0650 */
[----:B------:R-:W2:Y:S04]  /*644c0*/  LDL.LU.64 R4, [R1+0x560] ;  /* 0x0005600001047983 */ /* 0x000ea80000300a00 */
[----:B------:R4:W-:Y:S02]  /*644d0*/  STL [R1+0x5a0], R0 ;  /* 0x0005a00001007387 */ /* 0x0009e40000100800 */
[----:B----4-:R-:W-:-:S05]  /*644e0*/  IADD3 R0, P0, PT, R30, R89, RZ ;  /* 0x000000591e007210 */ /* 0x010fca0007f1e0ff */
[----:B------:R0:W-:Y:S01]  /*644f0*/  STL [R1+0x3df4], R0 ;  /* 0x003df40001007387 */ /* 0x0001e20000100800 */
[----:B------:R-:W-:-:S05]  /*64500*/  IMAD.X R7, R31, 0x1, R80, P0 ;  /* 0x000000011f077824 */ /* 0x000fca00000e0650 */
[----:B------:R-:W-:Y:S01]  /*64510*/  STL [R1+0x3df8], R7 ;  /* 0x003df80701007387 */ /* 0x000fe20000100800 */
[----:B0-----:R-:W-:-:S05]  /*64520*/  IADD3 R0, P5, PT, R28, R89, RZ ;  /* 0x000000591c007210 */ /* 0x001fca0007fbe0ff */
[----:B------:R0:W-:Y:S02]  /*64530*/  STL [R1+0x2d6c], R0 ;  /* 0x002d6c0001007387 */ /* 0x0001e40000100800 */
[----:B0-----:R-:W-:Y:S01]  /*64540*/  IMAD.X R0, R29, 0x1, R80, P5 ;  /* 0x000000011d007824 */ /* 0x001fe200028e0650 */
[----:B---3--:R-:W-:-:S05]  /*64550*/  IADD3 R88, P0, PT, R2, R89, RZ ;  /* 0x0000005902587210 */ /* 0x008fca0007f1e0ff */
[----:B------:R-:W-:Y:S04]  /*64560*/  STL [R1+0x3dfc], R88 ;  /* 0x003dfc5801007387 */ /* 0x000fe80000100800 */
[----:B------:R0:W-:Y:S04]  /*64570*/  STL [R1+0x540], R0 ;  /* 0x0005400001007387 */ /* 0x0001e80000100800 */
[----:B------:R-:W3:Y:S01]  /*64580*/  LDL.LU.64 R28, [R1+0x558] ;  /* 0x00055800011c7983 */ /* 0x000ee20000300a00 */
[----:B------:R-:W-:Y:S01]  /*64590*/  IADD3 R7, P5, PT, R26, R89, RZ ;  /* 0x000000591a077210 */ /* 0x000fe20007fbe0ff */
[----:B0-----:R-:W-:-:S04]  /*645a0*/  IMAD.X R0, R3, 0x1, R80, P0 ;  /* 0x0000000103007824 */ /* 0x001fc800000e0650 */
[----:B------:R-:W-:Y:S04]  /*645b0*/  STL [R1+0x2d70], R7 ;  /* 0x002d700701007387 */ /* 0x000fe80000100800 */
[----:B------:R-:W4:Y:S04]  /*645c0*/  LDL.LU.64 R2, [R1+0x570] ;  /* 0x0005700001027983 */ /* 0x000f280000300a00 */
[----:B------:R0:W-:Y:S02]  /*645d0*/  STL [R1+0x2d4], R0 ;  /* 0x0002d40001007387 */ /* 0x0001e40000100800 */
[----:B0-----:R-:W-:-:S05]  /*645e0*/  IMAD.X R0, R27, 0x1, R80, P5 ;  /* 0x000000011b007824 */ /* 0x001fca00028e0650 */
[----:B------:R0:W-:Y:S01]  /*645f0*/  STL [R1+0x580], R0 ;  /* 0x0005800001007387 */ /* 0x0001e20000100800 */
[-C--:B------:R-:W-:Y:S02]  /*64600*/  IADD3 R26, P0, PT, R8, R89.reuse, RZ ;  /* 0x00000059081a7210 */ /* 0x080fe40007f1e0ff */
[----:B------:R-:W-:-:S03]  /*64610*/  IADD3 R7, P5, PT, R18, R89, RZ ;  /* 0x0000005912077210 */ /* 0x000fc60007fbe0ff */
[----:B------:R1:W-:Y:S01]  /*64620*/  STL [R1+0x2d0], R26 ;  /* 0x0002d01a01007387 */ /* 0x0003e20000100800 */
[----:B0-----:R-:W-:-:S03]  /*64630*/  IMAD.X R0, R9, 0x1, R80, P0 ;  /* 0x0000000109007824 */ /* 0x001fc600000e0650 */
[----:B-1----:R-:W4:Y:S04]  /*64640*/  LDL.LU.64 R26, [R1+0x578] ;  /* 0x00057800011a7983 */ /* 0x002f280000300a00 */
[----:B------:R-:W-:Y:S04]  /*64650*/  STL [R1+0x2d74], R7 ;  /* 0x002d740701007387 */ /* 0x000fe80000100800 */
[----:B------:R-:W4:Y:S04]  /*64660*/  LDL.LU.64 R8, [R1+0x590] ;  /* 0x0005900001087983 */ /* 0x000f280000300a00 */
[----:B------:R0:W-:Y:S02]  /*64670*/  STL [R1+0x2c8], R0 ;  /* 0x0002c80001007387 */ /* 0x0001e40000100800 */
[----:B0-----:R-:W-:-:S05]  /*64680*/  IMAD.X R0, R19, 0x1, R80, P5 ;  /* 0x0000000113007824 */ /* 0x001fca00028e0650 */
[----:B------:R0:W-:Y:S04]  /*64690*/  STL [R1+0x550], R0 ;  /* 0x0005500001007387 */ /* 0x0001e80000100800 */
[----:B------:R-:W-:Y:S01]  /*646a0*/  STS.U16 [R6+UR76+0x53500], R93 ;  /* 0x0535005d06007988 */ /* 0x000fe2000800044c */
[----:B--2---:R-:W-:-:S05]  /*646b0*/  IADD3 R18, P0, PT, R16, R89, RZ ;  /* 0x0000005910127210 */ /* 0x004fca0007f1e0ff */
[----:B------:R1:W-:Y:S04]  /*646c0*/  STL [R1+0x2cc], R18 ;  /* 0x0002cc1201007387 */ /* 0x0003e80000100800 */
[----:B------:R-:W2:Y:S01]  /*646d0*/  LDL.LU.64 R30, [R1+0x598] ;  /* 0x00059800011e7983 */ /* 0x000ea20000300a00 */
[----:B------:R-:W-:Y:S01]  /*646e0*/  IADD3 R7, P5, PT, R4, R89, RZ ;  /* 0x0000005904077210 */ /* 0x000fe20007fbe0ff */
[----:B0-----:R-:W-:-:S04]  /*646f0*/  IMAD.X R0, R17, 0x1, R80, P0 ;  /* 0x0000000111007824 */ /* 0x001fc800000e0650 */
[----:B------:R-:W-:Y:S04]  /*64700*/  STL [R1+0x2d78], R7 ;  /* 0x002d780701007387 */ /* 0x000fe80000100800 */
[----:B-1----:R-:W2:Y:S04]  /*64710*/  LDL.LU.64 R18, [R1+0x5b0] ;  /* 0x0005b00001127983 */ /* 0x002ea80000300a00 */
[----:B------:R0:W-:Y:S04]  /*64720*/  STL [R1+0x2c0], R0 ;  /* 0x0002c00001007387 */ /* 0x0001e80000100800 */
[----:B------:R-:W2:Y:S01]  /*64730*/  LDL.LU.64 R16, [R1+0x5b8] ;  /* 0x0005b80001107983 */ /* 0x000ea20000300a00 */
[----:B0-----:R-:W-:-:S03]  /*64740*/  IADD3.X R0, PT, PT, R5, R80, RZ, P5, !PT ;  /* 0x0000005005007210 */ /* 0x001fc60002ffe4ff */
[----:B------:R-:W2:Y:S04]  /*64750*/  LDL.LU.64 R4, [R1+0x5d0] ;  /* 0x0005d00001047983 */ /* 0x000ea80000300a00 */
[----:B------:R4:W-:Y:S01]  /*64760*/  STL [R1+0x560], R0 ;  /* 0x0005600001007387 */ /* 0x0009e20000100800 */
[----:B---3--:R-:W-:-:S05]  /*64770*/  IADD3 R93, P0, PT, R28, R89, RZ ;  /* 0x000000591c5d7210 */ /* 0x008fca0007f1e0ff */
[----:B------:R-:W-:Y:S01]  /*64780*/  IMAD.X R90, R29, 0x1, R80, P0 ;  /* 0x000000011d5a7824 */ /* 0x000fe200000e0650 */
[----:B------:R-:W-:Y:S01]  /*64790*/  STL [R1+0x3e48], R93 ;  /* 0x003e485d01007387 */ /* 0x000fe20000100800 */
[----:B----4-:R-:W-:-:S03]  /*647a0*/  IADD3 R0, P5, PT, R2, R89, RZ ;  /* 0x0000005902007210 */ /* 0x010fc60007fbe0ff */
[----:B------:R-:W-:Y:S04]  /*647b0*/  STL [R1+0x3e4c], R90 ;  /* 0x003e4c5a01007387 */ /* 0x000fe80000100800 */
[----:B------:R0:W-:Y:S04]  /*647c0*/  STL [R1+0x2d7c], R0 ;  /* 0x002d7c0001007387 */ /* 0x0001e80000100800 */
[----:B------:R-:W3:Y:S01]  /*647d0*/  LDL.LU.64 R28, [R1+0x5d8] ;  /* 0x0005d800011c7983 */ /* 0x000ee20000300a00 */
[----:B0-----:R-:W-:-:S03]  /*647e0*/  IMAD.X R0, R3, 0x1, R80, P5 ;  /* 0x0000000103007824 */ /* 0x001fc600028e0650 */
[----:B------:R-:W4:Y:S04]  /*647f0*/  LDL.LU.64 R2, [R1+0x5f0] ;  /* 0x0005f00001027983 */ /* 0x000f280000300a00 */
[----:B------:R0:W-:Y:S02]  /*64800*/  STL [R1+0x570], R0 ;  /* 0x0005700001007387 */ /* 0x0001e40000100800 */
[-C--:B0-----:R-:W-:Y:S02]  /*64810*/  IADD3 R0, P0, PT, R26, R89.reuse, RZ ;  /* 0x000000591a007210 */ /* 0x081fe40007f1e0ff */
[----:B------:R-:W-:-:S03]  /*64820*/  IADD3 R32, P5, PT, R8, R89, RZ ;  /* 0x0000005908207210 */ /* 0x000fc60007fbe0ff */
[--C-:B------:R-:W-:Y:S01]  /*64830*/  IMAD.X R7, R27, 0x1, R80.reuse, P0 ;  /* 0x000000011b077824 */ /* 0x100fe200000e0650 */
[----:B------:R0:W-:Y:S04]  /*64840*/  STL [R1+0x150], R0 ;  /* 0x0001500001007387 */ /* 0x0001e80000100800 */
[----:B------:R-:W-:Y:S04]  /*64850*/  STL [R1+0x2b8], R32 ;  /* 0x0002b82001007387 */ /* 0x000fe80000100800 */
[----:B------:R-:W4:Y:S04]  /*64860*/  LDL.LU.64 R26, [R1+0x5f8] ;  /* 0x0005f800011a7983 */ /* 0x000f280000300a00 */
[----:B------:R1:W-:Y:S01]  /*64870*/  STL [R1+0x14c], R7 ;  /* 0x00014c0701007387 */ /* 0x0003e20000100800 */
[----:B0-----:R-:W-:-:S03]  /*64880*/  IMAD.X R0, R9, 0x1, R80, P5 ;  /* 0x0000000109007824 */ /* 0x001fc600028e0650 */
[----:B------:R-:W4:Y:S04]  /*64890*/  LDL.LU.64 R8, [R1+0x610] ;  /* 0x0006100001087983 */ /* 0x000f280000300a00 */
[----:B------:R0:W-:Y:S01]  /*648a0*/  STL [R1+0x2b4], R0 ;  /* 0x0002b40001007387 */ /* 0x0001e20000100800 */
[----:B--2---:R-:W-:-:S05]  /*648b0*/  IADD3 R79, P0, PT, R30, R89, RZ ;  /* 0x000000591e4f7210 */ /* 0x004fca0007f1e0ff */
[----:B------:R-:W-:Y:S01]  /*648c0*/  IMAD.X R78, R31, 0x1, R80, P0 ;  /* 0x000000011f4e7824 */ /* 0x000fe200000e0650 */
[-C--:B-1----:R-:W-:Y:S02]  /*648d0*/  IADD3 R7, P5, PT, R18, R89.reuse, RZ ;  /* 0x0000005912077210 */ /* 0x082fe40007fbe0ff */
[----:B------:R-:W-:-:S03]  /*648e0*/  IADD3 R93, P0, PT, R16, R89, RZ ;  /* 0x00000059105d7210 */ /* 0x000fc60007f1e0ff */
[--C-:B0-----:R-:W-:Y:S01]  /*648f0*/  IMAD.X R0, R19, 0x1, R80.reuse, P5 ;  /* 0x0000000113007824 */ /* 0x101fe200028e0650 */
[----:B------:R-:W-:Y:S04]  /*64900*/  STL [R1+0x298], R7 ;  /* 0x0002980701007387 */ /* 0x000fe80000100800 */
[----:B------:R-:W2:Y:S01]  /*64910*/  LDL.LU.64 R18, [R1+0x618] ;  /* 0x0006180001127983 */ /* 0x000ea20000300a00 */
[----:B------:R-:W-:-:S03]  /*64920*/  IMAD.X R90, R17, 0x1, R80, P0 ;  /* 0x00000001115a7824 */ /* 0x000fc600000e0650 */
[----:B------:R0:W-:Y:S04]  /*64930*/  STL [R1+0x28c], R0 ;  /* 0x00028c0001007387 */ /* 0x0001e80000100800 */
[----:B------:R-:W-:Y:S04]  /*64940*/  STL [R1+0x3ea0], R93 ;  /* 0x003ea05d01007387 */ /* 0x000fe80000100800 */
[----:B------:R-:W-:Y:S01]  /*64950*/  STL [R1+0x3ea4], R90 ;  /* 0x003ea45a01007387 */ /* 0x000fe20000100800 */
[----:B0-----:R-:W-:-:S05]  /*64960*/  IADD3 R0, P5, PT, R4, R89, RZ ;  /* 0x0000005904007210 */ /* 0x001fca0007fbe0ff */
[----:B------:R0:W-:Y:S04]  /*64970*/  STL [R1+0x2d80], R0 ;  /* 0x002d800001007387 */ /* 0x0001e80000100800 */
[----:B------:R-:W2:Y:S01]  /*64980*/  LDL.LU.64 R16, [R1+0x638] ;  /* 0x0006380001107983 */ /* 0x000ea20000300a00 */
[----:B0-----:R-:W-:-:S03]  /*64990*/  IMAD.X R0, R5, 0x1, R80, P5 ;  /* 0x0000000105007824 */ /* 0x001fc600028e0650 */
[----:B------:R-:W2:Y:S04]  /*649a0*/  LDL.LU.64 R4, [R1+0x640] ;  /* 0x0006400001047983 */ /* 0x000ea80000300a00 */
[----:B------:R4:W-:Y:S01]  /*649b0*/  STL [R1+0x5d0], R0 ;  /* 0x0005d00001007387 */ /* 0x0009e20000100800 */
[----:B---3--:R-:W-:-:S05]  /*649c0*/  IADD3 R93, P0, PT, R28, R89, RZ ;  /* 0x000000591c5d7210 */ /* 0x008fca0007f1e0ff */
[----:B------:R-:W-:Y:S01]  /*649d0*/  IMAD.X R90, R29, 0x1, R80, P0 ;  /* 0x000000011d5a7824 */ /* 0x000fe200000e0650 */
[----:B------:R-:W-:Y:S01]  /*649e0*/  STL [R1+0x3f30], R93 ;  /* 0x003f305d01007387 */ /* 0x000fe20000100800 */
[----:B----4-:R-:W-:-:S03]  /*649f0*/  IADD3 R0, P5, PT, R2, R89, RZ ;  /* 0x0000005902007210 */ /* 0x010fc60007fbe0ff */
[----:B------:R-:W-:Y:S04]  /*64a00*/  STL [R1+0x3f80], R90 ;  /* 0x003f805a01007387 */ /* 0x000fe80000100800 */
[----:B------:R0:W-:Y:S02]  /*64a10*/  STL [R1+0x2d84], R0 ;  /* 0x002d840001007387 */ /* 0x0001e40000100800 */
[----:B0-----:R-:W-:Y:S02]  /*64a20*/  IMAD.X R0, R3, 0x1, R80, P5 ;  /* 0x0000000103007824 */ /* 0x001fe400028e0650 */
[----:B------:R-:W3:Y:S04]  /*64a30*/  LDL.LU.64 R2, [R1+0x658] ;  /* 0x0006580001027983 */ /* 0x000ee80000300a00 */
[----:B------:R0:W-:Y:S01]  /*64a40*/  STL [R1+0x5f0], R0 ;  /* 0x0005f00001007387 */ /* 0x0001e20000100800 */
[----:B------:R-:W-:-:S05]  /*64a50*/  IADD3 R28, P0, PT, R26, R89, RZ ;  /* 0x000000591a1c7210 */ /* 0x000fca0007f1e0ff */
[----:B------:R-:W-:Y:S01]  /*64a60*/  IMAD.X R7, R27, 0x1, R80, P0 ;  /* 0x000000011b077824 */ /* 0x000fe200000e0650 */
[----:B------:R1:W-:Y:S04]  /*64a70*/  STL [R1+0x280], R28 ;  /* 0x0002801c01007387 */ /* 0x0003e80000100800 */
[----:B------:R-:W4:Y:S01]  /*64a80*/  LDL.LU.64 R30, [R1+0x660] ;  /* 0x00066000011e7983 */ /* 0x000f220000300a00 */
[----:B0-----:R-:W-:-:S05]  /*64a90*/  IADD3 R0, P5, PT, R8, R89, RZ ;  /* 0x0000005908007210 */ /* 0x001fca0007fbe0ff */
[----:B------:R0:W-:Y:S04]  /*64aa0*/  STL [R1+0x2d88], R0 ;  /* 0x002d880001007387 */ /* 0x0001e80000100800 */
[----:B------:R-:W-:Y:S04]  /*64ab0*/  STL [R1+0x278], R7 ;  /* 0x0002780701007387 */ /* 0x000fe80000100800 */
[----:B-1----:R-:W4:Y:S04]  /*64ac0*/  LDL.LU.64 R28, [R1+0x678] ;  /* 0x00067800011c7983 */ /* 0x002f280000300a00 */
[----:B------:R-:W4:Y:S01]  /*64ad0*/  LDL.LU.64 R26, [R1+0x680] ;  /* 0x00068000011a7983 */ /* 0x000f220000300a00 */
[----:B0-----:R-:W-:-:S05]  /*64ae0*/  IMAD.X R0, R9, 0x1, R80, P5 ;  /* 0x0000000109007824 */ /* 0x001fca00028e0650 */
[----:B------:R2:W-:Y:S04]  /*64af0*/  STL [R1+0x610], R0 ;  /* 0x0006100001007387 */ /* 0x0005e80000100800 */
[----:B------:R-:W4:Y:S01]  /*64b00*/  LDL.LU.64 R8, [R1+0x698] ;  /* 0x0006980001087983 */ /* 0x000f220000300a00 */
[----:B--2---:R-:W-:-:S05]  /*64b10*/  IADD3 R0, P0, PT, R18, R89, RZ ;  /* 0x0000005912007210 */ /* 0x004fca0007f1e0ff */
[----:B------:R-:W-:Y:S01]  /*64b20*/  IMAD.X R7, R19, 0x1, R80, P0 ;  /* 0x0000000113077824 */ /* 0x000fe200000e0650 */
[----:B------:R0:W-:Y:S01]  /*64b30*/  STL [R1+0x27c], R0 ;  /* 0x00027c0001007387 */ /* 0x0001e20000100800 */
[----:B------:R-:W-:-:S05]  /*64b40*/  IADD3 R32, P5, PT, R16, R89, RZ ;  /* 0x0000005910207210 */ /* 0x000fca0007fbe0ff */
[----:B0-----:R-:W-:Y:S01]  /*64b50*/  IMAD.X R0, R17, 0x1, R80, P5 ;  /* 0x0000000111007824 */ /* 0x001fe200028e0650 */
[----:B------:R-:W-:Y:S04]  /*64b60*/  STL [R1+0x2d8c], R32 ;  /* 0x002d8c2001007387 */ /* 0x000fe80000100800 */
[----:B------:R-:W2:Y:S04]  /*64b70*/  LDL.LU.64 R18, [R1+0x6a0] ;  /* 0x0006a00001127983 */ /* 0x000ea80000300a00 */
[----:B------:R-:W-:Y:S04]  /*64b80*/  STL [R1+0x270], R7 ;  /* 0x0002700701007387 */ /* 0x000fe80000100800 */
[----:B------:R-:W2:Y:S04]  /*64b90*/  LDL.LU.64 R16, [R1+0x6b8] ;  /* 0x0006b80001107983 */ /* 0x000ea80000300a00 */
[----:B------:R0:W-:Y:S02]  /*64ba0*/  STL [R1+0x638], R0 ;  /* 0x0006380001007387 */ /* 0x0001e40000100800 */
[----:B0-----:R-:W-:-:S05]  /*64bb0*/  IADD3 R0, P0, PT, R4, R89, RZ ;  /* 0x0000005904007210 */ /* 0x001fca0007f1e0ff */
[----:B------:R-:W-:Y:S01]  /*64bc0*/  IMAD.X R7, R5, 0x1, R80, P0 ;  /* 0x0000000105077824 */ /* 0x000fe200000e0650 */
[----:B------:R0:W-:Y:S01]  /*64bd0*/  STL [R1+0x274], R0 ;  /* 0x0002740001007387 */ /* 0x0001e20000100800 */
[----:B---3--:R-:W-:-:S05]  /*64be0*/  IADD3 R32, P5, PT, R2, R89, RZ ;  /* 0x0000005902207210 */ /* 0x008fca0007fbe0ff */
[----:B------:R-:W-:Y:S04]  /*64bf0*/  STL [R1+0x2d90], R32 ;  /* 0x002d902001007387 */ /* 0x000fe80000100800 */
[----:B------:R-:W3:Y:S01]  /*64c00*/  LDL.LU.64 R4, [R1+0x6c0] ;  /* 0x0006c00001047983 */ /* 0x000ee20000300a00 */
[----:B0-----:R-:W-:-:S03]  /*64c10*/  IMAD.X R0, R3, 0x1, R80, P5 ;  /* 0x0000000103007824 */ /* 0x001fc600028e0650 */
[----:B------:R4:W-:Y:S04]  /*64c20*/  STL [R1+0x264], R7 ;  /* 0x0002640701007387 */ /* 0x0009e80000100800 */
[----:B------:R-:W3:Y:S04]  /*64c30*/  LDL.LU.64 R2, [R1+0x6d8] ;  /* 0x0006d80001027983 */ /* 0x000ee80000300a00 */
[----:B------:R0:W-:Y:S01]  /*64c40*/  STL [R1+0x658], R0 ;  /* 0x0006580001007387 */ /* 0x0001e20000100800 */
[----:B----4-:R-:W-:-:S05]  /*64c50*/  IADD3 R7, P0, PT, R30, R89, RZ ;  /* 0x000000591e077210 */ /* 0x010fca0007f1e0ff */
[----:B0-----:R-:W-:Y:S01]  /*64c60*/  IMAD.X R0, R31, 0x1, R80, P0 ;  /* 0x000000011f007824 */ /* 0x001fe200000e0650 */
[----:B------:R0:W-:Y:S01]  /*64c70*/  STL [R1+0x268], R7 ;  /* 0x0002680701007387 */ /* 0x0001e20000100800 */
[-C--:B------:R-:W-:Y:S02]  /*64c80*/  IADD3 R32, P5, PT, R28, R89.reuse, RZ ;  /* 0x000000591c207210 */ /* 0x080fe40007fbe0ff */
[----:B------:R-:W-:-:S03]  /*64c90*/  IADD3 R28, P0, PT, R26, R89, RZ ;  /* 0x000000591a1c7210 */ /* 0x000fc60007f1e0ff */
[--C-:B0-----:R-:W-:Y:S01]  /*64ca0*/  IMAD.X R7, R29, 0x1, R80.reuse, P5 ;  /* 0x000000011d077824 */ /* 0x101fe200028e0650 */
[----:B------:R-:W-:Y:S04]  /*64cb0*/  STL [R1+0x2d94], R32 ;  /* 0x002d942001007387 */ /* 0x000fe80000100800 */
[----:B------:R0:W-:Y:S04]  /*64cc0*/  STL [R1+0x25c], R0 ;  /* 0x00025c0001007387 */ /* 0x0001e80000100800 */
[----:B------:R1:W-:Y:S04]  /*64cd0*/  STL [R1+0x678], R7 ;  /* 0x0006780701007387 */ /* 0x0003e80000100800 */
[----:B------:R-:W-:Y:S01]  /*64ce0*/  STL [R1+0x148], R28 ;  /* 0x0001481c01007387 */ /* 0x000fe20000100800 */
[----:B0-----:R-:W-:Y:S01]  /*64cf0*/  IADD3 R0, P5, PT, R8, R89, RZ ;  /* 0x0000005908007210 */ /* 0x001fe20007fbe0ff */
[----:B-1----:R-:W-:-:S02]  /*64d00*/  IMAD.X R7, R27, 0x1, R80, P0 ;  /* 0x000000011b077824 */ /* 0x002fc400000e0650 */
[----:B------:R-:W4:Y:S04]  /*64d10*/  LDL.LU.64 R26, [R1+0x6e0] ;  /* 0x0006e000011a7983 */ /* 0x000f280000300a00 */
[----:B------:R0:W-:Y:S04]  /*64d20*/  STL [R1+0x2ac], R0 ;  /* 0x0002ac0001007387 */ /* 0x0001e80000100800 */
[----:B------:R1:W-:Y:S01]  /*64d30*/  STL [R1+0x140], R7 ;  /* 0x0001400701007387 */ /* 0x0003e20000100800 */
[----:B0-----:R-:W-:-:S03]  /*64d40*/  IMAD.X R0, R9, 0x1, R80, P5 ;  /* 0x0000000109007824 */ /* 0x001fc600028e0650 */
[----:B------:R-:W4:Y:S04]  /*64d50*/  LDL.LU.64 R8, [R1+0x6f8] ;  /* 0x0006f80001087983 */ /* 0x000f280000300a00 */
[----:B------:R0:W-:Y:S01]  /*64d60*/  STL [R1+0x2a4], R0 ;  /* 0x0002a40001007387 */ /* 0x0001e20000100800 */
[-C--:B--2---:R-:W-:Y:S02]  /*64d70*/  IADD3 R77, P0, PT, R18, R89.reuse, RZ ;  /* 0x00000059124d7210 */ /* 0x084fe40007f1e0ff */
[----:B-1----:R-:W-:-:S03]  /*64d80*/  IADD3 R7, P5, PT, R16, R89, RZ ;  /* 0x0000005910077210 */ /* 0x002fc60007fbe0ff */
[--C-:B------:R-:W-:Y:S02]  /*64d90*/  IMAD.X R76, R19, 0x1, R80.reuse, P0 ;  /* 0x00000001134c7824 */ /* 0x100fe400000e0650 */
[----:B0-----:R-:W-:Y:S01]  /*64da0*/  IMAD.X R0, R17, 0x1, R80, P5 ;  /* 0x0000000111007824 */ /* 0x001fe200028e0650 */
[----:B------:R-:W-:Y:S04]  /*64db0*/  STL [R1+0x258], R7 ;  /* 0x0002580701007387 */ /* 0x000fe80000100800 */
[----:B------:R-:W2:Y:S04]  /*64dc0*/  LDL.LU.64 R18, [R1+0x700] ;  /* 0x0007000001127983 */ /* 0x000ea80000300a00 */
[----:B------:R-:W2:Y:S04]  /*64dd0*/  LDL.LU.64 R16, [R1+0x718] ;  /* 0x0007180001107983 */ /* 0x000ea80000300a00 */
[----:B------:R3:W-:Y:S02]  /*64de0*/  STL [R1+0x250], R0 ;  /* 0x0002500001007387 */ /* 0x0007e40000100800 */
[----:B---3--:R-:W-:-:S02]  /*64df0*/  IADD3 R0, P0, PT, R4, R89, RZ ;  /* 0x0000005904007210 */ /* 0x008fc40007f1e0ff */
[----:B------:R-:W-:-:S03]  /*64e00*/  IADD3 R7, P5, PT, R2, R89, RZ ;  /* 0x0000005902077210 */ /* 0x000fc60007fbe0ff */
[--C-:B------:R-:W-:Y:S01]  /*64e10*/  IMAD.X R4, R5, 0x1, R80.reuse, P0 ;  /* 0x0000000105047824 */ /* 0x100fe200000e0650 */
[----:B------:R0:W-:Y:S04]  /*64e20*/  STL [R1+0x254], R0 ;  /* 0x0002540001007387 */ /* 0x0001e80000100800 */
[----:B------:R-:W-:Y:S04]  /*64e30*/  STL [R1+0x2d98], R7 ;  /* 0x002d980701007387 */ /* 0x000fe80000100800 */
[----:B------:R-:W3:Y:S04]  /*64e40*/  LDL.LU.64 R30, [R1+0x720] ;  /* 0x00072000011e7983 */ /* 0x000ee80000300a00 */
[----:B------:R1:W-:Y:S04]  /*64e50*/  STL [R1+0x24c], R4 ;  /* 0x00024c0401007387 */ /* 0x0003e80000100800 */
[----:B------:R-:W3:Y:S01]  /*64e60*/  LDL.LU.64 R28, [R1+0x738] ;  /* 0x00073800011c7983 */ /* 0x000ee20000300a00 */
[----:B0-----:R-:W-:-:S05]  /*64e70*/  IMAD.X R0, R3, 0x1, R80, P5 ;  /* 0x0000000103007824 */ /* 0x001fca00028e0650 */
[----:B------:R4:W-:Y:S04]  /*64e80*/  STL [R1+0x6d8], R0 ;  /* 0x0006d80001007387 */ /* 0x0009e80000100800 */
[----:B-1----:R-:W3:Y:S04]  /*64e90*/  LDL.LU.64 R4, [R1+0x740] ;  /* 0x0007400001047983 */ /* 0x002ee80000300a00 */
[----:B------:R-:W3:Y:S01]  /*64ea0*/  LDL.LU.64 R2, [R1+0x758] ;  /* 0x0007580001027983 */ /* 0x000ee20000300a00 */
[----:B----4-:R-:W-:-:S05]  /*64eb0*/  IADD3 R0, P0, PT, R26, R89, RZ ;  /* 0x000000591a007210 */ /* 0x010fca0007f1e0ff */
[----:B------:R-:W-:Y:S01]  /*64ec0*/  IMAD.X R7, R27, 0x1, R80, P0 ;  /* 0x000000011b077824 */ /* 0x000fe200000e0650 */
[----:B------:R0:W-:Y:S01]  /*64ed0*/  STL [R1+0x234], R0 ;  /* 0x0002340001007387 */ /* 0x0001e20000100800 */
[----:B------:R-:W-:-:S05]  /*64ee0*/  IADD3 R32, P5, PT, R8, R89, RZ ;  /* 0x0000005908207210 */ /* 0x000fca0007fbe0ff */
[----:B------:R-:W-:Y:S01]  /*64ef0*/  STL [R1+0x2d9c], R32 ;  /* 0x002d9c2001007387 */ /* 0x000fe20000100800 */
[----:B0-----:R-:W-:-:S03]  /*64f00*/  IMAD.X R0, R9, 0x1, R80, P5 ;  /* 0x0000000109007824 */ /* 0x001fc600028e0650 */
[----:B------:R-:W4:Y:S04]  /*64f10*/  LDL.LU.64 R26, [R1+0x760] ;  /* 0x00076000011a7983 */ /* 0x000f280000300a00 */
[----:B------:R-:W-:Y:S04]  /*64f20*/  STL [R1+0x228], R7 ;  /* 0x0002280701007387 */ /* 0x000fe80000100800 */
[----:B------:R-:W4:Y:S04]  /*64f30*/  LDL.LU.64 R8, [R1+0x778] ;  /* 0x0007780001087983 */ /* 0x000f280000300a00 */
[----:B------:R2:W-:Y:S02]  /*64f40*/  STL [R1+0x6f8], R0 ;  /* 0x0006f80001007387 */ /* 0x0005e40000100800 */
[----:B--2---:R-:W-:-:S02]  /*64f50*/  IADD3 R0, P0, PT, R18, R89, RZ ;  /* 0x0000005912007210 */ /* 0x004fc40007f1e0ff */
[----:B------:R-:W-:-:S03]  /*64f60*/  IADD3 R32, P5, PT, R16, R89, RZ ;  /* 0x0000005910207210 */ /* 0x000fc60007fbe0ff */
[--C-:B------:R-:W-:Y:S01]  /*64f70*/  IMAD.X R7, R19, 0x1, R80.reuse, P0 ;  /* 0x0000000113077824 */ /* 0x100fe200000e0650 */
[----:B------:R0:W-:Y:S04]  /*64f80*/  STL [R1+0x22c], R0 ;  /* 0x00022c0001007387 */ /* 0x0001e80000100800 */
[----:B------:R-:W-:Y:S04]  /*64f90*/  STL [R1+0x2da0], R32 ;  /* 0x002da02001007387 */ /* 0x000fe80000100800 */
[----:B------:R-:W2:Y:S04]  /*64fa0*/  LDL.LU.64 R18, [R1+0x780] ;  /* 0x0007800001127983 */ /* 0x000ea80000300a00 */
[----:B------:R3:W-:Y:S01]  /*64fb0*/  STL [R1+0x224], R7 ;  /* 0x0002240701007387 */ /* 0x0007e20000100800 */
[----:B0-----:R-:W-:-:S03]  /*64fc0*/  IMAD.X R0, R17, 0x1, R80, P5 ;  /* 0x0000000111007824 */ /* 0x001fc600028e0650 */
[----:B------:R-:W2:Y:S04]  /*64fd0*/  LDL.LU.64 R16, [R1+0x798] ;  /* 0x0007980001107983 */ /* 0x000ea80000300a00 */
[----:B------:R0:W-:Y:S01]  /*64fe0*/  STL [R1+0x718], R0 ;  /* 0x0007180001007387 */ /* 0x0001e20000100800 */
[-C--:B---3--:R-:W-:Y:S02]  /*64ff0*/  IADD3 R7, P0, PT, R30, R89.reuse, RZ ;  /* 0x000000591e077210 */ /* 0x088fe40007f1e0ff */
[----:B0-----:R-:W-:-:S03]  /*65000*/  IADD3 R0, P5, PT, R28, R89, RZ ;  /* 0x000000591c007210 */ /* 0x001fc60007fbe0ff */
[--C-:B------:R-:W-:Y:S01]  /*65010*/  IMAD.X R30, R31, 0x1, R80.reuse, P0 ;  /* 0x000000011f1e7824 */ /* 0x100fe200000e0650 */
[----:B------:R0:W-:Y:S04]  /*65020*/  STL [R1+0x200], R7 ;  /* 0x0002000701007387 */ /* 0x0001e80000100800 */
[----:B------:R1:W-:Y:S04]  /*65030*/  STL [R1+0x2da4], R0 ;  /* 0x002da40001007387 */ /* 0x0003e80000100800 */
[----:B------:R-:W-:Y:S01]  /*65040*/  STL [R1+0x1fc], R30 ;  /* 0x0001fc1e01007387 */ /* 0x000fe20000100800 */
[----:B0-----:R-:W-:Y:S01]  /*65050*/  IMAD.X R7, R29, 0x1, R80, P5 ;  /* 0x000000011d077824 */ /* 0x001fe200028e0650 */
[----:B-1----:R-:W-:-:S02]  /*65060*/  IADD3 R0, P0, PT, R4, R89, RZ ;  /* 0x0000005904007210 */ /* 0x002fc40007f1e0ff */
[----:B------:R-:W-:Y:S02]  /*65070*/  IADD3 R28, P5, PT, R2, R89, RZ ;  /* 0x00000059021c7210 */ /* 0x000fe40007fbe0ff */
[----:B------:R0:W-:Y:S04]  /*65080*/  STL [R1+0x738], R7 ;  /* 0x0007380701007387 */ /* 0x0001e80000100800 */
[----:B------:R1:W-:Y:S04]  /*65090*/  STL [R1+0x1f0], R0 ;  /* 0x0001f00001007387 */ /* 0x0003e80000100800 */
[----:B------:R4:W-:Y:S01]  /*650a0*/  STL [R1+0x2da8], R28 ;  /* 0x002da81c01007387 */ /* 0x0009e20000100800 */
[----:B0-----:R-:W-:-:S02]  /*650b0*/  IMAD.X R7, R5, 0x1, R80, P0 ;  /* 0x0000000105077824 */ /* 0x001fc400000e0650 */
[----:B-1----:R-:W-:Y:S01]  /*650c0*/  IMAD.X R0, R3, 0x1, R80, P5 ;  /* 0x0000000103007824 */ /* 0x002fe200028e0650 */
[----:B------:R-:W3:Y:S04]  /*650d0*/  LDL.LU.64 R4, [R1+0x7a0] ;  /* 0x0007a00001047983 */ /* 0x000ee80000300a00 */
[----:B------:R-:W-:Y:S04]  /*650e0*/  STL [R1+0x1e8], R7 ;  /* 0x0001e80701007387 */ /* 0x000fe80000100800 */
[----:B------:R-:W3:Y:S04]  /*650f0*/  LDL.LU.64 R2, [R1+0x7b8] ;  /* 0x0007b80001027983 */ /* 0x000ee80000300a00 */
[----:B------:R0:W-:Y:S01]  /*65100*/  STL [R1+0x758], R0 ;  /* 0x0007580001007387 */ /* 0x0001e20000100800 */
[----:B----4-:R-:W-:-:S02]  /*65110*/  IADD3 R28, P0, PT, R26, R89, RZ ;  /* 0x000000591a1c7210 */ /* 0x010fc40007f1e0ff */
[----:B0-----:R-:W-:-:S03]  /*65120*/  IADD3 R0, P5, PT, R8, R89, RZ ;  /* 0x0000005908007210 */ /* 0x001fc60007fbe0ff */
        /* <DEDUP_REMOVED lines=8> */
[----:B--2---:R-:W-:-:S05]  /*651b0*/  IADD3 R28, P0, PT, R18, R89, RZ ;  /* 0x00000059121c7210 */ /* 0x004fca0007f1e0ff */
[----:B-1----:R-:W-:Y:S01]  /*651c0*/  IMAD.X R7, R19, 0x1, R80, P0 ;  /* 0x0000000113077824 */ /* 0x002fe200000e0650 */
[----:B------:R1:W-:Y:S04]  /*651d0*/  STL [R1+0x11c], R28 ;  /* 0x00011c1c01007387 */ /* 0x0003e80000100800 */
[----:B------:R-:W2:Y:S01]  /*651e0*/  LDL.LU.64 R30, [R1+0x7e0] ;  /* 0x0007e000011e7983 */ /* 0x000ea20000300a00 */
[----:B0-----:R-:W-:-:S05]  /*651f0*/  IADD3 R0, P5, PT, R16, R89, RZ ;  /* 0x0000005910007210 */ /* 0x001fca0007fbe0ff */
[----:B------:R0:W-:Y:S04]  /*65200*/  STL [R1+0x294], R0 ;  /* 0x0002940001007387 */ /* 0x0001e80000100800 */
[----:B------:R3:W-:Y:S04]  /*65210*/  STL [R1+0x118], R7 ;  /* 0x0001180701007387 */ /* 0x0007e80000100800 */
[----:B-1----:R-:W2:Y:S04]  /*65220*/  LDL.LU.64 R28, [R1+0x7f8] ;  /* 0x0007f800011c7983 */ /* 0x002ea80000300a00 */
[----:B------:R-:W2:Y:S01]  /*65230*/  LDL.LU.64 R18, [R1+0x800] ;  /* 0x0008000001127983 */ /* 0x000ea20000300a00 */
[----:B0-----:R-:W-:-:S05]  /*65240*/  IMAD.X R0, R17, 0x1, R80, P5 ;  /* 0x0000000111007824 */ /* 0x001fca00028e0650 */
[----:B------:R0:W-:Y:S04]  /*65250*/  STL [R1+0x288], R0 ;  /* 0x0002880001007387 */ /* 0x0001e80000100800 */
[----:B------:R-:W2:Y:S01]  /*65260*/  LDL.LU.64 R16, [R1+0x808] ;  /* 0x0008080001107983 */ /* 0x000ea20000300a00 */
[-C--:B---3--:R-:W-:Y:S02]  /*65270*/  IADD3 R75, P0, PT, R4, R89.reuse, RZ ;  /* 0x00000059044b7210 */ /* 0x088fe40007f1e0ff */
[----:B------:R-:W-:-:S03]  /*65280*/  IADD3 R7, P5, PT, R2, R89, RZ ;  /* 0x0000005902077210 */ /* 0x000fc60007fbe0ff */
[--C-:B------:R-:W-:Y:S02]  /*65290*/  IMAD.X R74, R5, 0x1, R80.reuse, P0 ;  /* 0x00000001054a7824 */ /* 0x100fe400000e0650 */
[----:B------:R-:W-:Y:S04]  /*652a0*/  STL [R1+0x220], R7 ;  /* 0x0002200701007387 */ /* 0x000fe80000100800 */
[----:B------:R-:W3:Y:S01]  /*652b0*/  LDL.LU.64 R4, [R1+0x810] ;  /* 0x0008100001047983 */ /* 0x000ee20000300a00 */
[----:B0-----:R-:W-:-:S03]  /*652c0*/  IMAD.X R0, R3, 0x1, R80, P5 ;  /* 0x0000000103007824 */ /* 0x001fc600028e0650 */
[----:B------:R-:W3:Y:S04]  /*652d0*/  LDL.LU.64 R2, [R1+0x818] ;  /* 0x0008180001027983 */ /* 0x000ee80000300a00 */
[----:B------:R4:W-:Y:S02]  /*652e0*/  STL [R1+0x21c], R0 ;  /* 0x00021c0001007387 */ /* 0x0009e40000100800 */
[----:B----4-:R-:W-:-:S05]  /*652f0*/  IADD3 R0, P0, PT, R26, R89, RZ ;  /* 0x000000591a007210 */ /* 0x010fca0007f1e0ff */
[----:B------:R-:W-:Y:S01]  /*65300*/  IMAD.X R7, R27, 0x1, R80, P0 ;  /* 0x000000011b077824 */ /* 0x000fe200000e0650 */
[----:B------:R0:W-:Y:S01]  /*65310*/  STL [R1+0x1b8], R0 ;  /* 0x0001b80001007387 */ /* 0x0001e20000100800 */
[----:B------:R-:W-:-:S05]  /*65320*/  IADD3 R32, P5, PT, R8, R89, RZ ;  /* 0x0000005908207210 */ /* 0x000fca0007fbe0ff */
[----:B------:R-:W-:Y:S04]  /*65330*/  STL [R1+0x2db0], R32 ;  /* 0x002db02001007387 */ /* 0x000fe80000100800 */
[----:B------:R-:W4:Y:S01]  /*65340*/  LDL.LU.64 R26, [R1+0x820] ;  /* 0x00082000011a7983 */ /* 0x000f220000300a00 */
[----:B0-----:R-:W-:-:S03]  /*65350*/  IADD3.X R0, PT, PT, R9, R80, RZ, P5, !PT ;  /* 0x0000005009007210 */ /* 0x001fc60002ffe4ff */
[----:B------:R2:W-:Y:S04]  /*65360*/  STL [R1+0x1ac], R7 ;  /* 0x0001ac0701007387 */ /* 0x0005e80000100800 */
[----:B------:R-:W4:Y:S04]  /*65370*/  LDL.LU.64 R8, [R1+0x828] ;  /* 0x0008280001087983 */ /* 0x000f280000300a00 */
[----:B------:R0:W-:Y:S01]  /*65380*/  STL [R1+0x7d8], R0 ;  /* 0x0007d80001007387 */ /* 0x0001e20000100800 */
[----:B--2---:R-:W-:-:S05]  /*65390*/  IADD3 R7, P0, PT, R30, R89, RZ ;  /* 0x000000591e077210 */ /* 0x004fca0007f1e0ff */
[----:B------:R-:W-:Y:S01]  /*653a0*/  IMAD.X R30, R31, 0x1, R80, P0 ;  /* 0x000000011f1e7824 */ /* 0x000fe200000e0650 */
[----:B------:R1:W-:Y:S01]  /*653b0*/  STL [R1+0x1a4], R7 ;  /* 0x0001a40701007387 */ /* 0x0003e20000100800 */
[----:B0-----:R-:W-:-:S05]  /*653c0*/  IADD3 R0, P5, PT, R28, R89, RZ ;  /* 0x000000591c007210 */ /* 0x001fca0007fbe0ff */
[----:B------:R0:W-:Y:S01]  /*653d0*/  STL [R1+0x2db4], R0 ;  /* 0x002db40001007387 */ /* 0x0001e20000100800 */
[----:B-1----:R-:W-:-:S03]  /*653e0*/  IMAD.X R7, R29, 0x1, R80, P5 ;  /* 0x000000011d077824 */ /* 0x002fc600028e0650 */
[----:B------:R-:W-:Y:S04]  /*653f0*/  STL [R1+0x194], R30 ;  /* 0x0001941e01007387 */ /* 0x000fe80000100800 */
[----:B------:R1:W-:Y:S01]  /*65400*/  STL [R1+0x7f8], R7 ;  /* 0x0007f80701007387 */ /* 0x0003e20000100800 */
[-C--:B0-----:R-:W-:Y:S02]  /*65410*/  IADD3 R0, P0, PT, R18, R89.reuse, RZ ;  /* 0x0000005912007210 */ /* 0x081fe40007f1e0ff */
[----:B------:R-:W-:-:S03]  /*65420*/  IADD3 R28, P5, PT, R16, R89, RZ ;  /* 0x00000059101c7210 */ /* 0x000fc60007fbe0ff */
[----:B------:R0:W-:Y:S01]  /*65430*/  STL [R1+0x198], R0 ;  /* 0x0001980001007387 */ /* 0x0001e20000100800 */
[----:B-1----:R-:W-:-:S03]  /*65440*/  IMAD.X R7, R19, 0x1, R80, P0 ;  /* 0x0000000113077824 */ /* 0x002fc600000e0650 */
[----:B------:R-:W-:Y:S04]  /*65450*/  STL [R1+0x2db8], R28 ;  /* 0x002db81c01007387 */ /* 0x000fe80000100800 */
[----:B------:R-:W2:Y:S04]  /*65460*/  LDL.LU.64 R18, [R1+0x830] ;  /* 0x0008300001127983 */ /* 0x000ea80000300a00 */
[----:B------:R-:W-:Y:S01]  /*65470*/  STL [R1+0x18c], R7 ;  /* 0x00018c0701007387 */ /* 0x000fe20000100800 */
[----:B0-----:R-:W-:-:S03]  /*65480*/  IMAD.X R0, R17, 0x1, R80, P5 ;  /* 0x0000000111007824 */ /* 0x001fc600028e0650 */
[----:B------:R-:W2:Y:S04]  /*65490*/  LDL.LU.64 R16, [R1+0x838] ;  /* 0x0008380001107983 */ /* 0x000ea80000300a00 */
[----:B------:R3:W-:Y:S02]  /*654a0*/  STL [R1+0x808], R0 ;  /* 0x0008080001007387 */ /* 0x0007e40000100800 */
[-C--:B---3--:R-:W-:Y:S02]  /*654b0*/  IADD3 R0, P0, PT, R4, R89.reuse, RZ ;  /* 0x0000005904007210 */ /* 0x088fe40007f1e0ff */
[----:B------:R-:W-:-:S03]  /*654c0*/  IADD3 R28, P5, PT, R2, R89, RZ ;  /* 0x00000059021c7210 */ /* 0x000fc60007fbe0ff */
[--C-:B------:R-:W-:Y:S01]  /*654d0*/  IMAD.X R7, R5, 0x1, R80.reuse, P0 ;  /* 0x0000000105077824 */ /* 0x100fe200000e0650 */
[----:B------:R0:W-:Y:S04]  /*654e0*/  STL [R1+0x170], R0 ;  /* 0x0001700001007387 */ /* 0x0001e80000100800 */
[----:B------:R-:W-:Y:S04]  /*654f0*/  STL [R1+0x2dbc], R28 ;  /* 0x002dbc1c01007387 */ /* 0x000fe80000100800 */
[----:B------:R-:W3:Y:S04]  /*65500*/  LDL.LU.64 R4, [R1+0x840] ;  /* 0x0008400001047983 */ /* 0x000ee80000300a00 */
[----:B------:R-:W-:Y:S01]  /*65510*/  STL [R1+0x16c], R7 ;  /* 0x00016c0701007387 */ /* 0x000fe20000100800 */
[----:B0-----:R-:W-:-:S03]  /*65520*/  IMAD.X R0, R3, 0x1, R80, P5 ;  /* 0x0000000103007824 */ /* 0x001fc600028e0650 */
[----:B------:R-:W3:Y:S04]  /*65530*/  LDL.LU.64 R2, [R1+0x858] ;  /* 0x0008580001027983 */ /* 0x000ee80000300a00 */
[----:B------:R4:W-:Y:S02]  /*65540*/  STL [R1+0x818], R0 ;  /* 0x0008180001007387 */ /* 0x0009e40000100800 */
[-C--:B----4-:R-:W-:Y:S02]  /*65550*/  IADD3 R0, P0, PT, R26, R89.reuse, RZ ;  /* 0x000000591a007210 */ /* 0x090fe40007f1e0ff */
[----:B------:R-:W-:-:S03]  /*65560*/  IADD3 R28, P5, PT, R8, R89, RZ ;  /* 0x00000059081c7210 */ /* 0x000fc60007fbe0ff */
[--C-:B------:R-:W-:Y:S01]  /*65570*/  IMAD.X R7, R27, 0x1, R80.reuse, P0 ;  /* 0x000000011b077824 */ /* 0x100fe200000e0650 */
[----:B------:R0:W-:Y:S04]  /*65580*/  STL [R1+0x168], R0 ;  /* 0x0001680001007387 */ /* 0x0001e80000100800 */
[----:B------:R1:W-:Y:S04]  /*65590*/  STL [R1+0x2dc0], R28 ;  /* 0x002dc01c01007387 */ /* 0x0003e80000100800 */
[----:B------:R-:W4:Y:S04]  /*655a0*/  LDL.LU.64 R30, [R1+0x860] ;  /* 0x00086000011e7983 */ /* 0x000f280000300a00 */
[----:B------:R-:W-:Y:S01]  /*655b0*/  STL [R1+0x160], R7 ;  /* 0x0001600701007387 */ /* 0x000fe20000100800 */
[----:B0-----:R-:W-:-:S03]  /*655c0*/  IMAD.X R0, R9, 0x1, R80, P5 ;  /* 0x0000000109007824 */ /* 0x001fc600028e0650 */
[----:B-1----:R-:W4:Y:S04]  /*655d0*/  LDL.LU.64 R28, [R1+0x878] ;  /* 0x00087800011c7983 */ /* 0x002f280000300a00 */
[----:B------:R2:W-:Y:S04]  /*655e0*/  STL [R1+0x828], R0 ;  /* 0x0008280001007387 */ /* 0x0005e80000100800 */
[----:B------:R-:W4:Y:S04]  /*655f0*/  LDL.LU.64 R26, [R1+0x880] ;  /* 0x00088000011a7983 */ /* 0x000f280000300a00 */
[----:B------:R-:W4:Y:S01]  /*65600*/  LDL.LU.64 R8, [R1+0x898] ;  /* 0x0008980001087983 */ /* 0x000f220000300a00 */
[----:B--2---:R-:W-:-:S05]  /*65610*/  IADD3 R0, P0, PT, R18, R89, RZ ;  /* 0x0000005912007210 */ /* 0x004fca0007f1e0ff */
[--C-:B------:R-:W-:Y:S01]  /*65620*/  IMAD.X R7, R19, 0x1, R80.reuse, P0 ;  /* 0x0000000113077824 */ /* 0x100fe200000e0650 */
[----:B------:R-:W-:Y:S01]  /*65630*/  IADD3 R32, P5, PT, R16, R89, RZ ;  /* 0x0000005910207210 */ /* 0x000fe20007fbe0ff */
[----:B------:R0:W-:Y:S04]  /*65640*/  STL [R1+0x164], R0 ;  /* 0x0001640001007387 */ /* 0x0001e80000100800 */
[----:B------:R-:W-:Y:S04]  /*65650*/  STL [R1+0x2dc4], R32 ;  /* 0x002dc42001007387 */ /* 0x000fe80000100800 */
[----:B------:R-:W2:Y:S04]  /*65660*/  LDL.LU.64 R18, [R1+0x8a0] ;  /* 0x0008a00001127983 */ /* 0x000ea80000300a00 */
[----:B------:R-:W-:Y:S01]  /*65670*/  STL [R1+0x15c], R7 ;  /* 0x00015c0701007387 */ /* 0x000fe20000100800 */
[----:B0-----:R-:W-:-:S03]  /*65680*/  IMAD.X R0, R17, 0x1, R80, P5 ;  /* 0x0000000111007824 */ /* 0x001fc600028e0650 */
[----:B------:R-:W2:Y:S04]  /*65690*/  LDL.LU.64 R16, [R1+0x8a8] ;  /* 0x0008a80001107983 */ /* 0x000ea80000300a00 */
[----:B------:R3:W-:Y:S02]  /*656a0*/  STL [R1+0x838], R0 ;  /* 0x0008380001007387 */ /* 0x0007e40000100800 */
[----:B---3--:R-:W-:-:S05]  /*656b0*/  IADD3 R0, P0, PT, R4, R89, RZ ;  /* 0x0000005904007210 */ /* 0x008fca0007f1e0ff */
[----:B------:R-:W-:Y:S01]  /*656c0*/  IMAD.X R7, R5, 0x1, R80, P0 ;  /* 0x0000000105077824 */ /* 0x000fe200000e0650 */
[----:B------:R0:W-:Y:S01]  /*656d0*/  STL [R1+0xf8], R0 ;  /* 0x0000f80001007387 */ /* 0x0001e20000100800 */
[----:B------:R-:W-:-:S05]  /*656e0*/  IADD3 R32, P5, PT, R2, R89, RZ ;  /* 0x0000005902207210 */ /* 0x000fca0007fbe0ff */
[----:B------:R-:W-:Y:S04]  /*656f0*/  STL [R1+0x26c], R32 ;  /* 0x00026c2001007387 */ /* 0x000fe80000100800 */
[----:B------:R-:W3:Y:S01]  /*65700*/  LDL.LU.64 R4, [R1+0x8b0] ;  /* 0x0008b00001047983 */ /* 0x000ee20000300a00 */
[----:B0-----:R-:W-:-:S03]  /*65710*/  IMAD.X R0, R3, 0x1, R80, P5 ;  /* 0x0000000103007824 */ /* 0x001fc600028e0650 */
[----:B------:R-:W-:Y:S04]  /*65720*/  STL [R1+0xf0], R7 ;  /* 0x0000f00701007387 */ /* 0x000fe80000100800 */
[----:B------:R-:W3:Y:S04]  /*65730*/  LDL.LU.64 R2, [R1+0x8b8] ;  /* 0x0008b80001027983 */ /* 0x000ee80000300a00 */
[----:B------:R0:W-:Y:S01]  /*65740*/  STL [R1+0x260], R0 ;  /* 0x0002600001007387 */ /* 0x0001e20000100800 */
[-C--:B----4-:R-:W-:Y:S02]  /*65750*/  IADD3 R73, P0, PT, R30, R89.reuse, RZ ;  /* 0x000000591e497210 */ /* 0x090fe40007f1e0ff */
[----:B0-----:R-:W-:-:S03]  /*65760*/  IADD3 R0, P5, PT, R28, R89, RZ ;  /* 0x000000591c007210 */ /* 0x001fc60007fbe0ff */
[--C-:B------:R-:W-:Y:S02]  /*65770*/  IMAD.X R72, R31, 0x1, R80.reuse, P0 ;  /* 0x000000011f487824 */ /* 0x100fe400000e0650 */
[----:B------:R-:W-:Y:S01]  /*65780*/  IMAD.X R7, R29, 0x1, R80, P5 ;  /* 0x000000011d077824 */ /* 0x000fe200028e0650 */
[----:B------:R0:W-:Y:S01]  /*65790*/  STL [R1+0x1f8], R0 ;  /* 0x0001f80001007387 */ /* 0x0001e20000100800 */
[----:B------:R-:W-:-:S03]  /*657a0*/  IADD3 R28, P5, PT, R8, R89, RZ ;  /* 0x00000059081c7210 */ /* 0x000fc60007fbe0ff */
[----:B------:R1:W-:Y:S01]  /*657b0*/  STL [R1+0x1f4], R7 ;  /* 0x0001f40701007387 */ /* 0x0003e20000100800 */
[----:B0-----:R-:W-:-:S05]  /*657c0*/  IADD3 R0, P0, PT, R26, R89, RZ ;  /* 0x000000591a007210 */ /* 0x001fca0007f1e0ff */
[--C-:B-1----:R-:W-:Y:S01]  /*657d0*/  IMAD.X R7, R27, 0x1, R80.reuse, P0 ;  /* 0x000000011b077824 */ /* 0x102fe200000e0650 */
[----:B------:R0:W-:Y:S04]  /*657e0*/  STL [R1+0x138], R0 ;  /* 0x0001380001007387 */ /* 0x0001e80000100800 */
[----:B------:R-:W-:Y:S04]  /*657f0*/  STL [R1+0x2dc8], R28 ;  /* 0x002dc81c01007387 */ /* 0x000fe80000100800 */
[----:B------:R-:W4:Y:S04]  /*65800*/  LDL.LU.64 R26, [R1+0x8c0] ;  /* 0x0008c000011a7983 */ /* 0x000f280000300a00 */
[----:B------:R-:W-:Y:S01]  /*65810*/  STL [R1+0x130], R7 ;  /* 0x0001300701007387 */ /* 0x000fe20000100800 */
[----:B0-----:R-:W-:-:S03]  /*65820*/  IMAD.X R0, R9, 0x1, R80, P5 ;  /* 0x0000000109007824 */ /* 0x001fc600028e0650 */
[----:B------:R-:W4:Y:S04]  /*65830*/  LDL.LU.64 R8, [R1+0x8c8] ;  /* 0x0008c80001087983 */ /* 0x000f280000300a00 */
[----:B------:R2:W-:Y:S02]  /*65840*/  STL [R1+0x898], R0 ;  /* 0x0008980001007387 */ /* 0x0005e40000100800 */
[-C--:B--2---:R-:W-:Y:S02]  /*65850*/  IADD3 R0, P0, PT, R18, R89.reuse, RZ ;  /* 0x0000005912007210 */ /* 0x084fe40007f1e0ff */
[----:B------:R-:W-:-:S03]  /*65860*/  IADD3 R28, P5, PT, R16, R89, RZ ;  /* 0x00000059101c7210 */ /* 0x000fc60007fbe0ff */
[--C-:B------:R-:W-:Y:S01]  /*65870*/  IMAD.X R7, R19, 0x1, R80.reuse, P0 ;  /* 0x0000000113077824 */ /* 0x100fe200000e0650 */
[----:B------:R0:W-:Y:S04]  /*65880*/  STL [R1+0x12c], R0 ;  /* 0x00012c0001007387 */ /* 0x0001e80000100800 */
        /* <DEDUP_REMOVED lines=28> */
[----:B--2---:R-:W-:-:S05]  /*65a50*/  IADD3 R0, P0, PT, R18, R89, RZ ;  /* 0x0000005912007210 */ /* 0x004fca0007f1e0ff */
[----:B------:R-:W-:Y:S01]  /*65a60*/  IMAD.X R7, R19, 0x1, R80, P0 ;  /* 0x0000000113077824 */ /* 0x000fe200000e0650 */
[----:B------:R0:W-:Y:S01]  /*65a70*/  STL [R1+0x10c], R0 ;  /* 0x00010c0001007387 */ /* 0x0001e20000100800 */
[----:B------:R-:W-:-:S05]  /*65a80*/  IADD3 R32, P5, PT, R16, R89, RZ ;  /* 0x0000005910207210 */ /* 0x000fca0007fbe0ff */
[----:B------:R-:W-:Y:S01]  /*65a90*/  STL [R1+0x2dd8], R32 ;  /* 0x002dd82001007387 */ /* 0x000fe20000100800 */
[----:B0-----:R-:W-:-:S03]  /*65aa0*/  IMAD.X R0, R17, 0x1, R80, P5 ;  /* 0x0000000111007824 */ /* 0x001fc600028e0650 */
[----:B------:R-:W2:Y:S04]  /*65ab0*/  LDL.LU.64 R18, [R1+0x930] ;  /* 0x0009300001127983 */ /* 0x000ea80000300a00 */
[----:B------:R3:W-:Y:S04]  /*65ac0*/  STL [R1+0x104], R7 ;  /* 0x0001040701007387 */ /* 0x0007e80000100800 */
[----:B------:R-:W2:Y:S04]  /*65ad0*/  LDL.LU.64 R16, [R1+0x948] ;  /* 0x0009480001107983 */ /* 0x000ea80000300a00 */
[----:B------:R0:W-:Y:S01]  /*65ae0*/  STL [R1+0x8d8], R0 ;  /* 0x0008d80001007387 */ /* 0x0001e20000100800 */
[----:B---3--:R-:W-:-:S02]  /*65af0*/  IADD3 R7, P0, PT, R30, R89, RZ ;  /* 0x000000591e077210 */ /* 0x008fc40007f1e0ff */
        /* <DEDUP_REMOVED lines=10> */
[----:B------:R-:W-:Y:S01]  /*65ba0*/  STL [R1+0x248], R28 ;  /* 0x0002481c01007387 */ /* 0x000fe20000100800 */
[----:B0-----:R-:W-:-:S02]  /*65bb0*/  IMAD.X R7, R5, 0x1, R80, P0 ;  /* 0x0000000105077824 */ /* 0x001fc400000e0650 */
[----:B-1----:R-:W-:Y:S01]  /*65bc0*/  IMAD.X R0, R3, 0x1, R80, P5 ;  /* 0x0000000103007824 */ /* 0x002fe200028e0650 */
[----:B------:R-:W3:Y:S04]  /*65bd0*/  LDL.LU.64 R4, [R1+0x950] ;  /* 0x0009500001047983 */ /* 0x000ee80000300a00 */
[----:B------:R4:W-:Y:S04]  /*65be0*/  STL [R1+0xc0], R7 ;  /* 0x0000c00701007387 */ /* 0x0009e80000100800 */
[----:B------:R-:W3:Y:S04]  /*65bf0*/  LDL.LU.64 R2, [R1+0x958] ;  /* 0x0009580001027983 */ /* 0x000ee80000300a00 */
[----:B------:R0:W-:Y:S01]  /*65c00*/  STL [R1+0x230], R0 ;  /* 0x0002300001007387 */ /* 0x0001e20000100800 */
[----:B----4-:R-:W-:-:S02]  /*65c10*/  IADD3 R7, P5, PT, R8, R89, RZ ;  /* 0x0000005908077210 */ /* 0x010fc40007fbe0ff */
[----:B------:R-:W-:-:S03]  /*65c20*/  IADD3 R71, P0, PT, R26, R89, RZ ;  /* 0x000000591a477210 */ /* 0x000fc60007f1e0ff */
[--C-:B0-----:R-:W-:Y:S01]  /*65c30*/  IMAD.X R0, R9, 0x1, R80.reuse, P5 ;  /* 0x0000000109007824 */ /* 0x101fe200028e0650 */
[----:B------:R-:W-:Y:S04]  /*65c40*/  STL [R1+0x1c8], R7 ;  /* 0x0001c80701007387 */ /* 0x000fe80000100800 */
[----:B------:R-:W4:Y:S04]  /*65c50*/  LDL.LU.64 R28, [R1+0x960] ;  /* 0x00096000011c7983 */ /* 0x000f280000300a00 */
[----:B------:R-:W4:Y:S01]  /*65c60*/  LDL.LU.64 R8, [R1+0x968] ;  /* 0x0009680001087983 */ /* 0x000f220000300a00 */
[----:B------:R-:W-:-:S03]  /*65c70*/  IMAD.X R70, R27, 0x1, R80, P0 ;  /* 0x000000011b467824 */ /* 0x000fc600000e0650 */
[----:B------:R2:W-:Y:S02]  /*65c80*/  STL [R1+0x1c4], R0 ;  /* 0x0001c40001007387 */ /* 0x0005e40000100800 */
[-C--:B--2---:R-:W-:Y:S02]  /*65c90*/  IADD3 R0, P0, PT, R18, R89.reuse, RZ ;  /* 0x0000005912007210 */ /* 0x084fe40007f1e0ff */
[----:B------:R-:W-:-:S03]  /*65ca0*/  IADD3 R26, P5, PT, R16, R89, RZ ;  /* 0x00000059101a7210 */ /* 0x000fc60007fbe0ff */
[--C-:B------:R-:W-:Y:S01]  /*65cb0*/  IMAD.X R7, R19, 0x1, R80.reuse, P0 ;  /* 0x0000000113077824 */ /* 0x100fe200000e0650 */
[----:B------:R0:W-:Y:S04]  /*65cc0*/  STL [R1+0xfc], R0 ;  /* 0x0000fc0001007387 */ /* 0x0001e80000100800 */
[----:B------:R1:W-:Y:S04]  /*65cd0*/  STL [R1+0x2de0], R26 ;  /* 0x002de01a01007387 */ /* 0x0003e80000100800 */
[----:B------:R-:W2:Y:S04]  /*65ce0*/  LDL.LU.64 R30, [R1+0x970] ;  /* 0x00097000011e7983 */ /* 0x000ea80000300a00 */
[----:B------:R-:W-:Y:S01]  /*65cf0*/  STL [R1+0xf4], R7 ;  /* 0x0000f40701007387 */ /* 0x000fe20000100800 */
[----:B0-----:R-:W-:-:S03]  /*65d00*/  IMAD.X R0, R17, 0x1, R80, P5 ;  /* 0x0000000111007824 */ /* 0x001fc600028e0650 */
[----:B-1----:R-:W2:Y:S04]  /*65d10*/  LDL.LU.64 R26, [R1+0x978] ;  /* 0x00097800011a7983 */ /* 0x002ea80000300a00 */
[----:B------:R3:W-:Y:S04]  /*65d20*/  STL [R1+0x948], R0 ;  /* 0x0009480001007387 */ /* 0x0007e80000100800 */
[----:B------:R-:W2:Y:S04]  /*65d30*/  LDL.LU.64 R18, [R1+0x980] ;  /* 0x0009800001127983 */ /* 0x000ea80000300a00 */
[----:B------:R-:W2:Y:S01]  /*65d40*/  LDL.LU.64 R16, [R1+0x988] ;  /* 0x0009880001107983 */ /* 0x000ea20000300a00 */
[----:B---3--:R-:W-:-:S02]  /*65d50*/  IADD3 R0, P0, PT, R4, R89, RZ ;  /* 0x0000005904007210 */ /* 0x008fc40007f1e0ff */
[----:B------:R-:W-:-:S03]  /*65d60*/  IADD3 R32, P5, PT, R2, R89, RZ ;  /* 0x0000005902207210 */ /* 0x000fc60007fbe0ff */
[----:B------:R0:W-:Y:S01]  /*65d70*/  STL [R1+0xec], R0 ;  /* 0x0000ec0001007387 */ /* 0x0001e20000100800 */
[----:B------:R-:W-:-:S03]  /*65d80*/  IMAD.X R7, R5, 0x1, R80, P0 ;  /* 0x0000000105077824 */ /* 0x000fc600000e0650 */
        /* <DEDUP_REMOVED lines=10> */
[----:B------:R-:W-:Y:S01]  /*65e30*/  STL [R1+0x2de8], R32 ;  /* 0x002de82001007387 */ /* 0x000fe20000100800 */
[----:B0-----:R-:W-:-:S03]  /*65e40*/  IMAD.X R0, R9, 0x1, R80, P5 ;  /* 0x0000000109007824 */ /* 0x001fc600028e0650 */
[----:B------:R-:W4:Y:S04]  /*65e50*/  LDL.LU.64 R8, [R1+0x9a0] ;  /* 0x0009a00001087983 */ /* 0x000f280000300a00 */
[----:B------:R2:W-:Y:S04]  /*65e60*/  STL [R1+0xe0], R7 ;  /* 0x0000e00701007387 */ /* 0x0005e80000100800 */
[----:B------:R-:W4:Y:S04]  /*65e70*/  LDL.LU.64 R28, [R1+0x9b0] ;  /* 0x0009b000011c7983 */ /* 0x000f280000300a00 */
[----:B------:R0:W-:Y:S01]  /*65e80*/  STL [R1+0x968], R0 ;  /* 0x0009680001007387 */ /* 0x0001e20000100800 */
[----:B--2---:R-:W-:-:S05]  /*65e90*/  IADD3 R7, P0, PT, R30, R89, RZ ;  /* 0x000000591e077210 */ /* 0x004fca0007f1e0ff */
[--C-:B------:R-:W-:Y:S01]  /*65ea0*/  IMAD.X R30, R31, 0x1, R80.reuse, P0 ;  /* 0x000000011f1e7824 */ /* 0x100fe200000e0650 */
[-C--:B0-----:R-:W-:Y:S01]  /*65eb0*/  IADD3 R0, P5, PT, R26, R89.reuse, RZ ;  /* 0x000000591a007210 */ /* 0x081fe20007fbe0ff */
[----:B------:R0:W-:Y:S04]  /*65ec0*/  STL [R1+0xdc], R7 ;  /* 0x0000dc0701007387 */ /* 0x0001e80000100800 */
[----:B------:R1:W-:Y:S04]  /*65ed0*/  STL [R1+0x2dec], R0 ;  /* 0x002dec0001007387 */ /* 0x0003e80000100800 */
[----:B------:R-:W-:Y:S01]  /*65ee0*/  STL [R1+0xd8], R30 ;  /* 0x0000d81e01007387 */ /* 0x000fe20000100800 */
[----:B0-----:R-:W-:Y:S01]  /*65ef0*/  IMAD.X R7, R27, 0x1, R80, P5 ;  /* 0x000000011b077824 */ /* 0x001fe200028e0650 */
[----:B------:R-:W-:-:S02]  /*65f00*/  IADD3 R26, P5, PT, R16, R89, RZ ;  /* 0x00000059101a7210 */ /* 0x000fc40007fbe0ff */
[----:B-1----:R-:W-:Y:S02]  /*65f10*/  IADD3 R0, P0, PT, R18, R89, RZ ;  /* 0x0000005912007210 */ /* 0x002fe40007f1e0ff */
[----:B------:R0:W-:Y:S04]  /*65f20*/  STL [R1+0x978], R7 ;  /* 0x0009780701007387 */ /* 0x0001e80000100800 */
[----:B------:R1:W-:Y:S04]  /*65f30*/  STL [R1+0xd4], R0 ;  /* 0x0000d40001007387 */ /* 0x0003e80000100800 */
[----:B------:R2:W-:Y:S01]  /*65f40*/  STL [R1+0x2df0], R26 ;  /* 0x002df01a01007387 */ /* 0x0005e20000100800 */
[----:B0-----:R-:W-:Y:S01]  /*65f50*/  IMAD.X R7, R19, 0x1, R80, P0 ;  /* 0x0000000113077824 */ /* 0x001fe200000e0650 */
[----:B-1----:R-:W-:-:S02]  /*65f60*/  IADD3.X R0, PT, PT, R17, R80, RZ, P5, !PT ;  /* 0x0000005011007210 */ /* 0x002fc40002ffe4ff */
[----:B--2---:R-:W2:Y:S04]  /*65f70*/  LDL.LU.64 R26, [R1+0x9c0] ;  /* 0x0009c000011a7983 */ /* 0x004ea80000300a00 */
[----:B------:R0:W-:Y:S04]  /*65f80*/  STL [R1+0xcc], R7 ;  /* 0x0000cc0701007387 */ /* 0x0001e80000100800 */
[----:B------:R-:W2:Y:S04]  /*65f90*/  LDL.LU.64 R18, [R1+0x9c8] ;  /* 0x0009c80001127983 */ /* 0x000ea80000300a00 */
        /* <DEDUP_REMOVED lines=9> */
[----:B------:R-:W3:Y:S04]  /*66030*/  LDL.LU.64 R2, [R1+0x9f0] ;  /* 0x0009f00001027983 */ /* 0x000ee80000300a00 */
[----:B------:R0:W-:Y:S01]  /*66040*/  STL [R1+0x998], R0 ;  /* 0x0009980001007387 */ /* 0x0001e20000100800 */
[-C--:B----4-:R-:W-:Y:S02]  /*66050*/  IADD3 R7, P0, PT, R8, R89.reuse, RZ ;  /* 0x0000005908077210 */ /* 0x090fe40007f1e0ff */
[----:B0-----:R-:W-:-:S05]  /*66060*/  IADD3 R0, P5, PT, R28, R89, RZ ;  /* 0x000000591c007210 */ /* 0x001fca0007fbe0ff */
[----:B------:R0:W-:Y:S04]  /*66070*/  STL [R1+0x3e18], R0 ;  /* 0x003e180001007387 */ /* 0x0001e80000100800 */
[----:B------:R1:W-:Y:S04]  /*66080*/  STL [R1+0x9c], R7 ;  /* 0x00009c0701007387 */ /* 0x0003e80000100800 */
[----:B------:R-:W4:Y:S01]  /*66090*/  LDL.LU.64 R16, [R1+0xa00] ;  /* 0x000a000001107983 */ /* 0x000f220000300a00 */
[--C-:B0-----:R-:W-:Y:S02]  /*660a0*/  IMAD.X R0, R9, 0x1, R80.reuse, P0 ;  /* 0x0000000109007824 */ /* 0x101fe400000e0650 */
[----:B-1----:R-:W-:Y:S01]  /*660b0*/  IMAD.X R7, R29, 0x1, R80, P5 ;  /* 0x000000011d077824 */ /* 0x002fe200028e0650 */
[----:B------:R-:W4:Y:S04]  /*660c0*/  LDL.LU.64 R8, [R1+0xa08] ;  /* 0x000a080001087983 */ /* 0x000f280000300a00 */
[----:B------:R-:W-:Y:S04]  /*660d0*/  STL [R1+0x94], R0 ;  /* 0x0000940001007387 */ /* 0x000fe80000100800 */
[----:B------:R0:W-:Y:S01]  /*660e0*/  STL [R1+0x3e1c], R7 ;  /* 0x003e1c0701007387 */ /* 0x0001e20000100800 */
[----:B--2---:R-:W-:-:S02]  /*660f0*/  IADD3 R69, P0, PT, R26, R89, RZ ;  /* 0x000000591a457210 */ /* 0x004fc40007f1e0ff */
[----:B0-----:R-:W-:-:S03]  /*66100*/  IADD3 R7, P5, PT, R18, R89, RZ ;  /* 0x0000005912077210 */ /* 0x001fc60007fbe0ff */
[--C-:B------:R-:W-:Y:S02]  /*66110*/  IMAD.X R68, R27, 0x1, R80.reuse, P0 ;  /* 0x000000011b447824 */ /* 0x100fe400000e0650 */
[----:B------:R-:W-:Y:S01]  /*66120*/  STL [R1+0x1a8], R7 ;  /* 0x0001a80701007387 */ /* 0x000fe20000100800 */
[----:B------:R-:W-:-:S03]  /*66130*/  IMAD.X R0, R19, 0x1, R80, P5 ;  /* 0x0000000113007824 */ /* 0x000fc600028e0650 */
[----:B------:R-:W2:Y:S04]  /*66140*/  LDL.LU.64 R26, [R1+0xa10] ;  /* 0x000a1000011a7983 */ /* 0x000ea80000300a00 */
[----:B------:R-:W2:Y:S04]  /*66150*/  LDL.LU.64 R18, [R1+0xa18] ;  /* 0x000a180001127983 */ /* 0x000ea80000300a00 */
[----:B------:R0:W-:Y:S01]  /*66160*/  STL [R1+0x19c], R0 ;  /* 0x00019c0001007387 */ /* 0x0001e20000100800 */
[----:B---3--:R-:W-:-:S05]  /*66170*/  IADD3 R91, P0, PT, R4, R89, RZ ;  /* 0x00000059045b7210 */ /* 0x008fca0007f1e0ff */
[----:B------:R-:W-:Y:S01]  /*66180*/  IMAD.X R82, R5, 0x1, R80, P0 ;  /* 0x0000000105527824 */ /* 0x000fe200000e0650 */
[----:B------:R-:W-:Y:S04]  /*66190*/  STL [R1+0x3f84], R91 ;  /* 0x003f845b01007387 */ /* 0x000fe80000100800 */
[----:B------:R-:W-:Y:S01]  /*661a0*/  STL [R1+0x3f88], R82 ;  /* 0x003f885201007387 */ /* 0x000fe20000100800 */
[----:B0-----:R-:W-:-:S05]  /*661b0*/  IADD3 R0, P5, PT, R2, R89, RZ ;  /* 0x0000005902007210 */ /* 0x001fca0007fbe0ff */
[----:B------:R0:W-:Y:S04]  /*661c0*/  STL [R1+0x2df8], R0 ;  /* 0x002df80001007387 */ /* 0x0001e80000100800 */
[----:B------:R-:W3:Y:S01]  /*661d0*/  LDL.LU.64 R4, [R1+0xa20] ;  /* 0x000a200001047983 */ /* 0x000ee20000300a00 */
[----:B0-----:R-:W-:-:S03]  /*661e0*/  IMAD.X R0, R3, 0x1, R80, P5 ;  /* 0x0000000103007824 */ /* 0x001fc600028e0650 */
[----:B------:R-:W3:Y:S04]  /*661f0*/  LDL.LU.64 R2, [R1+0xa28] ;  /* 0x000a280001027983 */ /* 0x000ee80000300a00 */
[----:B------:R0:W-:Y:S01]  /*66200*/  STL [R1+0x9f0], R0 ;  /* 0x0009f00001007387 */ /* 0x0001e20000100800 */
[----:B----4-:R-:W-:-:S05]  /*66210*/  IADD3 R82, P0, PT, R16, R89, RZ ;  /* 0x0000005910527210 */ /* 0x010fca0007f1e0ff */
[----:B------:R-:W-:Y:S01]  /*66220*/  STL [R1+0x3f90], R82 ;  /* 0x003f905201007387 */ /* 0x000fe20000100800 */
[----:B------:R-:W-:-:S03]  /*66230*/  IMAD.X R7, R17, 0x1, R80, P0 ;  /* 0x0000000111077824 */ /* 0x000fc600000e0650 */
[----:B------:R-:W4:Y:S01]  /*66240*/  LDL.LU.64 R16, [R1+0xa30] ;  /* 0x000a300001107983 */ /* 0x000f220000300a00 */
[----:B0-----:R-:W-:-:S05]  /*66250*/  IADD3 R0, P5, PT, R8, R89, RZ ;  /* 0x0000005908007210 */ /* 0x001fca0007fbe0ff */
[----:B------:R0:W-:Y:S04]  /*66260*/  STL [R1+0x2dfc], R0 ;  /* 0x002dfc0001007387 */ /* 0x0001e80000100800 */
[----:B------:R-:W-:Y:S01]  /*66270*/  STL [R1+0xac], R7 ;  /* 0x0000ac0701007387 */ /* 0x000fe20000100800 */
[----:B0-----:R-:W-:-:S03]  /*66280*/  IMAD.X R0, R9, 0x1, R80, P5 ;  /* 0x0000000109007824 */ /* 0x001fc600028e0650 */
[----:B------:R-:W4:Y:S04]  /*66290*/  LDL.LU.64 R8, [R1+0xa38] ;  /* 0x000a380001087983 */ /* 0x000f280000300a00 */
[----:B------:R0:W-:Y:S01]  /*662a0*/  STL [R1+0xa08], R0 ;  /* 0x000a080001007387 */ /* 0x0001e20000100800 */
[-C--:B--2---:R-:W-:Y:S02]  /*662b0*/  IADD3 R90, P0, PT, R26, R89.reuse, RZ ;  /* 0x000000591a5a7210 */ /* 0x084fe40007f1e0ff */
[----:B0-----:R-:W-:-:S03]  /*662c0*/  IADD3 R0, P5, PT, R18, R89, RZ ;  /* 0x0000005912007210 */ /* 0x001fc60007fbe0ff */
[--C-:B------:R-:W-:Y:S01]  /*662d0*/  IMAD.X R91, R27, 0x1, R80.reuse, P0 ;  /* 0x000000011b5b7824 */ /* 0x100fe200000e0650 */
[----:B------:R-:W-:Y:S04]  /*662e0*/  STL [R1+0x3f94], R90 ;  /* 0x003f945a01007387 */ /* 0x000fe80000100800 */
[----:B------:R-:W-:Y:S04]  /*662f0*/  STL [R1+0x3f98], R91 ;  /* 0x003f985b01007387 */ /* 0x000fe80000100800 */
[----:B------:R0:W-:Y:S04]  /*66300*/  STL [R1+0x2e00], R0 ;  /* 0x002e000001007387 */ /* 0x0001e80000100800 */
[----:B------:R-:W2:Y:S04]  /*66310*/  LDL.LU.64 R30, [R1+0xa48] ;  /* 0x000a4800011e7983 */ /* 0x000ea80000300a00 */
[----:B------:R-:W2:Y:S01]  /*66320*/  LDL.LU.64 R28, [R1+0xa50] ;  /* 0x000a5000011c7983 */ /* 0x000ea20000300a00 */
[----:B0-----:R-:W-:-:S05]  /*66330*/  IMAD.X R0, R19, 0x1, R80, P5 ;  /* 0x0000000113007824 */ /* 0x001fca00028e0650 */
[----:B------:R0:W-:Y:S01]  /*66340*/  STL [R1+0xa18], R0 ;  /* 0x000a180001007387 */ /* 0x0001e20000100800 */
[----:B---3--:R-:W-:-:S05]  /*66350*/  IADD3 R83, P0, PT, R4, R89, RZ ;  /* 0x0000005904537210 */ /* 0x008fca0007f1e0ff */
[----:B------:R-:W-:Y:S01]  /*66360*/  IMAD.X R82, R5, 0x1, R80, P0 ;  /* 0x0000000105527824 */ /* 0x000fe200000e0650 */
[----:B------:R-:W-:Y:S01]  /*66370*/  STL [R1+0x3f9c], R83 ;  /* 0x003f9c5301007387 */ /* 0x000fe20000100800 */
[----:B0-----:R-:W-:-:S03]  /*66380*/  IADD3 R0, P5, PT, R2, R89, RZ ;  /* 0x0000005902007210 */ /* 0x001fc60007fbe0ff */
[----:B------:R-:W-:Y:S04]  /*66390*/  STL [R1+0x3fa0], R82 ;  /* 0x003fa05201007387 */ /* 0x000fe80000100800 */
[----:B------:R0:W-:Y:S04]  /*663a0*/  STL [R1+0x2e04], R0 ;  /* 0x002e040001007387 */ /* 0x0001e80000100800 */
[----:B------:R-:W3:Y:S01]  /*663b0*/  LDL.LU.64 R4, [R1+0xa60] ;  /* 0x000a600001047983 */ /* 0x000ee20000300a00 */
[----:B0-----:R-:W-:-:S03]  /*663c0*/  IMAD.X R0, R3, 0x1, R80, P5 ;  /* 0x0000000103007824 */ /* 0x001fc600028e0650 */
[----:B------:R-:W3:Y:S04]  /*663d0*/  LDL.LU.64 R2, [R1+0xa78] ;  /* 0x000a780001027983 */ /* 0x000ee80000300a00 */
[----:B------:R0:W-:Y:S01]  /*663e0*/  STL [R1+0xa28], R0 ;  /* 0x000a280001007387 */ /* 0x0001e20000100800 */
[----:B----4-:R-:W-:-:S05]  /*663f0*/  IADD3 R83, P0, PT, R16, R89, RZ ;  /* 0x0000005910537210 */ /* 0x010fca0007f1e0ff */
[----:B------:R-:W-:Y:S01]  /*66400*/  IMAD.X R82, R17, 0x1, R80, P0 ;  /* 0x0000000111527824 */ /* 0x000fe200000e0650 */
[----:B------:R-:W-:Y:S04]  /*66410*/  STL [R1+0x3fa4], R83 ;  /* 0x003fa45301007387 */ /* 0x000fe80000100800 */
[----:B------:R-:W-:Y:S01]  /*66420*/  STL [R1+0x3fa8], R82 ;  /* 0x003fa85201007387 */ /* 0x000fe20000100800 */
[----:B0-----:R-:W-:-:S05]  /*66430*/  IADD3 R0, P5, PT, R8, R89, RZ ;  /* 0x0000005908007210 */ /* 0x001fca0007fbe0ff */
[----:B------:R0:W-:Y:S04]  /*66440*/  STL [R1+0x2e08], R0 ;  /* 0x002e080001007387 */ /* 0x0001e80000100800 */
[----:B------:R-:W4:Y:S04]  /*66450*/  LDL.LU.64 R26, [R1+0xa88] ;  /* 0x000a8800011a7983 */ /* 0x000f280000300a00 */
[----:B------:R-:W4:Y:S01]  /*66460*/  LDL.LU.64 R16, [R1+0xa90] ;  /* 0x000a900001107983 */ /* 0x000f220000300a00 */
[----:B0-----:R-:W-:-:S05]  /*66470*/  IMAD.X R0, R9, 0x1, R80, P5 ;  /* 0x0000000109007824 */ /* 0x001fca00028e0650 */
[----:B------:R0:W-:Y:S04]  /*66480*/  STL [R1+0xa38], R0 ;  /* 0x000a380001007387 */ /* 0x0001e80000100800 */
[----:B------:R-:W4:Y:S04]  /*66490*/  LDL.LU.64 R18, [R1+0xaa0] ;  /* 0x000aa00001127983 */ /* 0x000f280000300a00 */
[----:B------:R-:W4:Y:S01]  /*664a0*/  LDL.LU.64 R8, [R1+0xab8] ;  /* 0x000ab80001087983 */ /* 0x000f220000300a00 */
[-C--:B--2---:R-:W-:Y:S02]  /*664b0*/  IADD3 R90, P0, PT, R30, R89.reuse, RZ ;  /* 0x000000591e5a7210 */ /* 0x084fe40007f1e0ff */
[----:B0-----:R-:W-:-:S03]  /*664c0*/  IADD3 R0, P5, PT, R28, R89, RZ ;  /* 0x000000591c007210 */ /* 0x001fc60007fbe0ff */
[--C-:B------:R-:W-:Y:S01]  /*664d0*/  IMAD.X R91, R31, 0x1, R80.reuse, P0 ;  /* 0x000000011f5b7824 */ /* 0x100fe200000e0650 */
[----:B------:R-:W-:Y:S01]  /*664e0*/  STL [R1+0x3fb0], R90 ;  /* 0x003fb05a01007387 */ /* 0x000fe20000100800 */
[----:B------:R-:W-:-:S03]  /*664f0*/  IMAD.X R7, R29, 0x1, R80, P5 ;  /* 0x000000011d077824 */ /* 0x000fc600028e0650 */
[----:B------:R-:W-:Y:S04]  /*66500*/  STL [R1+0x3fb4], R91 ;  /* 0x003fb45b01007387 */ /* 0x000fe80000100800 */
[----:B------:R3:W-:Y:S04]  /*66510*/  STL [R1+0x2e0c], R0 ;  /* 0x002e0c0001007387 */ /* 0x0007e80000100800 */
[----:B------:R0:W-:Y:S01]  /*66520*/  STL [R1+0xa50], R7 ;  /* 0x000a500701007387 */ /* 0x0001e20000100800 */
[----:B---3--:R-:W-:-:S05]  /*66530*/  IADD3 R0, P0, PT, R4, R89, RZ ;  /* 0x0000005904007210 */ /* 0x008fca0007f1e0ff */
[----:B------:R1:W-:Y:S01]  /*66540*/  STL [R1+0x38], R0 ;  /* 0x0000380001007387 */ /* 0x0003e20000100800 */
[----:B0-----:R-:W-:Y:S01]  /*66550*/  IMAD.X R7, R5, 0x1, R80, P0 ;  /* 0x0000000105077824 */ /* 0x001fe200000e0650 */
[----:B------:R-:W-:-:S05]  /*66560*/  IADD3 R28, P5, PT, R2, R89, RZ ;  /* 0x00000059021c7210 */ /* 0x000fca0007fbe0ff */
[----:B------:R-:W-:Y:S04]  /*66570*/  STL [R1+0x1d4], R28 ;  /* 0x0001d41c01007387 */ /* 0x000fe80000100800 */
[----:B------:R-:W2:Y:S01]  /*66580*/  LDL.LU.64 R4, [R1+0xac8] ;  /* 0x000ac80001047983 */ /* 0x000ea20000300a00 */
[----:B-1----:R-:W-:-:S03]  /*66590*/  IMAD.X R0, R3, 0x1, R80, P5 ;  /* 0x0000000103007824 */ /* 0x002fc600028e0650 */
[----:B------:R0:W-:Y:S04]  /*665a0*/  STL [R1+0x34], R7 ;  /* 0x0000340701007387 */ /* 0x0001e80000100800 */
[----:B------:R-:W3:Y:S04]  /*665b0*/  LDL.LU.64 R2, [R1+0xad0] ;  /* 0x000ad00001027983 */ /* 0x000ee80000300a00 */
[----:B------:R1:W-:Y:S01]  /*665c0*/  STL [R1+0x1cc], R0 ;  /* 0x0001cc0001007387 */ /* 0x0003e20000100800 */
[-C--:B----4-:R-:W-:Y:S02]  /*665d0*/  IADD3 R67, P0, PT, R26, R89.reuse, RZ ;  /* 0x000000591a437210 */ /* 0x090fe40007f1e0ff */
[----:B0-----:R-:W-:-:S03]  /*665e0*/  IADD3 R7, P5, PT, R16, R89, RZ ;  /* 0x0000005910077210 */ /* 0x001fc60007fbe0ff */
[--C-:B------:R-:W-:Y:S02]  /*665f0*/  IMAD.X R61, R27, 0x1, R80.reuse, P0 ;  /* 0x000000011b3d7824 */ /* 0x100fe400000e0650 */
[----:B------:R-:W-:Y:S01]  /*66600*/  STL [R1+0x188], R7 ;  /* 0x0001880701007387 */ /* 0x000fe20000100800 */
[----:B-1----:R-:W-:-:S03]  /*66610*/  IMAD.X R0, R17, 0x1, R80, P5 ;  /* 0x0000000111007824 */ /* 0x002fc600028e0650 */
[----:B------:R-:W4:Y:S04]  /*66620*/  LDL.LU.64 R26, [R1+0xae0] ;  /* 0x000ae000011a7983 */ /* 0x000f280000300a00 */
[----:B------:R-:W4:Y:S01]  /*66630*/  LDL.LU.64 R16, [R1+0xaf8] ;  /* 0x000af80001107983 */ /* 0x000f220000300a00 */
[----:B------:R-:W-:-:S03]  /*66640*/  IADD3 R83, P0, PT, R18, R89, RZ ;  /* 0x0000005912537210 */ /* 0x000fc60007f1e0ff */
[----:B------:R0:W-:Y:S02]  /*66650*/  STL [R1+0x174], R0 ;  /* 0x0001740001007387 */ /* 0x0001e40000100800 */
[----:B------:R-:W-:Y:S02]  /*66660*/  IMAD.X R82, R19, 0x1, R80, P0 ;  /* 0x0000000113527824 */ /* 0x000fe400000e0650 */
[----:B------:R-:W-:Y:S01]  /*66670*/  STL [R1+0x3fb8], R83 ;  /* 0x003fb85301007387 */ /* 0x000fe20000100800 */
[----:B0-----:R-:W-:-:S03]  /*66680*/  IADD3 R0, P5, PT, R8, R89, RZ ;  /* 0x0000005908007210 */ /* 0x001fc60007fbe0ff */
[----:B------:R-:W-:Y:S04]  /*66690*/  STL [R1+0x3fbc], R82 ;  /* 0x003fbc5201007387 */ /* 0x000fe80000100800 */
[----:B------:R0:W-:Y:S04]  /*666a0*/  STL [R1+0x2e10], R0 ;  /* 0x002e100001007387 */ /* 0x0001e80000100800 */
[----:B------:R-:W4:Y:S01]  /*666b0*/  LDL.LU.64 R18, [R1+0xb08] ;  /* 0x000b080001127983 */ /* 0x000f220000300a00 */
[----:B0-----:R-:W-:-:S03]  /*666c0*/  IMAD.X R0, R9, 0x1, R80, P5 ;  /* 0x0000000109007824 */ /* 0x001fc600028e0650 */
[----:B------:R-:W4:Y:S04]  /*666d0*/  LDL.LU.64 R8, [R1+0xb10] ;  /* 0x000b100001087983 */ /* 0x000f280000300a00 */
[----:B------:R3:W-:Y:S01]  /*666e0*/  STL [R1+0xab8], R0 ;  /* 0x000ab80001007387 */ /* 0x0007e20000100800 */
[-C--:B--2---:R-:W-:Y:S02]  /*666f0*/  IADD3 R91, P0, PT, R4, R89.reuse, RZ ;  /* 0x00000059045b7210 */ /* 0x084fe40007f1e0ff */
[----:B---3--:R-:W-:-:S03]  /*66700*/  IADD3 R0, P5, PT, R2, R89, RZ ;  /* 0x0000005902007210 */ /* 0x008fc60007fbe0ff */
[--C-:B------:R-:W-:Y:S01]  /*66710*/  IMAD.X R83, R5, 0x1, R80.reuse, P0 ;  /* 0x0000000105537824 */ /* 0x100fe200000e0650 */
[----:B------:R-:W-:Y:S04]  /*66720*/  STL [R1+0x3fc4], R91 ;  /* 0x003fc45b01007387 */ /* 0x000fe80000100800 */
[----:B------:R-:W-:Y:S04]  /*66730*/  STL [R1+0x3fc8], R83 ;  /* 0x003fc85301007387 */ /* 0x000fe80000100800 */
[----:B------:R0:W-:Y:S04]  /*66740*/  STL [R1+0x2e14], R0 ;  /* 0x002e140001007387 */ /* 0x0001e80000100800 */
[----:B------:R-:W2:Y:S01]  /*66750*/  LDL.LU.64 R4, [R1+0xb20] ;  /* 0x000b200001047983 */ /* 0x000ea20000300a00 */
[----:B0-----:R-:W-:-:S03]  /*66760*/  IMAD.X R0, R3, 0x1, R80, P5 ;  /* 0x0000000103007824 */ /* 0x001fc600028e0650 */
[----:B------:R-:W3:Y:S04]  /*66770*/  LDL.LU.64 R2, [R1+0xb38] ;  /* 0x000b380001027983 */ /* 0x000ee80000300a00 */
[----:B------:R0:W-:Y:S01]  /*66780*/  STL [R1+0xad0], R0 ;  /* 0x000ad00001007387 */ /* 0x0001e20000100800 */
[-C--:B----4-:R-:W-:Y:S02]  /*66790*/  IADD3 R84, P0, PT, R26, R89.reuse, RZ ;  /* 0x000000591a547210 */ /* 0x090fe40007f1e0ff */
[----:B0-----:R-:W-:-:S03]  /*667a0*/  IADD3 R0, P5, PT, R16, R89, RZ ;  /* 0x0000005910007210 */ /* 0x001fc60007fbe0ff */
[--C-:B------:R-:W-:Y:S01]  /*667b0*/  IMAD.X R90, R27, 0x1, R80.reuse, P0 ;  /* 0x000000011b5a7824 */ /* 0x100fe200000e0650 */
[----:B------:R-:W-:Y:S04]  /*667c0*/  STL [R1+0x3fc0], R84 ;  /* 0x003fc05401007387 */ /* 0x000fe80000100800 */
[----:B------:R-:W-:Y:S04]  /*667d0*/  STL [R1+0x3fcc], R90 ;  /* 0x003fcc5a01007387 */ /* 0x000fe80000100800 */
[----:B------:R0:W-:Y:S04]  /*667e0*/  STL [R1+0x2e18], R0 ;  /* 0x002e180001007387 */ /* 0x0001e80000100800 */
[----:B------:R-:W4:Y:S01]  /*667f0*/  LDL.LU.64 R30, [R1+0xb48] ;  /* 0x000b4800011e7983 */ /* 0x000f220000300a00 */
[----:B0-----:R-:W-:-:S03]  /*66800*/  IMAD.X R0, R17, 0x1, R80, P5 ;  /* 0x0000000111007824 */ /* 0x001fc600028e0650 */
[----:B------:R-:W4:Y:S01]  /*66810*/  LDL.LU.64 R16, [R1+0xb50] ;  /* 0x000b500001107983 */ /* 0x000f220000300a00 */
[----:B------:R-:W-:-:S03]  /*66820*/  IADD3 R82, P0, PT, R18, R89, RZ ;  /* 0x0000005912527210 */ /* 0x000fc60007f1e0ff */
[----:B------:R0:W-:Y:S02]  /*66830*/  STL [R1+0xaf8], R0 ;  /* 0x000af80001007387 */ /* 0x0001e40000100800 */
[----:B------:R-:W-:Y:S02]  /*66840*/  IMAD.X R84, R19, 0x1, R80, P0 ;  /* 0x0000000113547824 */ /* 0x000fe400000e0650 */
[----:B------:R-:W-:Y:S01]  /*66850*/  STL [R1+0x3fd4], R82 ;  /* 0x003fd45201007387 */ /* 0x000fe20000100800 */
[----:B0-----:R-:W-:-:S03]  /*66860*/  IADD3 R0, P5, PT, R8, R89, RZ ;  /* 0x0000005908007210 */ /* 0x001fc60007fbe0ff */
[----:B------:R-:W-:Y:S04]  /*66870*/  STL [R1+0x3fd8], R84 ;  /* 0x003fd85401007387 */ /* 0x000fe80000100800 */
[----:B------:R0:W-:Y:S02]  /*66880*/  STL [R1+0x2e1c], R0 ;  /* 0x002e1c0001007387 */ /* 0x0001e40000100800 */
[----:B0-----:R-:W-:Y:S02]  /*66890*/  IMAD.X R0, R9, 0x1, R80, P5 ;  /* 0x0000000109007824 */ /* 0x001fe400028e0650 */
[----:B------:R-:W4:Y:S04]  /*668a0*/  LDL.LU.64 R8, [R1+0xb60] ;  /* 0x000b600001087983 */ /* 0x000f280000300a00 */
[----:B------:R-:W4:Y:S04]  /*668b0*/  LDL.LU.64 R28, [R1+0xb78] ;  /* 0x000b7800011c7983 */ /* 0x000f280000300a00 */
[----:B------:R3:W-:Y:S01]  /*668c0*/  STL [R1+0xb10], R0 ;  /* 0x000b100001007387 */ /* 0x0007e20000100800 */
[----:B--2---:R-:W-:-:S05]  /*668d0*/  IADD3 R90, P0, PT, R4, R89, RZ ;  /* 0x00000059045a7210 */ /* 0x004fca0007f1e0ff */
[----:B------:R-:W-:Y:S01]  /*668e0*/  IMAD.X R85, R5, 0x1, R80, P0 ;  /* 0x0000000105557824 */ /* 0x000fe200000e0650 */
[----:B------:R-:W-:Y:S01]  /*668f0*/  STL [R1+0x3fdc], R90 ;  /* 0x003fdc5a01007387 */ /* 0x000fe20000100800 */
[----:B---3--:R-:W-:-:S03]  /*66900*/  IADD3 R0, P5, PT, R2, R89, RZ ;  /* 0x0000005902007210 */ /* 0x008fc60007fbe0ff */
[----:B------:R-:W-:Y:S04]  /*66910*/  STL [R1+0x3fe0], R85 ;  /* 0x003fe05501007387 */ /* 0x000fe80000100800 */
[----:B------:R0:W-:Y:S04]  /*66920*/  STL [R1+0x2e20], R0 ;  /* 0x002e200001007387 */ /* 0x0001e80000100800 */
[----:B------:R-:W2:Y:S01]  /*66930*/  LDL.LU.64 R4, [R1+0xb88] ;  /* 0x000b880001047983 */ /* 0x000ea20000300a00 */
[----:B0-----:R-:W-:-:S03]  /*66940*/  IMAD.X R0, R3, 0x1, R80, P5 ;  /* 0x0000000103007824 */ /* 0x001fc600028e0650 */
[----:B------:R-:W3:Y:S04]  /*66950*/  LDL.LU.64 R2, [R1+0xb90] ;  /* 0x000b900001027983 */ /* 0x000ee80000300a00 */
[----:B------:R0:W-:Y:S04]  /*66960*/  STL [R1+0xb38], R0 ;  /* 0x000b380001007387 */ /* 0x0001e80000100800 */
[----:B------:R-:W3:Y:S04]  /*66970*/  LDL.LU.64 R26, [R1+0xba0] ;  /* 0x000ba000011a7983 */ /* 0x000ee80000300a00 */
[----:B------:R-:W3:Y:S01]  /*66980*/  LDL.LU.64 R18, [R1+0xbb8] ;  /* 0x000bb80001127983 */ /* 0x000ee20000300a00 */
[----:B----4-:R-:W-:-:S05]  /*66990*/  IADD3 R91, P0, PT, R30, R89, RZ ;  /* 0x000000591e5b7210 */ /* 0x010fca0007f1e0ff */
[----:B------:R-:W-:Y:S01]  /*669a0*/  IMAD.X R83, R31, 0x1, R80, P0 ;  /* 0x000000011f537824 */ /* 0x000fe200000e0650 */
[----:B------:R-:W-:Y:S01]  /*669b0*/  STL [R1+0x3fe4], R91 ;  /* 0x003fe45b01007387 */ /* 0x000fe20000100800 */
[----:B0-----:R-:W-:-:S03]  /*669c0*/  IADD3 R0, P5, PT, R16, R89, RZ ;  /* 0x0000005910007210 */ /* 0x001fc60007fbe0ff */
[----:B------:R-:W-:Y:S04]  /*669d0*/  STL [R1+0x3fe8], R83 ;  /* 0x003fe85301007387 */ /* 0x000fe80000100800 */
[----:B------:R0:W-:Y:S02]  /*669e0*/  STL [R1+0x2e24], R0 ;  /* 0x002e240001007387 */ /* 0x0001e40000100800 */
[----:B0-----:R-:W-:Y:S02]  /*669f0*/  IMAD.X R0, R17, 0x1, R80, P5 ;  /* 0x0000000111007824 */ /* 0x001fe400028e0650 */
[----:B------:R-:W4:Y:S04]  /*66a00*/  LDL.LU.64 R16, [R1+0xbc8] ;  /* 0x000bc80001107983 */ /* 0x000f280000300a00 */
[----:B------:R0:W-:Y:S01]  /*66a10*/  STL [R1+0xb50], R0 ;  /* 0x000b500001007387 */ /* 0x0001e20000100800 */
[----:B------:R-:W-:-:S02]  /*66a20*/  IADD3 R30, P0, PT, R8, R89, RZ ;  /* 0x00000059081e7210 */ /* 0x000fc40007f1e0ff */
[----:B0-----:R-:W-:-:S03]  /*66a30*/  IADD3 R0, P5, PT, R28, R89, RZ ;  /* 0x000000591c007210 */ /* 0x001fc60007fbe0ff */
[--C-:B------:R-:W-:Y:S01]  /*66a40*/  IMAD.X R7, R9, 0x1, R80.reuse, P0 ;  /* 0x0000000109077824 */ /* 0x100fe200000e0650 */
[----:B------:R-:W-:Y:S04]  /*66a50*/  STL [R1+0x20], R30 ;  /* 0x0000201e01007387 */ /* 0x000fe80000100800 */
[----:B------:R-:W4:Y:S04]  /*66a60*/  LDL.LU.64 R8, [R1+0xbd0] ;  /* 0x000bd00001087983 */ /* 0x000f280000300a00 */
[----:B------:R0:W-:Y:S04]  /*66a70*/  STL [R1+0x1c0], R0 ;  /* 0x0001c00001007387 */ /* 0x0001e80000100800 */
[----:B------:R3:W-:Y:S01]  /*66a80*/  STL [R1+0x18], R7 ;  /* 0x0000180701007387 */ /* 0x0007e20000100800 */
[----:B0-----:R-:W-:-:S05]  /*66a90*/  IMAD.X R0, R29, 0x1, R80, P5 ;  /* 0x000000011d007824 */ /* 0x001fca00028e0650 */
[----:B------:R0:W-:Y:S01]  /*66aa0*/  STL [R1+0x1bc], R0 ;  /* 0x0001bc0001007387 */ /* 0x0001e20000100800 */
[----:B--2---:R-:W-:-:S05]  /*66ab0*/  IADD3 R60, P0, PT, R4, R89, RZ ;  /* 0x00000059043c7210 */ /* 0x004fca0007f1e0ff */
[----:B------:R-:W-:Y:S01]  /*66ac0*/  IMAD.X R59, R5, 0x1, R80, P0 ;  /* 0x00000001053b7824 */ /* 0x000fe200000e0650 */
[----:B---3--:R-:W-:-:S05]  /*66ad0*/  IADD3 R7, P5, PT, R2, R89, RZ ;  /* 0x0000005902077210 */ /* 0x008fca0007fbe0ff */
[----:B------:R-:W-:Y:S04]  /*66ae0*/  STL [R1+0x158], R7 ;  /* 0x0001580701007387 */ /* 0x000fe80000100800 */
[----:B------:R-:W2:Y:S01]  /*66af0*/  LDL.LU.64 R4, [R1+0xbe0] ;  /* 0x000be00001047983 */ /* 0x000ea20000300a00 */
[----:B0-----:R-:W-:-:S03]  /*66b00*/  IMAD.X R0, R3, 0x1, R80, P5 ;  /* 0x0000000103007824 */ /* 0x001fc600028e0650 */
[----:B------:R-:W3:Y:S01]  /*66b10*/  LDL.LU.64 R2, [R1+0xbf8] ;  /* 0x000bf80001027983 */ /* 0x000ee20000300a00 */
[----:B------:R-:W-:-:S03]  /*66b20*/  IADD3 R82, P0, PT, R26, R89, RZ ;  /* 0x000000591a527210 */ /* 0x000fc60007f1e0ff */
[----:B------:R0:W-:Y:S02]  /*66b30*/  STL [R1+0x144], R0 ;  /* 0x0001440001007387 */ /* 0x0001e40000100800 */
[----:B------:R-:W-:Y:S02]  /*66b40*/  IMAD.X R84, R27, 0x1, R80, P0 ;  /* 0x000000011b547824 */ /* 0x000fe400000e0650 */
[----:B------:R-:W-:Y:S01]  /*66b50*/  STL [R1+0x3fec], R82 ;  /* 0x003fec5201007387 */ /* 0x000fe20000100800 */
[----:B0-----:R-:W-:-:S03]  /*66b60*/  IADD3 R0, P5, PT, R18, R89, RZ ;  /* 0x0000005912007210 */ /* 0x001fc60007fbe0ff */
[----:B------:R-:W-:Y:S04]  /*66b70*/  STL [R1+0x3ff0], R84 ;  /* 0x003ff05401007387 */ /* 0x000fe80000100800 */
[----:B------:R0:W-:Y:S02]  /*66b80*/  STL [R1+0x2e28], R0 ;  /* 0x002e280001007387 */ /* 0x0001e40000100800 */
[----:B0-----:R-:W-:Y:S02]  /*66b90*/  IADD3.X R0, PT, PT, R19, R80, RZ, P5, !PT ;  /* 0x0000005013007210 */ /* 0x001fe40002ffe4ff */
[----:B----4-:R-:W-:-:S05]  /*66ba0*/  IADD3 R91, P0, PT, R16, R89, RZ ;  /* 0x00000059105b7210 */ /* 0x010fca0007f1e0ff */
[----:B------:R-:W-:Y:S04]  /*66bb0*/  STL [R1+0x3ff4], R91 ;  /* 0x003ff45b01007387 */ /* 0x000fe80000100800 */
[----:B------:R0:W-:Y:S01]  /*66bc0*/  STL [R1+0xbb8], R0 ;  /* 0x000bb80001007387 */ /* 0x0001e20000100800 */
[----:B------:R-:W-:-:S05]  /*66bd0*/  IMAD.X R83, R17, 0x1, R80, P0 ;  /* 0x0000000111537824 */ /* 0x000fca00000e0650 */
[----:B------:R-:W-:Y:S01]  /*66be0*/  STL [R1+0x3ff8], R83 ;  /* 0x003ff85301007387 */ /* 0x000fe20000100800 */
[----:B0-----:R-:W-:-:S05]  /*66bf0*/  IADD3 R0, P5, PT, R8, R89, RZ ;  /* 0x0000005908007210 */ /* 0x001fca0007fbe0ff */
[----:B------:R0:W-:Y:S04]  /*66c00*/  STL [R1+0x2e2c], R0 ;  /* 0x002e2c0001007387 */ /* 0x0001e80000100800 */
[----:B------:R-:W4:Y:S04]  /*66c10*/  LDL.LU.64 R50, [R1+0xc08] ;  /* 0x000c080001327983 */ /* 0x000f280000300a00 */
[----:B------:R-:W4:Y:S01]  /*66c20*/  LDL.LU.64 R48, [R1+0xc10] ;  /* 0x000c100001307983 */ /* 0x000f220000300a00 */
[----:B0-----:R-:W-:-:S05]  /*66c30*/  IMAD.X R0, R9, 0x1, R80, P5 ;  /* 0x0000000109007824 */ /* 0x001fca00028e0650 */
[----:B------:R3:W-:Y:S01]  /*66c40*/  STL [R1+0xbd0], R0 ;  /* 0x000bd00001007387 */ /* 0x0007e20000100800 */
[-C--:B--2---:R-:W-:Y:S02]  /*66c50*/  IADD3 R90, P0, PT, R4, R89.reuse, RZ ;  /* 0x00000059045a7210 */ /* 0x084fe40007f1e0ff */
[----:B---3--:R-:W-:-:S03]  /*66c60*/  IADD3 R0, P5, PT, R2, R89, RZ ;  /* 0x0000005902007210 */ /* 0x008fc60007fbe0ff */
[--C-:B------:R-:W-:Y:S01]  /*66c70*/  IMAD.X R85, R5, 0x1, R80.reuse, P0 ;  /* 0x0000000105557824 */ /* 0x100fe200000e0650 */
[----:B------:R-:W-:Y:S04]  /*66c80*/  STL [R1+0x3ffc], R90 ;  /* 0x003ffc5a01007387 */ /* 0x000fe80000100800 */
[----:B------:R-:W-:Y:S04]  /*66c90*/  STL [R1+0x4000], R85 ;  /* 0x0040005501007387 */ /* 0x000fe80000100800 */
[----:B------:R0:W-:Y:S04]  /*66ca0*/  STL [R1+0x2e30], R0 ;  /* 0x002e300001007387 */ /* 0x0001e80000100800 */
[----:B------:R-:W2:Y:S04]  /*66cb0*/  LDL.LU.64 R46, [R1+0xc20] ;  /* 0x000c2000012e7983 */ /* 0x000ea80000300a00 */
[----:B------:R-:W3:Y:S01]  /*66cc0*/  LDL.LU.64 R32, [R1+0xc38] ;  /* 0x000c380001207983 */ /* 0x000ee20000300a00 */
[----:B0-----:R-:W-:-:S05]  /*66cd0*/  IMAD.X R0, R3, 0x1, R80, P5 ;  /* 0x0000000103007824 */ /* 0x001fca00028e0650 */
[----:B------:R0:W-:Y:S04]  /*66ce0*/  STL [R1+0xbf8], R0 ;  /* 0x000bf80001007387 */ /* 0x0001e80000100800 */
[----:B------:R-:W2:Y:S04]  /*66cf0*/  LDL.LU.64 R30, [R1+0xc48] ;  /* 0x000c4800011e7983 */ /* 0x000ea80000300a00 */
[----:B------:R-:W2:Y:S04]  /*66d00*/  LDL.LU.64 R28, [R1+0xc50] ;  /* 0x000c5000011c7983 */ /* 0x000ea80000300a00 */
[----:B------:R-:W2:Y:S04]  /*66d10*/  LDL.LU.64 R26, [R1+0xc60] ;  /* 0x000c6000011a7983 */ /* 0x000ea80000300a00 */
[----:B------:R-:W2:Y:S04]  /*66d20*/  LDL.LU.64 R18, [R1+0xc78] ;  /* 0x000c780001127983 */ /* 0x000ea80000300a00 */
[----:B------:R-:W2:Y:S04]  /*66d30*/  LDL.LU.64 R16, [R1+0xc88] ;  /* 0x000c880001107983 */ /* 0x000ea80000300a00 */
[----:B------:R-:W2:Y:S04]  /*66d40*/  LDL.LU.64 R8, [R1+0xc90] ;  /* 0x000c900001087983 */ /* 0x000ea80000300a00 */
[----:B------:R-:W2:Y:S04]  /*66d50*/  LDL.LU R4, [R1+0x2420] ;  /* 0x0024200001047983 */ /* 0x000ea80000300800 */
[----:B------:R-:W2:Y:S04]  /*66d60*/  LDL.LU R3, [R1+0x241c] ;  /* 0x00241c0001037983 */ /* 0x000ea80000300800 */
[----:B------:R-:W2:Y:S01]  /*66d70*/  LDL.LU R5, [R1+0x2400] ;  /* 0x0024000001057983 */ /* 0x000ea20000300800 */
[----:B----4-:R-:W-:-:S02]  /*66d80*/  IADD3 R82, P0, PT, R50, R89, RZ ;  /* 0x0000005932527210 */ /* 0x010fc40007f1e0ff */
        /* <DEDUP_REMOVED lines=8> */
[----:B0-----:R-:W-:Y:S01]  /*66e10*/  IMAD.X R2, R33, 0x1, R80, P5 ;  /* 0x0000000121027824 */ /* 0x001fe200028e0650 */
[----:B------:R2:W-:Y:S04]  /*66e20*/  STL [R1+0x2e38], R0 ;  /* 0x002e380001007387 */ /* 0x0005e80000100800 */
[----:B------:R0:W-:Y:S01]  /*66e30*/  STL [R1+0xc38], R2 ;  /* 0x000c380201007387 */ /* 0x0001e20000100800 */
[----:B--2---:R-:W-:-:S05]  /*66e40*/  IADD3 R0, P5, PT, R28, R89, RZ ;  /* 0x000000591c007210 */ /* 0x004fca0007fbe0ff */
[--C-:B0-----:R-:W-:Y:S01]  /*66e50*/  IMAD.X R2, R29, 0x1, R80.reuse, P5 ;  /* 0x000000011d027824 */ /* 0x101fe200028e0650 */
[----:B------:R0:W-:Y:S02]  /*66e60*/  STL [R1+0x2e3c], R0 ;  /* 0x002e3c0001007387 */ /* 0x0001e40000100800 */
[-C--:B0-----:R-:W-:Y:S02]  /*66e70*/  IADD3 R0, P5, PT, R18, R89.reuse, RZ ;  /* 0x0000005912007210 */ /* 0x081fe40007fbe0ff */
[----:B------:R-:W-:Y:S03]  /*66e80*/  STL [R1+0xc50], R2 ;  /* 0x000c500201007387 */ /* 0x000fe60000100800 */
[--C-:B------:R-:W-:Y:S01]  /*66e90*/  IMAD.X R7, R19, 0x1, R80.reuse, P5 ;  /* 0x0000000113077824 */ /* 0x100fe200028e0650 */
[----:B------:R-:W-:Y:S01]  /*66ea0*/  IADD3 R93, P5, PT, R8, R89, RZ ;  /* 0x00000059085d7210 */ /* 0x000fe20007fbe0ff */
[----:B------:R0:W-:Y:S04]  /*66eb0*/  STL [R1+0x3f34], R0 ;  /* 0x003f340001007387 */ /* 0x0001e80000100800 */
[----:B------:R-:W-:Y:S04]  /*66ec0*/  STL [R1+0x3f48], R93 ;  /* 0x003f485d01007387 */ /* 0x000fe80000100800 */
[----:B------:R-:W-:Y:S01]  /*66ed0*/  STL [R1+0x3cd4], R89 ;  /* 0x003cd45901007387 */ /* 0x000fe20000100800 */
[----:B0-----:R-:W-:-:S03]  /*66ee0*/  IMAD.X R0, R9, 0x1, R80, P5 ;  /* 0x0000000109007824 */ /* 0x001fc600028e0650 */
[----:B------:R0:W-:Y:S04]  /*66ef0*/  STS.U16 [R6+UR76+0x53900], R3 ;  /* 0x0539000306007988 */ /* 0x0001e8000800044c */
[----:B------:R-:W-:Y:S04]  /*66f00*/  STL [R1+0x3f58], R0 ;  /* 0x003f580001007387 */ /* 0x000fe80000100800 */
[----:B------:R-:W-:Y:S04]  /*66f10*/  STL [R1+0x2e68], R80 ;  /* 0x002e685001007387 */ /* 0x000fe80000100800 */
[----:B------:R-:W-:Y:S04]  /*66f20*/  STL [R1+0x3cd8], R80 ;  /* 0x003cd85001007387 */ /* 0x000fe80000100800 */
[----:B------:R-:W2:Y:S04]  /*66f30*/  LDL.LU R52, [R1+0x23fc] ;  /* 0x0023fc0001347983 */ /* 0x000ea80000300800 */
[----:B------:R1:W-:Y:S04]  /*66f40*/  STS.U16 [R6+UR76+0x43d00], R5 ;  /* 0x043d000506007988 */ /* 0x0003e8000800044c */
[----:B0-----:R-:W3:Y:S04]  /*66f50*/  LDL.LU R3, [R1+0x23e0] ;  /* 0x0023e00001037983 */ /* 0x001ee80000300800 */
[----:B-1----:R-:W4:Y:S01]  /*66f60*/  LDL.LU R5, [R1+0x23dc] ;  /* 0x0023dc0001057983 */ /* 0x002f220000300800 */
[----:B------:R-:W-:-:S03]  /*66f70*/  IADD3 R90, P0, PT, R46, R89, RZ ;  /* 0x000000592e5a7210 */ /* 0x000fc60007f1e0ff */
[----:B------:R-:W4:Y:S04]  /*66f80*/  LDL.LU R53, [R1+0x23c0] ;  /* 0x0023c00001357983 */ /* 0x000f280000300800 */
[----:B------:R-:W4:Y:S01]  /*66f90*/  LDL.LU R51, [R1+0x23bc] ;  /* 0x0023bc0001337983 */ /* 0x000f220000300800 */
[--C-:B------:R-:W-:Y:S01]  /*66fa0*/  IMAD.X R85, R47, 0x1, R80.reuse, P0 ;  /* 0x000000012f557824 */ /* 0x100fe200000e0650 */
[----:B------:R-:W-:Y:S02]  /*66fb0*/  IADD3 R91, P0, PT, R30, R89, RZ ;  /* 0x000000591e5b7210 */ /* 0x000fe40007f1e0ff */
[----:B------:R-:W4:Y:S04]  /*66fc0*/  LDL.LU R50, [R1+0x23a0] ;  /* 0x0023a00001327983 */ /* 0x000f280000300800 */
[----:B------:R-:W4:Y:S04]  /*66fd0*/  LDL.LU R33, [R1+0x239c] ;  /* 0x00239c0001217983 */ /* 0x000f280000300800 */
[----:B------:R-:W4:Y:S04]  /*66fe0*/  LDL.LU R32, [R1+0x2380] ;  /* 0x0023800001207983 */ /* 0x000f280000300800 */
[----:B------:R-:W4:Y:S01]  /*66ff0*/  LDL.LU R19, [R1+0x237c] ;  /* 0x00237c0001137983 */ /* 0x000f220000300800 */
[----:B------:R-:W-:-:S03]  /*67000*/  IMAD.X R83, R31, 0x1, R80, P0 ;  /* 0x000000011f537824 */ /* 0x000fc600000e0650 */
[----:B------:R-:W4:Y:S04]  /*67010*/  LDL.LU R18, [R1+0x2360] ;  /* 0x0023600001127983 */ /* 0x000f280000300800 */
[----:B------:R-:W4:Y:S01]  /*67020*/  LDL.LU R31, [R1+0x235c] ;  /* 0x00235c00011f7983 */ /* 0x000f220000300800 */
[----:B------:R-:W-:-:S03]  /*67030*/  IADD3 R82, P0, PT, R26, R89, RZ ;  /* 0x000000591a527210 */ /* 0x000fc60007f1e0ff */
[----:B------:R-:W4:Y:S04]  /*67040*/  LDL.LU R30, [R1+0x2340] ;  /* 0x00234000011e7983 */ /* 0x000f280000300800 */
[----:B------:R-:W4:Y:S04]  /*67050*/  LDL.LU R9, [R1+0x233c] ;  /* 0x00233c0001097983 */ /* 0x000f280000300800 */
[----:B------:R-:W4:Y:S04]  /*67060*/  LDL.LU R8, [R1+0x2320] ;  /* 0x0023200001087983 */ /* 0x000f280000300800 */
[----:B------:R-:W4:Y:S04]  /*67070*/  LDL.LU R66, [R1+0x231c] ;  /* 0x00231c0001427983 */ /* 0x000f280000300800 */
[----:B------:R-:W4:Y:S01]  /*67080*/  LDL.LU R65, [R1+0x2088] ;  /* 0x0020880001417983 */ /* 0x000f220000300800 */
[----:B------:R-:W-:-:S03]  /*67090*/  IMAD.X R84, R27, 0x1, R80, P0 ;  /* 0x000000011b547824 */ /* 0x000fc600000e0650 */
        /* <DEDUP_REMOVED lines=8> */
[----:B------:R-:W4:Y:S04]  /*67120*/  LDL.LU R28, [R1+0x2024] ;  /* 0x00202400011c7983 */ /* 0x000f280000300800 */
[----:B------:R-:W4:Y:S04]  /*67130*/  LDL.LU R17, [R1+0x2008] ;  /* 0x0020080001117983 */ /* 0x000f280000300800 */
[----:B------:R-:W4:Y:S04]  /*67140*/  LDL.LU R16, [R1+0x2004] ;  /* 0x0020040001107983 */ /* 0x000f280000300800 */
[----:B------:R-:W4:Y:S04]  /*67150*/  LDL.LU R27, [R1+0x1fe8] ;  /* 0x001fe800011b7983 */ /* 0x000f280000300800 */
[----:B------:R-:W4:Y:S04]  /*67160*/  LDL.LU R26, [R1+0x1fe4] ;  /* 0x001fe400011a7983 */ /* 0x000f280000300800 */
[----:B------:R-:W4:Y:S04]  /*67170*/  LDL.LU R92, [R1+0x1fc8] ;  /* 0x001fc800015c7983 */ /* 0x000f280000300800 */
[----:B------:R-:W4:Y:S04]  /*67180*/  LDL.LU R2, [R1+0x1fc4] ;  /* 0x001fc40001027983 */ /* 0x000f280000300800 */
[----:B------:R0:W-:Y:S04]  /*67190*/  STS.U16 [R6+UR76+0x43900], R4 ;  /* 0x0439000406007988 */ /* 0x0001e8000800044c */
[----:B------:R-:W4:Y:S04]  /*671a0*/  LDL.LU R81, [R1+0x1fa8] ;  /* 0x001fa80001517983 */ /* 0x000f280000300800 */
[----:B0-----:R-:W4:Y:S04]  /*671b0*/  LDL.LU R4, [R1+0x1fa4] ;  /* 0x001fa40001047983 */ /* 0x001f280000300800 */
[----:B--2---:R0:W-:Y:S04]  /*671c0*/  STS.U16 [R6+UR76+0x53d00], R52 ;  /* 0x053d003406007988 */ /* 0x0041e8000800044c */
[----:B---3--:R1:W-:Y:S04]  /*671d0*/  STS.U16 [R6+UR76+0x44100], R3 ;  /* 0x0441000306007988 */ /* 0x0083e8000800044c */
[----:B0-----:R-:W2:Y:S04]  /*671e0*/  LDL.LU R52, [R1+0x40a4] ;  /* 0x0040a40001347983 */ /* 0x001ea80000300800 */
[----:B-1----:R-:W3:Y:S04]  /*671f0*/  LDL.LU R3, [R1+0x40a0] ;  /* 0x0040a00001037983 */ /* 0x002ee80000300800 */
[----:B----4-:R0:W-:Y:S04]  /*67200*/  STS.U16 [R6+UR76+0x54100], R5 ;  /* 0x0541000506007988 */ /* 0x0101e8000800044c */
        /* <DEDUP_REMOVED lines=60> */
[----:B0-----:R-:W3:Y:S04]  /*675d0*/  LDL.LU R3, [R1+0x2418] ;  /* 0x0024180001037983 */ /* 0x001ee80000300800 */
[----:B------:R-:W-:Y:S04]  /*675e0*/  STL [R1+0x3004], R6 ;  /* 0x0030040601007387 */ /* 0x000fe80000100800 */
[----:B------:R-:W-:Y:S04]  /*675f0*/  STL [R1+0x3cdc], R6 ;  /* 0x003cdc0601007387 */ /* 0x000fe80000100800 */
[----:B----4-:R-:W-:Y:S04]  /*67600*/  STS.U16 [R5+UR76+0x40180], R53 ;  /* 0x0401803505007988 */ /* 0x010fe8000800044c */
[----:B--2---:R-:W-:Y:S04]  /*67610*/  STS.U16 [R5+UR76+0x50180], R51 ;  /* 0x0501803305007988 */ /* 0x004fe8000800044c */
[----:B------:R-:W-:Y:S04]  /*67620*/  STS.U16 [R5+UR76+0x40580], R50 ;  /* 0x0405803205007988 */ /* 0x000fe8000800044c */
[----:B------:R-:W-:Y:S04]  /*67630*/  STS.U16 [R5+UR76+0x50580], R33 ;  /* 0x0505802105007988 */ /* 0x000fe8000800044c */
[----:B------:R-:W-:Y:S04]  /*67640*/  STS.U16 [R5+UR76+0x40980], R32 ;  /* 0x0409802005007988 */ /* 0x000fe8000800044c */
[----:B------:R-:W-:Y:S04]  /*67650*/  STS.U16 [R5+UR76+0x50980], R19 ;  /* 0x0509801305007988 */ /* 0x000fe8000800044c */
[----:B------:R-:W-:Y:S04]  /*67660*/  STS.U16 [R5+UR76+0x40d80], R18 ;  /* 0x040d801205007988 */ /* 0x000fe8000800044c */
[----:B------:R-:W-:Y:S04]  /*67670*/  STS.U16 [R5+UR76+0x50d80], R31 ;  /* 0x050d801f05007988 */ /* 0x000fe8000800044c */
[----:B------:R0:W-:Y:S04]  /*67680*/  STS.U16 [R5+UR76+0x42180], R26 ;  /* 0x0421801a05007988 */ /* 0x0001e8000800044c */
[----:B------:R1:W-:Y:S04]  /*67690*/  STS.U16 [R5+UR76+0x52180], R2 ;  /* 0x0521800205007988 */ /* 0x0003e8000800044c */
[----:B0-----:R-:W2:Y:S04]  /*676a0*/  LDL.LU R26, [R1+0x2414] ;  /* 0x00241400011a7983 */ /* 0x001ea80000300800 */
[----:B-1----:R-:W4:Y:S04]  /*676b0*/  LDL.LU R2, [R1+0x23f8] ;  /* 0x0023f80001027983 */ /* 0x002f280000300800 */
[----:B------:R0:W-:Y:S04]  /*676c0*/  STS.U16 [R5+UR76+0x43580], R81 ;  /* 0x0435805105007988 */ /* 0x0001e8000800044c */
[----:B------:R1:W-:Y:S04]  /*676d0*/  STS.U16 [R5+UR76+0x53580], R4 ;  /* 0x0535800405007988 */ /* 0x0003e8000800044c */
[----:B0-----:R-:W4:Y:S04]  /*676e0*/  LDL.LU R81, [R1+0x23f4] ;  /* 0x0023f40001517983 */ /* 0x001f280000300800 */
[----:B-1----:R-:W4:Y:S04]  /*676f0*/  LDL.LU R4, [R1+0x23d8] ;  /* 0x0023d80001047983 */ /* 0x002f280000300800 */
[----:B---3--:R0:W-:Y:S04]  /*67700*/  STS.U16 [R5+UR76+0x43980], R3 ;  /* 0x0439800305007988 */ /* 0x0081e8000800044c */
[----:B------:R1:W-:Y:S04]  /*67710*/  STS.U16 [R5+UR76+0x41180], R30 ;  /* 0x0411801e05007988 */ /* 0x0003e8000800044c */
        /* <DEDUP_REMOVED lines=10> */
[----:B-1----:R-:W3:Y:S04]  /*677c0*/  LDL.LU R30, [R1+0x2338] ;  /* 0x00233800011e7983 */ /* 0x002ee80000300800 */
        /* <DEDUP_REMOVED lines=26> */
[----:B0-----:R-:W3:Y:S04]  /*67970*/  LDL.LU R28, [R1+0x1ffc] ;  /* 0x001ffc00011c7983 */ /* 0x001ee80000300800 */
[----:B-1----:R-:W3:Y:S04]  /*67980*/  LDL.LU R16, [R1+0x1fe0] ;  /* 0x001fe00001107983 */ /* 0x002ee80000300800 */
[----:B------:R-:W3:Y:S04]  /*67990*/  LDL.LU R27, [R1+0x1fdc] ;  /* 0x001fdc00011b7983 */ /* 0x000ee80000300800 */
[----:B--2---:R0:W-:Y:S04]  /*679a0*/  STS.U16 [R5+UR76+0x53980], R26 ;  /* 0x0539801a05007988 */ /* 0x0041e8000800044c */
[----:B----4-:R1:W-:Y:S04]  /*679b0*/  STS.U16 [R5+UR76+0x43d80], R2 ;  /* 0x043d800205007988 */ /* 0x0103e8000800044c */
[----:B0-----:R-:W2:Y:S04]  /*679c0*/  LDL.LU R26, [R1+0x1fc0] ;  /* 0x001fc000011a7983 */ /* 0x001ea80000300800 */
[----:B-1----:R-:W4:Y:S04]  /*679d0*/  LDL.LU R2, [R1+0x1fbc] ;  /* 0x001fbc0001027983 */ /* 0x002f280000300800 */
[----:B------:R0:W-:Y:S04]  /*679e0*/  STS.U16 [R5+UR76+0x53d80], R81 ;  /* 0x053d805105007988 */ /* 0x0001e8000800044c */
[----:B------:R1:W-:Y:S04]  /*679f0*/  STS.U16 [R5+UR76+0x44180], R4 ;  /* 0x0441800405007988 */ /* 0x0003e8000800044c */
[----:B0-----:R-:W4:Y:S04]  /*67a00*/  LDL.LU R81, [R1+0x4094] ;  /* 0x0040940001517983 */ /* 0x001f280000300800 */
[----:B-1----:R-:W4:Y:S04]  /*67a10*/  LDL.LU R4, [R1+0x4090] ;  /* 0x0040900001047983 */ /* 0x002f280000300800 */
[----:B---3--:R0:W-:Y:S04]  /*67a20*/  STS.U16 [R5+UR76+0x54180], R3 ;  /* 0x0541800305007988 */ /* 0x0081e8000800044c */
[----:B------:R-:W-:Y:S04]  /*67a30*/  STS.U16 [R5+UR76+0x44580], R53 ;  /* 0x0445803505007988 */ /* 0x000fe8000800044c */
[----:B0-----:R-:W3:Y:S04]  /*67a40*/  LDL.LU R3, [R1+0x408c] ;  /* 0x00408c0001037983 */ /* 0x001ee80000300800 */
        /* <DEDUP_REMOVED lines=35> */
[----:B--2---:R0:W-:Y:S04]  /*67c80*/  STS.U16 [R5+UR76+0x47580], R26 ;  /* 0x0475801a05007988 */ /* 0x0041e8000800044c */
[----:B----4-:R1:W-:Y:S04]  /*67c90*/  STS.U16 [R5+UR76+0x57580], R2 ;  /* 0x0575800205007988 */ /* 0x0103e8000800044c */
[----:B0-----:R-:W2:Y:S04]  /*67ca0*/  LDL.LU R26, [R1+0x24ac] ;  /* 0x0024ac00011a7983 */ /* 0x001ea80000300800 */
[----:B-1----:R-:W4:Y:S04]  /*67cb0*/  LDL.LU R2, [R1+0x24a8] ;  /* 0x0024a80001027983 */ /* 0x002f280000300800 */
[----:B------:R0:W-:Y:S04]  /*67cc0*/  STS.U16 [R5+UR76+0x47d80], R4 ;  /* 0x047d800405007988 */ /* 0x0001e8000800044c */
[----:B0-----:R-:W2:Y:S04]  /*67cd0*/  LDL.LU R4, [R1+0x4088] ;  /* 0x0040880001047983 */ /* 0x001ea80000300800 */
[----:B------:R-:W-:Y:S04]  /*67ce0*/  STS.U16 [R5+UR76+0x57d80], R81 ;  /* 0x057d805105007988 */ /* 0x000fe8000800044c */
[----:B------:R-:W-:Y:S04]  /*67cf0*/  STS.U16 [R5+UR76+0x46580], R49 ;  /* 0x0465803105007988 */ /* 0x000fe8000800044c */
[----:B------:R-:W-:Y:S04]  /*67d00*/  STS.U16 [R5+UR76+0x56580], R48 ;  /* 0x0565803005007988 */ /* 0x000fe8000800044c */
[----:B------:R-:W-:Y:S04]  /*67d10*/  STS.U16 [R5+UR76+0x46980], R47 ;  /* 0x0469802f05007988 */ /* 0x000fe8000800044c */
[----:B------:R-:W-:Y:S04]  /*67d20*/  STS.U16 [R5+UR76+0x56980], R46 ;  /* 0x0569802e05007988 */ /* 0x000fe8000800044c */
[----:B------:R-:W-:Y:S04]  /*67d30*/  STS.U16 [R5+UR76+0x46d80], R29 ;  /* 0x046d801d05007988 */ /* 0x000fe8000800044c */
[----:B---3--:R0:W-:Y:S04]  /*67d40*/  STS.U16 [R5+UR76+0x57980], R92 ;  /* 0x0579805c05007988 */ /* 0x0081e8000800044c */
[----:B0-----:R-:W3:Y:S04]  /*67d50*/  LDL.LU R92, [R1+0x2490] ;  /* 0x00249000015c7983 */ /* 0x001ee80000300800 */
        /* <DEDUP_REMOVED lines=9> */
[----:B-1----:R-:W3:Y:S04]  /*67df0*/  LDL.LU R17, [R1+0x2444] ;  /* 0x0024440001117983 */ /* 0x002ee80000300800 */
[----:B------:R-:W-:Y:S04]  /*67e00*/  STL [R1+0x3000], R5 ;  /* 0x0030000501007387 */ /* 0x000fe80000100800 */
[----:B--2---:R0:W-:Y:S04]  /*67e10*/  STS.U16 [R4+UR76+0x41e00], R16 ;  /* 0x041e001004007988 */ /* 0x0041e8000800044c */
[----:B------:R1:W-:Y:S04]  /*67e20*/  STS.U16 [R4+UR76+0x51e00], R27 ;  /* 0x051e001b04007988 */ /* 0x0003e8000800044c */
[----:B----4-:R2:W-:Y:S04]  /*67e30*/  STS.U16 [R4+UR76+0x52200], R2 ;  /* 0x0522000204007988 */ /* 0x0105e8000800044c */
[----:B0-----:R-:W4:Y:S04]  /*67e40*/  LDL.LU R16, [R1+0x2430] ;  /* 0x0024300001107983 */ /* 0x001f280000300800 */
[----:B-1----:R-:W4:Y:S04]  /*67e50*/  LDL.LU R27, [R1+0x242c] ;  /* 0x00242c00011b7983 */ /* 0x002f280000300800 */
[----:B--2---:R-:W2:Y:S04]  /*67e60*/  LDL.LU R2, [R1+0x2410] ;  /* 0x0024100001027983 */ /* 0x004ea80000300800 */
[----:B------:R0:W-:Y:S04]  /*67e70*/  STS.U16 [R4+UR76+0x42200], R26 ;  /* 0x0422001a04007988 */ /* 0x0001e8000800044c */
[----:B------:R-:W-:Y:S04]  /*67e80*/  STS.U16 [R4+UR76+0x40200], R53 ;  /* 0x0402003504007988 */ /* 0x000fe8000800044c */
[----:B0-----:R-:W4:Y:S04]  /*67e90*/  LDL.LU R26, [R1+0x240c] ;  /* 0x00240c00011a7983 */ /* 0x001f280000300800 */
[----:B------:R-:W-:Y:S04]  /*67ea0*/  STS.U16 [R4+UR76+0x50200], R51 ;  /* 0x0502003304007988 */ /* 0x000fe8000800044c */
[----:B------:R-:W-:Y:S04]  /*67eb0*/  STS.U16 [R4+UR76+0x40600], R50 ;  /* 0x0406003204007988 */ /* 0x000fe8000800044c */
[----:B---3--:R0:W-:Y:S04]  /*67ec0*/  STS.U16 [R4+UR76+0x42600], R92 ;  /* 0x0426005c04007988 */ /* 0x0081e8000800044c */
[----:B0-----:R-:W3:Y:S04]  /*67ed0*/  LDL.LU R92, [R1+0x23f0] ;  /* 0x0023f000015c7983 */ /* 0x001ee80000300800 */
        /* <DEDUP_REMOVED lines=34> */
[----:B0-----:R-:W2:Y:S04]  /*68100*/  LDL.LU R2, [R1+0x2054] ;  /* 0x0020540001027983 */ /* 0x001ea80000300800 */
[----:B------:R0:W-:Y:S04]  /*68110*/  STS.U16 [R4+UR76+0x42a00], R48 ;  /* 0x042a003004007988 */ /* 0x0001e8000800044c */
[----:B------:R1:W-:Y:S04]  /*68120*/  STS.U16 [R4+UR76+0x52a00], R47 ;  /* 0x052a002f04007988 */ /* 0x0003e8000800044c */
[----:B------:R0:W-:Y:S04]  /*68130*/  STS.U16 [R4+UR76+0x42e00], R46 ;  /* 0x042e002e04007988 */ /* 0x0001e8000800044c */
[----:B----4-:R4:W-:Y:S04]  /*68140*/  STS.U16 [R4+UR76+0x43600], R16 ;  /* 0x0436001004007988 */ /* 0x0109e8000800044c */
[----:B------:R1:W-:Y:S04]  /*68150*/  STS.U16 [R4+UR76+0x53600], R27 ;  /* 0x0536001b04007988 */ /* 0x0003e8000800044c */
[----:B------:R4:W-:Y:S04]  /*68160*/  STS.U16 [R4+UR76+0x53a00], R26 ;  /* 0x053a001a04007988 */ /* 0x0009e8000800044c */
[----:B0-----:R-:W2:Y:S04]  /*68170*/  LDL.LU R48, [R1+0x2038] ;  /* 0x0020380001307983 */ /* 0x001ea80000300800 */
[----:B-1----:R-:W2:Y:S04]  /*68180*/  LDL.LU R47, [R1+0x2034] ;  /* 0x00203400012f7983 */ /* 0x002ea80000300800 */
[----:B------:R-:W2:Y:S04]  /*68190*/  LDL.LU R46, [R1+0x2018] ;  /* 0x00201800012e7983 */ /* 0x000ea80000300800 */
[----:B----4-:R-:W4:Y:S04]  /*681a0*/  LDL.LU R16, [R1+0x2014] ;  /* 0x0020140001107983 */ /* 0x010f280000300800 */
[----:B------:R-:W4:Y:S04]  /*681b0*/  LDL.LU R27, [R1+0x1ff8] ;  /* 0x001ff800011b7983 */ /* 0x000f280000300800 */
[----:B------:R-:W4:Y:S04]  /*681c0*/  LDL.LU R26, [R1+0x1ff4] ;  /* 0x001ff400011a7983 */ /* 0x000f280000300800 */
[----:B---3--:R0:W-:Y:S04]  /*681d0*/  STS.U16 [R4+UR76+0x43e00], R92 ;  /* 0x043e005c04007988 */ /* 0x0081e8000800044c */
[----:B0-----:R-:W3:Y:S04]  /*681e0*/  LDL.LU R92, [R1+0x1fd8] ;  /* 0x001fd800015c7983 */ /* 0x001ee80000300800 */
[----:B------:R0:W-:Y:S04]  /*681f0*/  STS.U16 [R4+UR76+0x44a00], R19 ;  /* 0x044a001304007988 */ /* 0x0001e8000800044c */
[----:B0-----:R-:W3:Y:S04]  /*68200*/  LDL.LU R19, [R1+0x1fb8] ;  /* 0x001fb80001137983 */ /* 0x001ee80000300800 */
[----:B------:R0:W-:Y:S04]  /*68210*/  STS.U16 [R4+UR76+0x45e00], R29 ;  /* 0x045e001d04007988 */ /* 0x0001e8000800044c */
        /* <DEDUP_REMOVED lines=19> */
[----:B----4-:R-:W4:Y:S04]  /*68350*/  LDL.LU R66, [R1+0x2560] ;  /* 0x0025600001427983 */ /* 0x010f280000300800 */
        /* <DEDUP_REMOVED lines=14> */
[----:B---3--:R3:W-:Y:S04]  /*68440*/  STS.U16 [R4+UR76+0x47200], R92 ;  /* 0x0472005c04007988 */ /* 0x0087e8000800044c */
[----:B------:R1:W-:Y:S04]  /*68450*/  STS.U16 [R4+UR76+0x57200], R81 ;  /* 0x0572005104007988 */ /* 0x0003e8000800044c */
[----:B------:R3:W-:Y:S04]  /*68460*/  STS.U16 [R4+UR76+0x57a00], R3 ;  /* 0x057a000304007988 */ /* 0x0007e8000800044c */
[----:B0-----:R-:W4:Y:S04]  /*68470*/  LDL.LU R16, [R1+0x24e4] ;  /* 0x0024e40001107983 */ /* 0x001f280000300800 */
[----:B-1----:R-:W4:Y:S04]  /*68480*/  LDL.LU R27, [R1+0x24e0] ;  /* 0x0024e000011b7983 */ /* 0x002f280000300800 */
[----:B------:R-:W4:Y:S04]  /*68490*/  LDL.LU R26, [R1+0x24c4] ;  /* 0x0024c400011a7983 */ /* 0x000f280000300800 */
[----:B---3--:R-:W3:Y:S04]  /*684a0*/  LDL.LU R92, [R1+0x24c0] ;  /* 0x0024c000015c7983 */ /* 0x008ee80000300800 */
[----:B------:R-:W3:Y:S04]  /*684b0*/  LDL.LU R81, [R1+0x24a4] ;  /* 0x0024a40001517983 */ /* 0x000ee80000300800 */
[----:B------:R-:W3:Y:S04]  /*684c0*/  LDL.LU R3, [R1+0x4080] ;  /* 0x0040800001037983 */ /* 0x000ee80000300800 */
[----:B------:R0:W-:Y:S04]  /*684d0*/  STS.U16 [R4+UR76+0x57600], R29 ;  /* 0x0576001d04007988 */ /* 0x0001e8000800044c */
[----:B------:R1:W-:Y:S04]  /*684e0*/  STS.U16 [R4+UR76+0x47a00], R28 ;  /* 0x047a001c04007988 */ /* 0x0003e8000800044c */
[----:B------:R1:W-:Y:S04]  /*684f0*/  STS.U16 [R4+UR76+0x47e00], R17 ;  /* 0x047e001104007988 */ /* 0x0003e8000800044c */
[----:B0-----:R-:W4:Y:S04]  /*68500*/  LDL.LU R29, [R1+0x24a0] ;  /* 0x0024a000011d7983 */ /* 0x001f280000300800 */
[----:B-1----:R-:W4:Y:S04]  /*68510*/  LDL.LU R28, [R1+0x2488] ;  /* 0x00248800011c7983 */ /* 0x002f280000300800 */
[----:B------:R-:W4:Y:S04]  /*68520*/  LDL.LU R17, [R1+0x2484] ;  /* 0x0024840001117983 */ /* 0x000f280000300800 */
[----:B--2---:R0:W-:Y:S04]  /*68530*/  STS.U16 [R4+UR76+0x57e00], R2 ;  /* 0x057e000204007988 */ /* 0x0041e8000800044c */
[----:B0-----:R-:W2:Y:S04]  /*68540*/  LDL.LU R2, [R1+0x2470] ;  /* 0x0024700001027983 */ /* 0x001ea80000300800 */
[----:B------:R-:W-:Y:S04]  /*68550*/  STL [R1+0x2fdc], R4 ;  /* 0x002fdc0401007387 */ /* 0x000fe80000100800 */
[----:B------:R-:W-:Y:S04]  /*68560*/  STL.64 [R1+0x3ce0], R4 ;  /* 0x003ce00401007387 */ /* 0x000fe80000100a00 */
[----:B------:R-:W-:Y:S04]  /*68570*/  STL.64 [R1+0x3d28], R4 ;  /* 0x003d280401007387 */ /* 0x000fe80000100a00 */
[----:B------:R0:W-:Y:S04]  /*68580*/  STS.U16 [R4+UR76+0x53e00], R53 ;  /* 0x053e003504007988 */ /* 0x0001e8000800044c */
[----:B------:R-:W-:Y:S04]  /*68590*/  STS.U16 [R4+UR76+0x44200], R51 ;  /* 0x0442003304007988 */ /* 0x000fe8000800044c */
[----:B------:R-:W-:Y:S04]  /*685a0*/  STS.U16 [R4+UR76+0x54200], R50 ;  /* 0x0542003204007988 */ /* 0x000fe8000800044c */
[----:B------:R-:W-:Y:S04]  /*685b0*/  STS.U16 [R4+UR76+0x44600], R33 ;  /* 0x0446002104007988 */ /* 0x000fe8000800044c */
[----:B------:R-:W-:Y:S04]  /*685c0*/  STS.U16 [R4+UR76+0x54600], R32 ;  /* 0x0546002004007988 */ /* 0x000fe8000800044c */
[----:B------:R-:W-:Y:S04]  /*685d0*/  STS.U16 [R4+UR76+0x47600], R19 ;  /* 0x0476001304007988 */ /* 0x000fe8000800044c */
[----:B------:R-:W-:Y:S04]  /*685e0*/  STL.64 [R1+0x3da0], R4 ;  /* 0x003da00401007387 */ /* 0x000fe80000100a00 */
[----:B0-----:R-:W2:Y:S04]  /*685f0*/  LDL.LU R53, [R1+0x246c] ;  /* 0x00246c0001357983 */ /* 0x001ea80000300800 */
[----:B---3--:R0:W-:Y:S04]  /*68600*/  STS.U16 [R3+UR76+0x42280], R81 ;  /* 0x0422805103007988 */ /* 0x0081e8000800044c */
[----:B----4-:R1:W-:Y:S04]  /*68610*/  STS.U16 [R3+UR76+0x41a80], R16 ;  /* 0x041a801003007988 */ /* 0x0103e8000800044c */
        /* <DEDUP_REMOVED lines=8> */
[----:B---3--:R-:W3:Y:S04]  /*686a0*/  LDL.LU R27, [R1+0x2408] ;  /* 0x00240800011b7983 */ /* 0x008ee80000300800 */
[----:B------:R0:W-:Y:S04]  /*686b0*/  STS.U16 [R3+UR76+0x51e80], R92 ;  /* 0x051e805c03007988 */ /* 0x0001e8000800044c */
[----:B----4-:R-:W4:Y:S04]  /*686c0*/  LDL.LU R26, [R1+0x2404] ;  /* 0x00240400011a7983 */ /* 0x010f280000300800 */
[----:B------:R1:W-:Y:S04]  /*686d0*/  STS.U16 [R3+UR76+0x40280], R18 ;  /* 0x0402801203007988 */ /* 0x0003e8000800044c */
        /* <DEDUP_REMOVED lines=31> */
[----:B--2---:R0:W-:Y:S04]  /*688d0*/  STS.U16 [R3+UR76+0x42a80], R2 ;  /* 0x042a800203007988 */ /* 0x0041e8000800044c */
[----:B0-----:R-:W2:Y:S04]  /*688e0*/  LDL.LU R2, [R1+0x206c] ;  /* 0x00206c0001027983 */ /* 0x001ea80000300800 */
[----:B------:R0:W-:Y:S04]  /*688f0*/  STS.U16 [R3+UR76+0x52a80], R53 ;  /* 0x052a803503007988 */ /* 0x0001e8000800044c */
[----:B0-----:R-:W2:Y:S04]  /*68900*/  LDL.LU R53, [R1+0x407c] ;  /* 0x00407c0001357983 */ /* 0x001ea80000300800 */
[----:B------:R0:W-:Y:S04]  /*68910*/  STS.U16 [R3+UR76+0x42e80], R81 ;  /* 0x042e805103007988 */ /* 0x0001e8000800044c */
[----:B------:R1:W-:Y:S04]  /*68920*/  STS.U16 [R3+UR76+0x53680], R16 ;  /* 0x0536801003007988 */ /* 0x0003e8000800044c */
[----:B---3--:R3:W-:Y:S04]  /*68930*/  STS.U16 [R3+UR76+0x43a80], R27 ;  /* 0x043a801b03007988 */ /* 0x0087e8000800044c */
[----:B----4-:R4:W-:Y:S04]  /*68940*/  STS.U16 [R3+UR76+0x53a80], R26 ;  /* 0x053a801a03007988 */ /* 0x0109e8000800044c */
[----:B0-----:R-:W2:Y:S04]  /*68950*/  LDL.LU R81, [R1+0x4078] ;  /* 0x0040780001517983 */ /* 0x001ea80000300800 */
[----:B------:R-:W-:Y:S04]  /*68960*/  STS.U16 [R3+UR76+0x43280], R50 ;  /* 0x0432803203007988 */ /* 0x000fe8000800044c */
[----:B-1----:R-:W2:Y:S04]  /*68970*/  LDL.LU R16, [R1+0x2050] ;  /* 0x0020500001107983 */ /* 0x002ea80000300800 */
[----:B---3--:R-:W3:Y:S04]  /*68980*/  LDL.LU R27, [R1+0x204c] ;  /* 0x00204c00011b7983 */ /* 0x008ee80000300800 */
[----:B----4-:R-:W4:Y:S04]  /*68990*/  LDL.LU R26, [R1+0x2030] ;  /* 0x00203000011a7983 */ /* 0x010f280000300800 */
[----:B------:R0:W-:Y:S04]  /*689a0*/  STS.U16 [R3+UR76+0x43e80], R92 ;  /* 0x043e805c03007988 */ /* 0x0001e8000800044c */
[----:B------:R1:W-:Y:S04]  /*689b0*/  STS.U16 [R3+UR76+0x52e80], R51 ;  /* 0x052e803303007988 */ /* 0x0003e8000800044c */
[----:B------:R0:W-:Y:S04]  /*689c0*/  STS.U16 [R3+UR76+0x43680], R32 ;  /* 0x0436802003007988 */ /* 0x0001e8000800044c */
[----:B------:R1:W-:Y:S04]  /*689d0*/  STS.U16 [R3+UR76+0x53280], R33 ;  /* 0x0532802103007988 */ /* 0x0003e8000800044c */
[----:B------:R1:W-:Y:S04]  /*689e0*/  STS.U16 [R3+UR76+0x44280], R18 ;  /* 0x0442801203007988 */ /* 0x0003e8000800044c */
[----:B0-----:R-:W3:Y:S04]  /*689f0*/  LDL.LU R92, [R1+0x202c] ;  /* 0x00202c00015c7983 */ /* 0x001ee80000300800 */
[----:B------:R-:W3:Y:S04]  /*68a00*/  LDL.LU R50, [R1+0x200c] ;  /* 0x00200c0001327983 */ /* 0x000ee80000300800 */
[----:B-1----:R-:W3:Y:S04]  /*68a10*/  LDL.LU R51, [R1+0x1ff0] ;  /* 0x001ff00001337983 */ /* 0x002ee80000300800 */
[----:B------:R-:W3:Y:S04]  /*68a20*/  LDL.LU R32, [R1+0x1fec] ;  /* 0x001fec0001207983 */ /* 0x000ee80000300800 */
[----:B------:R-:W3:Y:S04]  /*68a30*/  LDL.LU R33, [R1+0x1fd0] ;  /* 0x001fd00001217983 */ /* 0x000ee80000300800 */
[----:B------:R0:W-:Y:S04]  /*68a40*/  STS.U16 [R3+UR76+0x53e80], R19 ;  /* 0x053e801303007988 */ /* 0x0001e8000800044c */
[----:B------:R-:W3:Y:S04]  /*68a50*/  LDL.LU R18, [R1+0x1fcc] ;  /* 0x001fcc0001127983 */ /* 0x000ee80000300800 */
[----:B------:R1:W-:Y:S04]  /*68a60*/  STS.U16 [R3+UR76+0x44680], R30 ;  /* 0x0446801e03007988 */ /* 0x0003e8000800044c */
[----:B------:R1:W-:Y:S04]  /*68a70*/  STS.U16 [R3+UR76+0x54280], R31 ;  /* 0x0542801f03007988 */ /* 0x0003e8000800044c */
[----:B------:R1:W-:Y:S04]  /*68a80*/  STS.U16 [R3+UR76+0x44a80], R8 ;  /* 0x044a800803007988 */ /* 0x0003e8000800044c */
[----:B0-----:R-:W3:Y:S04]  /*68a90*/  LDL.LU R19, [R1+0x1fb0] ;  /* 0x001fb00001137983 */ /* 0x001ee80000300800 */
[----:B-1----:R-:W3:Y:S04]  /*68aa0*/  LDL.LU R30, [R1+0x1fac] ;  /* 0x001fac00011e7983 */ /* 0x002ee80000300800 */
[----:B------:R-:W3:Y:S04]  /*68ab0*/  LDL.LU R31, [R1+0x1f90] ;  /* 0x001f9000011f7983 */ /* 0x000ee80000300800 */
        /* <DEDUP_REMOVED lines=19> */
[----:B------:R-:W-:Y:S04]  /*68bf0*/  STS.U16 [R3+UR76+0x45e80], R17 ;  /* 0x045e801103007988 */ /* 0x000fe8000800044c */
[----:B0-----:R-:W2:Y:S04]  /*68c00*/  LDL.LU R46, [R1+0x253c] ;  /* 0x00253c00012e7983 */ /* 0x001ea80000300800 */
[----:B-1----:R-:W2:Y:S04]  /*68c10*/  LDL.LU R47, [R1+0x2538] ;  /* 0x00253800012f7983 */ /* 0x002ea80000300800 */
[----:B------:R-:W2:Y:S04]  /*68c20*/  LDL.LU R28, [R1+0x251c] ;  /* 0x00251c00011c7983 */ /* 0x000ea80000300800 */
[----:B------:R-:W2:Y:S04]  /*68c30*/  LDL.LU R29, [R1+0x2518] ;  /* 0x00251800011d7983 */ /* 0x000ea80000300800 */
[----:B------:R-:W-:Y:S04]  /*68c40*/  STS.U16 [R3+UR76+0x46a80], R81 ;  /* 0x046a805103007988 */ /* 0x000fe8000800044c */
[----:B------:R0:W-:Y:S04]  /*68c50*/  STS.U16 [R3+UR76+0x46280], R16 ;  /* 0x0462801003007988 */ /* 0x0001e8000800044c */
[----:B----4-:R1:W-:Y:S04]  /*68c60*/  STS.U16 [R3+UR76+0x46680], R26 ;  /* 0x0466801a03007988 */ /* 0x0103e8000800044c */
[----:B---3--:R3:W-:Y:S04]  /*68c70*/  STS.U16 [R3+UR76+0x56280], R27 ;  /* 0x0562801b03007988 */ /* 0x0087e8000800044c */
[----:B0-----:R-:W4:Y:S04]  /*68c80*/  LDL.LU R16, [R1+0x24fc] ;  /* 0x0024fc0001107983 */ /* 0x001f280000300800 */
[----:B------:R-:W4:Y:S04]  /*68c90*/  LDL.LU R17, [R1+0x24f8] ;  /* 0x0024f80001117983 */ /* 0x000f280000300800 */
[----:B-1----:R-:W4:Y:S04]  /*68ca0*/  LDL.LU R26, [R1+0x24dc] ;  /* 0x0024dc00011a7983 */ /* 0x002f280000300800 */
[----:B------:R0:W-:Y:S04]  /*68cb0*/  STS.U16 [R3+UR76+0x56680], R92 ;  /* 0x0566805c03007988 */ /* 0x0001e8000800044c */
[----:B---3--:R-:W3:Y:S04]  /*68cc0*/  LDL.LU R27, [R1+0x24d8] ;  /* 0x0024d800011b7983 */ /* 0x008ee80000300800 */
        /* <DEDUP_REMOVED lines=20> */
[----:B--2---:R0:W-:Y:S04]  /*68e10*/  STS.U16 [R3+UR76+0x47e80], R2 ;  /* 0x047e800203007988 */ /* 0x0041e8000800044c */
[----:B0-----:R-:W2:Y:S04]  /*68e20*/  LDL.LU R2, [R1+0x4050] ;  /* 0x0040500001027983 */ /* 0x001ea80000300800 */
[----:B--2---:R0:W-:Y:S04]  /*68e30*/  STS.U16 [R3+UR76+0x57e80], R2 ;  /* 0x057e800203007988 */ /* 0x0041e8000800044c */
[----:B0-----:R-:W2:Y:S04]  /*68e40*/  LDL.LU R2, [R1+0x404c] ;  /* 0x00404c0001027983 */ /* 0x001ea80000300800 */
[----:B------:R-:W-:Y:S04]  /*68e50*/  STL [R1+0x2fc4], R3 ;  /* 0x002fc40301007387 */ /* 0x000fe80000100800 */
[----:B------:R-:W-:Y:S04]  /*68e60*/  STL [R1+0x3134], R3 ;  /* 0x0031340301007387 */ /* 0x000fe80000100800 */
[----:B------:R-:W-:Y:S04]  /*68e70*/  STL [R1+0x3168], R3 ;  /* 0x0031680301007387 */ /* 0x000fe80000100800 */
[----:B------:R-:W-:Y:S04]  /*68e80*/  STL [R1+0x3ce8], R3 ;  /* 0x003ce80301007387 */ /* 0x000fe80000100800 */
[----:B--2---:R0:W-:Y:S04]  /*68e90*/  STS.U16 [R2+UR76+0x40300], R9 ;  /* 0x0403000902007988 */ /* 0x0041e8000800044c */
[----:B------:R1:W-:Y:S04]  /*68ea0*/  STS.U16 [R2+UR76+0x50300], R66 ;  /* 0x0503004202007988 */ /* 0x0003e8000800044c */
        /* <DEDUP_REMOVED lines=14> */
[----:B----4-:R4:W-:Y:S04]  /*68f90*/  STS.U16 [R2+UR76+0x41700], R16 ;  /* 0x0417001002007988 */ /* 0x0109e8000800044c */
[----:B------:R4:W-:Y:S04]  /*68fa0*/  STS.U16 [R2+UR76+0x51700], R17 ;  /* 0x0517001102007988 */ /* 0x0009e8000800044c */
[----:B0-----:R-:W2:Y:S04]  /*68fb0*/  LDL.LU R46, [R1+0x4030] ;  /* 0x00403000012e7983 */ /* 0x001ea80000300800 */
[----:B-1----:R-:W2:Y:S04]  /*68fc0*/  LDL.LU R47, [R1+0x402c] ;  /* 0x00402c00012f7983 */ /* 0x002ea80000300800 */
[----:B------:R-:W2:Y:S04]  /*68fd0*/  LDL.LU R28, [R1+0x4028] ;  /* 0x00402800011c7983 */ /* 0x000ea80000300800 */
[----:B------:R-:W2:Y:S04]  /*68fe0*/  LDL.LU R29, [R1+0x4024] ;  /* 0x00402400011d7983 */ /* 0x000ea80000300800 */
[----:B----4-:R-:W4:Y:S04]  /*68ff0*/  LDL.LU R16, [R1+0x4020] ;  /* 0x0040200001107983 */ /* 0x010f280000300800 */
[----:B------:R-:W2:Y:S04]  /*69000*/  LDL.LU R17, [R1+0x401c] ;  /* 0x00401c0001117983 */ /* 0x000ea80000300800 */
[----:B------:R0:W-:Y:S04]  /*69010*/  STS.U16 [R2+UR76+0x41b00], R26 ;  /* 0x041b001a02007988 */ /* 0x0001e8000800044c */
[----:B---3--:R1:W-:Y:S04]  /*69020*/  STS.U16 [R2+UR76+0x51b00], R27 ;  /* 0x051b001b02007988 */ /* 0x0083e8000800044c */
[----:B------:R3:W-:Y:S04]  /*69030*/  STS.U16 [R2+UR76+0x41f00], R92 ;  /* 0x041f005c02007988 */ /* 0x0007e8000800044c */
[----:B------:R3:W-:Y:S04]  /*69040*/  STS.U16 [R2+UR76+0x51f00], R81 ;  /* 0x051f005102007988 */ /* 0x0007e8000800044c */
[----:B0-----:R-:W2:Y:S04]  /*69050*/  LDL.LU R26, [R1+0x4018] ;  /* 0x00401800011a7983 */ /* 0x001ea80000300800 */
[----:B-1----:R-:W2:Y:S04]  /*69060*/  LDL.LU R27, [R1+0x4014] ;  /* 0x00401400011b7983 */ /* 0x002ea80000300800 */
[----:B---3--:R-:W3:Y:S04]  /*69070*/  LDL.LU R92, [R1+0x4010] ;  /* 0x00401000015c7983 */ /* 0x008ee80000300800 */
[----:B------:R-:W2:Y:S01]  /*69080*/  LDL.LU R81, [R1+0x400c] ;  /* 0x00400c0001517983 */ /* 0x000ea20000300800 */
        /* <DEDUP_REMOVED lines=8> */
[----:B------:R-:W-:Y:S01]  /*69110*/  STL [R1+0x3e08], R2 ;  /* 0x003e080201007387 */ /* 0x000fe20000100800 */
        /* <DEDUP_REMOVED lines=9> */
[----:B------:R-:W-:-:S03]  /*691b0*/  PRMT R37, RZ, 0x7610, R37 ;  /* 0x00007610ff257816 */ /* 0x000fc60000000025 */
[----:B------:R-:W-:Y:S01]  /*691c0*/  STL.64 [R1+0x3ee0], R44 ;  /* 0x003ee02c01007387 */ /* 0x000fe20000100a00 */
[----:B------:R-:W-:Y:S02]  /*691d0*/  PRMT R55, RZ, 0x7610, R55 ;  /* 0x00007610ff377816 */ /* 0x000fe40000000037 */
[----:B------:R-:W-:Y:S01]  /*691e0*/  PRMT R54, RZ, 0x7610, R54 ;  /* 0x00007610ff367816 */ /* 0x000fe20000000036 */
[----:B------:R-:W-:Y:S01]  /*691f0*/  STL.64 [R1+0x3ed0], R42 ;  /* 0x003ed02a01007387 */ /* 0x000fe20000100a00 */
[----:B------:R-:W-:Y:S02]  /*69200*/  PRMT R53, RZ, 0x7610, R53 ;  /* 0x00007610ff357816 */ /* 0x000fe40000000035 */
[----:B------:R-:W-:Y:S01]  /*69210*/  PRMT R52, RZ, 0x7610, R52 ;  /* 0x00007610ff347816 */ /* 0x000fe20000000034 */
[----:B------:R-:W-:Y:S01]  /*69220*/  STL.64 [R1+0x3ec8], R40 ;  /* 0x003ec82801007387 */ /* 0x000fe20000100a00 */
[----:B------:R-:W-:Y:S02]  /*69230*/  PRMT R51, RZ, 0x7610, R51 ;  /* 0x00007610ff337816 */ /* 0x000fe40000000033 */
[----:B------:R-:W-:Y:S01]  /*69240*/  PRMT R50, RZ, 0x7610, R50 ;  /* 0x00007610ff327816 */ /* 0x000fe20000000032 */
[----:B------:R-:W-:Y:S04]  /*69250*/  STL.64 [R1+0x3eb8], R38 ;  /* 0x003eb82601007387 */ /* 0x000fe80000100a00 */
[----:B------:R-:W-:Y:S04]  /*69260*/  STL [R1+0x3f38], R37 ;  /* 0x003f382501007387 */ /* 0x000fe80000100800 */
[----:B------:R-:W-:Y:S04]  /*69270*/  STL.64 [R1+0x3e90], R54 ;  /* 0x003e903601007387 */ /* 0x000fe80000100a00 */
[----:B------:R-:W-:Y:S04]  /*69280*/  STL.64 [R1+0x3e80], R52 ;  /* 0x003e803401007387 */ /* 0x000fe80000100a00 */
[----:B------:R0:W-:Y:S01]  /*69290*/  STL.64 [R1+0x3e70], R50 ;  /* 0x003e703201007387 */ /* 0x0001e20000100a00 */
[----:B------:R-:W-:Y:S01]  /*692a0*/  PRMT R15, RZ, 0x7610, R15 ;  /* 0x00007610ff0f7816 */ /* 0x000fe2000000000f */
[----:B0-----:R-:W-:-:S02]  /*692b0*/  IMAD.MOV.U32 R50, RZ, RZ, R58 ;  /* 0x000000ffff327224 */ /* 0x001fc400078e003a */
[----:B------:R-:W-:Y:S02]  /*692c0*/  IMAD.MOV.U32 R51, RZ, RZ, R57 ;  /* 0x000000ffff337224 */ /* 0x000fe400078e0039 */
[----:B------:R-:W-:Y:S02]  /*692d0*/  IMAD.MOV.U32 R52, RZ, RZ, R60 ;  /* 0x000000ffff347224 */ /* 0x000fe400078e003c */
[----:B------:R-:W-:Y:S01]  /*692e0*/  IMAD.MOV.U32 R53, RZ, RZ, R59 ;  /* 0x000000ffff357224 */ /* 0x000fe200078e003b */
[----:B--2---:R0:W-:Y:S02]  /*692f0*/  STS.U16 [R2+UR76+0x42300], R81 ;  /* 0x0423005102007988 */ /* 0x0041e4000800044c */
[----:B0-----:R-:W0:Y:S01]  /*69300*/  S2R R81, SR_TID.X ;  /* 0x0000000000517919 */ /* 0x001e220000002100 */
[----:B----4-:R-:W-:Y:S02]  /*69310*/  PRMT R16, RZ, 0x7610, R16 ;  /* 0x00007610ff107816 */ /* 0x010fe40000000010 */
[----:B0-----:R-:W-:-:S04]  /*69320*/  LOP3.LUT R81, R81, 0x7f, RZ, 0xc0, !PT ;  /* 0x0000007f51517812 */ /* 0x001fc800078ec0ff */
[----:B------:R-:W-:-:S04]  /*69330*/  LOP3.LUT R81, R81, 0x80, RZ, 0xfc, !PT ;  /* 0x0000008051517812 */ /* 0x000fc800078efcff */
[CC--:B---3--:R-:W-:Y:S02]  /*69340*/  ISETP.GE.AND P6, PT, R81.reuse, R92.reuse, PT ;  /* 0x0000005c5100720c */ /* 0x0c8fe40003fc6270 */
[----:B------:R-:W-:-:S11]  /*69350*/  ISETP.GE.AND P0, PT, R81, R92, PT ;  /* 0x0000005c5100720c */ /* 0x000fd60003f06270 */
[----:B------:R0:W2:Y:S04]  /*69360*/  @!P6 LDG.E.U16 R16, desc[UR6][R50.64] ;  /* 0x000000063210e981 */ /* 0x0000a8000c1e1500 */
[----:B------:R-:W3:Y:S01]  /*69370*/  @!P0 LDG.E.U16 R15, desc[UR6][R52.64] ;  /* 0x00000006340f8981 */ /* 0x000ee2000c1e1500 */
[----:B------:R-:W-:Y:S02]  /*69380*/  ISETP.GE.AND P5, PT, R81, R92, PT ;  /* 0x0000005c5100720c */ /* 0x000fe40003fa6270 */
[----:B------:R-:W-:Y:S02]  /*69390*/  PRMT R49, RZ, 0x7610, R49 ;  /* 0x00007610ff317816 */ /* 0x000fe40000000031 */
[----:B------:R-:W-:Y:S02]  /*693a0*/  PRMT R48, RZ, 0x7610, R48 ;  /* 0x00007610ff307816 */ /* 0x000fe40000000030 */
[----:B------:R-:W-:-:S02]  /*693b0*/  PRMT R46, RZ, 0x7610, R46 ;  /* 0x00007610ff2e7816 */ /* 0x000fc4000000002e */
[----:B------:R-:W-:Y:S02]  /*693c0*/  PRMT R47, RZ, 0x7610, R47 ;  /* 0x00007610ff2f7816 */ /* 0x000fe4000000002f */
[----:B------:R-:W-:Y:S02]  /*693d0*/  PRMT R65, RZ, 0x7610, R65 ;  /* 0x00007610ff417816 */ /* 0x000fe40000000041 */
[----:B------:R-:W-:Y:S02]  /*693e0*/  PRMT R64, RZ, 0x7610, R64 ;  /* 0x00007610ff407816 */ /* 0x000fe40000000040 */
[----:B------:R-:W-:Y:S01]  /*693f0*/  ISETP.GE.AND P6, PT, R81, R92, PT ;  /* 0x0000005c5100720c */ /* 0x000fe20003fc6270 */
[----:B------:R1:W-:Y:S01]  /*69400*/  STL.64 [R1+0x3e60], R48 ;  /* 0x003e603001007387 */ /* 0x0003e20000100a00 */
[----:B------:R-:W-:-:S03]  /*69410*/  PRMT R14, RZ, 0x7610, R14 ;  /* 0x00007610ff0e7816 */ /* 0x000fc6000000000e */
[----:B------:R-:W-:Y:S01]  /*69420*/  STL.64 [R1+0x3ee8], R46 ;  /* 0x003ee82e01007387 */ /* 0x000fe20000100a00 */
[----:B------:R-:W-:-:S03]  /*69430*/  ISETP.GE.AND P0, PT, R81, R92, PT ;  /* 0x0000005c5100720c */ /* 0x000fc60003f06270 */
[----:B------:R-:W-:Y:S01]  /*69440*/  STL.64 [R1+0x3e40], R64 ;  /* 0x003e404001007387 */ /* 0x000fe20000100a00 */
[----:B------:R-:W-:Y:S02]  /*69450*/  PRMT R63, RZ, 0x7610, R63 ;  /* 0x00007610ff3f7816 */ /* 0x000fe4000000003f */
[----:B------:R-:W-:Y:S01]  /*69460*/  PRMT R62, RZ, 0x7610, R62 ;  /* 0x00007610ff3e7816 */ /* 0x000fe2000000003e */
[----:B------:R0:W-:Y:S01]  /*69470*/  STL.64 [R1+0xc88], R50 ;  /* 0x000c883201007387 */ /* 0x0001e20000100a00 */
[----:B------:R-:W-:Y:S01]  /*69480*/  PRMT R13, RZ, 0x7610, R13 ;  /* 0x00007610ff0d7816 */ /* 0x000fe2000000000d */
[----:B-1----:R-:W-:Y:S02]  /*69490*/  IMAD.MOV.U32 R48, RZ, RZ, R67 ;  /* 0x000000ffff307224 */ /* 0x002fe400078e0043 */
[----:B------:R-:W-:Y:S01]  /*694a0*/  IMAD.MOV.U32 R49, RZ, RZ, R61 ;  /* 0x000000ffff317224 */ /* 0x000fe200078e003d */
[----:B------:R-:W-:-:S04]  /*694b0*/  PRMT R12, RZ, 0x7610, R12 ;  /* 0x00007610ff0c7816 */ /* 0x000fc8000000000c */
[----:B------:R1:W4:Y:S01]  /*694c0*/  @!P5 LDG.E.U16 R14, desc[UR6][R48.64] ;  /* 0x00000006300ed981 */ /* 0x000322000c1e1500 */
[----:B0-----:R-:W-:Y:S02]  /*694d0*/  IMAD.MOV.U32 R50, RZ, RZ, R69 ;  /* 0x000000ffff327224 */ /* 0x001fe400078e0045 */
[----:B------:R-:W-:-:S05]  /*694e0*/  IMAD.MOV.U32 R51, RZ, RZ, R68 ;  /* 0x000000ffff337224 */ /* 0x000fca00078e0044 */
[----:B------:R-:W4:Y:S04]  /*694f0*/  @!P6 LDG.E.U16 R13, desc[UR6][R50.64] ;  /* 0x00000006320de981 */ /* 0x000f28000c1e1500 */
[----:B--2---:R-:W-:Y:S04]  /*69500*/  STL [R1+0x3d3c], R16 ;  /* 0x003d3c1001007387 */ /* 0x004fe80000100800 */
[----:B------:R-:W-:Y:S04]  /*69510*/  STL.64 [R1+0xb88], R52 ;  /* 0x000b883401007387 */ /* 0x000fe80000100a00 */
[----:B---3--:R-:W-:Y:S04]  /*69520*/  STL [R1+0x3d40], R15 ;  /* 0x003d400f01007387 */ /* 0x008fe80000100800 */
[----:B------:R-:W-:Y:S04]  /*69530*/  STL.64 [R1+0x3e50], R62 ;  /* 0x003e503e01007387 */ /* 0x000fe80000100a00 */
[----:B------:R1:W-:Y:S02]  /*69540*/  STL.64 [R1+0xa88], R48 ;  /* 0x000a883001007387 */ /* 0x0003e40000100a00 */
[----:B-1----:R-:W-:-:S02]  /*69550*/  IMAD.MOV.U32 R48, RZ, RZ, R71 ;  /* 0x000000ffff307224 */ /* 0x002fc400078e0047 */
[----:B------:R-:W-:-:S05]  /*69560*/  IMAD.MOV.U32 R49, RZ, RZ, R70 ;  /* 0x000000ffff317224 */ /* 0x000fca00078e0046 */
[----:B------:R0:W2:Y:S01]  /*69570*/  @!P0 LDG.E.U16 R12, desc[UR6][R48.64] ;  /* 0x00000006300c8981 */ /* 0x0000a2000c1e1500 */
[----:B------:R-:W-:Y:S02]  /*69580*/  PRMT R61, RZ, 0x7610, R61 ;  /* 0x00007610ff3d7816 */ /* 0x000fe4000000003d */
[----:B------:R-:W-:Y:S02]  /*69590*/  PRMT R60, RZ, 0x7610, R60 ;  /* 0x00007610ff3c7816 */ /* 0x000fe4000000003c */
[----:B------:R-:W-:Y:S02]  /*695a0*/  PRMT R59, RZ, 0x7610, R59 ;  /* 0x00007610ff3b7816 */ /* 0x000fe4000000003b */
[----:B------:R-:W-:Y:S02]  /*695b0*/  PRMT R58, RZ, 0x7610, R58 ;  /* 0x00007610ff3a7816 */ /* 0x000fe4000000003a */
[CC--:B------:R-:W-:Y:S01]  /*695c0*/  ISETP.GE.AND P5, PT, R81.reuse, R92.reuse, PT ;  /* 0x0000005c5100720c */ /* 0x0c0fe20003fa6270 */
[----:B----4-:R-:W-:Y:S04]  /*695d0*/  STL [R1+0x3d44], R14 ;  /* 0x003d440e01007387 */ /* 0x010fe80000100800 */
[----:B------:R-:W-:Y:S04]  /*695e0*/  STL.64 [R1+0x3e58], R60 ;  /* 0x003e583c01007387 */ /* 0x000fe80000100a00 */
[----:B------:R-:W-:Y:S04]  /*695f0*/  STL.64 [R1+0x3e68], R58 ;  /* 0x003e683a01007387 */ /* 0x000fe80000100a00 */
[----:B------:R-:W-:Y:S01]  /*69600*/  STL.64 [R1+0x9c0], R50 ;  /* 0x0009c03201007387 */ /* 0x000fe20000100a00 */
[----:B------:R-:W-:-:S02]  /*69610*/  ISETP.GE.AND P6, PT, R81, R92, PT ;  /* 0x0000005c5100720c */ /* 0x000fc40003fc6270 */
[----:B------:R-:W-:Y:S02]  /*69620*/  PRMT R11, RZ, 0x7610, R11 ;  /* 0x00007610ff0b7816 */ /* 0x000fe4000000000b */
[----:B------:R-:W-:Y:S01]  /*69630*/  PRMT R56, RZ, 0x7610, R56 ;  /* 0x00007610ff387816 */ /* 0x000fe20000000038 */
[----:B------:R-:W-:Y:S04]  /*69640*/  STL [R1+0x3d48], R13 ;  /* 0x003d480d01007387 */ /* 0x000fe80000100800 */
[----:B------:R0:W-:Y:S01]  /*69650*/  STL.64 [R1+0x910], R48 ;  /* 0x0009103001007387 */ /* 0x0001e20000100a00 */
[----:B------:R-:W-:Y:S02]  /*69660*/  PRMT R57, RZ, 0x7610, R57 ;  /* 0x00007610ff397816 */ /* 0x000fe40000000039 */
[----:B------:R-:W-:-:S02]  /*69670*/  ISETP.GE.AND P0, PT, R81, R92, PT ;  /* 0x0000005c5100720c */ /* 0x000fc40003f06270 */
[----:B------:R-:W-:Y:S02]  /*69680*/  PRMT R10, RZ, 0x7610, R10 ;  /* 0x00007610ff0a7816 */ /* 0x000fe4000000000a */
[----:B------:R-:W-:Y:S01]  /*69690*/  PRMT R9, RZ, 0x7610, R9 ;  /* 0x00007610ff097816 */ /* 0x000fe20000000009 */
[----:B0-----:R-:W-:Y:S02]  /*696a0*/  IMAD.MOV.U32 R48, RZ, RZ, R73 ;  /* 0x000000ffff307224 */ /* 0x001fe400078e0049 */
[----:B------:R-:W-:-:S05]  /*696b0*/  IMAD.MOV.U32 R49, RZ, RZ, R72 ;  /* 0x000000ffff317224 */ /* 0x000fca00078e0048 */
[----:B------:R0:W3:Y:S04]  /*696c0*/  @!P5 LDG.E.U16 R11, desc[UR6][R48.64] ;  /* 0x00000006300bd981 */ /* 0x0000e8000c1e1500 */
[----:B--2---:R-:W-:Y:S04]  /*696d0*/  STL [R1+0x3d58], R12 ;  /* 0x003d580c01007387 */ /* 0x004fe80000100800 */
[----:B------:R-:W-:Y:S04]  /*696e0*/  STL.64 [R1+0x3db8], R12 ;  /* 0x003db80c01007387 */ /* 0x000fe80000100a00 */
[----:B------:R-:W-:Y:S04]  /*696f0*/  STL [R1+0x3dcc], R12 ;  /* 0x003dcc0c01007387 */ /* 0x000fe80000100800 */
[----:B------:R-:W-:Y:S04]  /*69700*/  STL.64 [R1+0x3e98], R56 ;  /* 0x003e983801007387 */ /* 0x000fe80000100a00 */
[----:B------:R0:W-:Y:S04]  /*69710*/  STL.64 [R1+0x860], R48 ;  /* 0x0008603001007387 */ /* 0x0001e80000100a00 */
[----:B------:R-:W2:Y:S04]  /*69720*/  LDL.LU R52, [R1] ;  /* 0x0000000001347983 */ /* 0x000ea80000300800 */
[----:B------:R-:W4:Y:S01]  /*69730*/  LDL.LU R53, [R1+0x4] ;  /* 0x0000040001357983 */ /* 0x000f220000300800 */
[----:B0-----:R-:W-:-:S02]  /*69740*/  IMAD.MOV.U32 R48, RZ, RZ, R75 ;  /* 0x000000ffff307224 */ /* 0x001fc400078e004b */
[----:B------:R-:W-:Y:S02]  /*69750*/  IMAD.MOV.U32 R49, RZ, RZ, R74 ;  /* 0x000000ffff317224 */ /* 0x000fe400078e004a */
[----:B------:R-:W-:Y:S02]  /*69760*/  IMAD.MOV.U32 R56, RZ, RZ, R77 ;  /* 0x000000ffff387224 */ /* 0x000fe400078e004d */
[----:B------:R-:W-:Y:S01]  /*69770*/  IMAD.MOV.U32 R57, RZ, RZ, R76 ;  /* 0x000000ffff397224 */ /* 0x000fe200078e004c */
[----:B------:R-:W3:Y:S04]  /*69780*/  @!P6 LDG.E.U16 R10, desc[UR6][R48.64] ;  /* 0x00000006300ae981 */ /* 0x000ee8000c1e1500 */
[----:B------:R0:W2:Y:S01]  /*69790*/  @!P0 LDG.E.U16 R9, desc[UR6][R56.64] ;  /* 0x0000000638098981 */ /* 0x0000a2000c1e1500 */
[----:B------:R-:W-:-:S02]  /*697a0*/  PRMT R71, RZ, 0x7610, R71 ;  /* 0x00007610ff477816 */ /* 0x000fc40000000047 */
[----:B------:R-:W-:Y:S02]  /*697b0*/  PRMT R70, RZ, 0x7610, R70 ;  /* 0x00007610ff467816 */ /* 0x000fe40000000046 */
[----:B------:R-:W-:Y:S02]  /*697c0*/  PRMT R69, RZ, 0x7610, R69 ;  /* 0x00007610ff457816 */ /* 0x000fe40000000045 */
[----:B------:R-:W-:Y:S02]  /*697d0*/  PRMT R68, RZ, 0x7610, R68 ;  /* 0x00007610ff447816 */ /* 0x000fe40000000044 */
[CC--:B------:R-:W-:Y:S01]  /*697e0*/  ISETP.GE.AND P5, PT, R81.reuse, R92.reuse, PT ;  /* 0x0000005c5100720c */ /* 0x0c0fe20003fa6270 */
[----:B------:R-:W-:Y:S04]  /*697f0*/  STL.64 [R1+0x3e78], R70 ;  /* 0x003e784601007387 */ /* 0x000fe80000100a00 */
[----:B------:R-:W-:Y:S04]  /*69800*/  STL.64 [R1+0x3e30], R68 ;  /* 0x003e304401007387 */ /* 0x000fe80000100a00 */
[----:B------:R1:W-:Y:S01]  /*69810*/  STL.64 [R1+0x7a0], R48 ;  /* 0x0007a03001007387 */ /* 0x0003e20000100a00 */
[----:B------:R-:W-:-:S02]  /*69820*/  ISETP.GE.AND P6, PT, R81, R92, PT ;  /* 0x0000005c5100720c */ /* 0x000fc40003fc6270 */
[----:B------:R-:W-:Y:S02]  /*69830*/  PRMT R8, RZ, 0x7610, R8 ;  /* 0x00007610ff087816 */ /* 0x000fe40000000008 */
[----:B------:R-:W-:Y:S02]  /*69840*/  ISETP.GE.AND P0, PT, R81, R92, PT ;  /* 0x0000005c5100720c */ /* 0x000fe40003f06270 */
[----:B------:R-:W-:Y:S02]  /*69850*/  PRMT R66, RZ, 0x7610, R66 ;  /* 0x00007610ff427816 */ /* 0x000fe40000000042 */
[----:B------:R-:W-:Y:S01]  /*69860*/  PRMT R67, RZ, 0x7610, R67 ;  /* 0x00007610ff437816 */ /* 0x000fe20000000043 */
[----:B-1----:R-:W4:Y:S04]  /*69870*/  LDL.LU R49, [R1+0xc] ;  /* 0x00000c0001317983 */ /* 0x002f280000300800 */
[----:B------:R0:W-:Y:S04]  /*69880*/  STL.64 [R1+0x6a0], R56 ;  /* 0x0006a03801007387 */ /* 0x0001e80000100a00 */
[----:B------:R-:W4:Y:S01]  /*69890*/  LDL.LU R50, [R1+0x10] ;  /* 0x0000100001327983 */ /* 0x000f220000300800 */
[----:B------:R-:W-:-:S02]  /*698a0*/  PRMT R26, RZ, 0x7610, R26 ;  /* 0x00007610ff1a7816 */ /* 0x000fc4000000001a */
[----:B------:R-:W-:Y:S01]  /*698b0*/  PRMT R25, RZ, 0x7610, R25 ;  /* 0x00007610ff197816 */ /* 0x000fe20000000019 */
[----:B------:R-:W-:Y:S02]  /*698c0*/  IMAD.MOV.U32 R60, RZ, RZ, R87 ;  /* 0x000000ffff3c7224 */ /* 0x000fe400078e0057 */
[----:B------:R-:W-:-:S05]  /*698d0*/  IMAD.MOV.U32 R61, RZ, RZ, R86 ;  /* 0x000000ffff3d7224 */ /* 0x000fca00078e0056 */
[----:B------:R-:W4:Y:S01]  /*698e0*/  @!P6 LDG.E.U16 R26, desc[UR6][R60.64] ;  /* 0x000000063c1ae981 */ /* 0x000f22000c1e1500 */
[----:B0-----:R-:W-:Y:S02]  /*698f0*/  IMAD.MOV.U32 R56, RZ, RZ, R79 ;  /* 0x000000ffff387224 */ /* 0x001fe400078e004f */
[----:B------:R-:W-:-:S05]  /*69900*/  IMAD.MOV.U32 R57, RZ, RZ, R78 ;  /* 0x000000ffff397224 */ /* 0x000fca00078e004e */
[----:B------:R4:W4:Y:S04]  /*69910*/  @!P5 LDG.E.U16 R8, desc[UR6][R56.64] ;  /* 0x000000063808d981 */ /* 0x000928000c1e1500 */
[----:B---3--:R-:W-:Y:S04]  /*69920*/  STL.64 [R1+0x3d50], R10 ;  /* 0x003d500a01007387 */ /* 0x008fe80000100a00 */
[----:B------:R-:W-:Y:S04]  /*69930*/  STL.64 [R1+0x3dd0], R10 ;  /* 0x003dd00a01007387 */ /* 0x000fe80000100a00 */
[----:B--2---:R-:W-:Y:S04]  /*69940*/  STL [R1+0x3d5c], R9 ;  /* 0x003d5c0901007387 */ /* 0x004fe80000100800 */
[----:B------:R-:W-:Y:S04]  /*69950*/  STL.64 [R1+0x3e88], R66 ;  /* 0x003e884201007387 */ /* 0x000fe80000100a00 */
[----:B------:R4:W-:Y:S04]  /*69960*/  STL.64 [R1+0x598], R56 ;  /* 0x0005983801007387 */ /* 0x0009e80000100a00 */
[----:B------:R-:W2:Y:S04]  /*69970*/  LDL.LU R51, [R1+0x1dc] ;  /* 0x0001dc0001337983 */ /* 0x000ea80000300800 */
[----:B------:R-:W3:Y:S04]  /*69980*/  LDL.LU R55, [R1+0x1e0] ;  /* 0x0001e00001377983 */ /* 0x000ee80000300800 */
[----:B------:R-:W2:Y:S04]  /*69990*/  LDL.LU R63, [R1+0x184] ;  /* 0x00018400013f7983 */ /* 0x000ea80000300800 */
[----:B------:R-:W2:Y:S01]  /*699a0*/  LDL.LU R64, [R1+0x1b0] ;  /* 0x0001b00001407983 */ /* 0x000ea20000300800 */
[----:B----4-:R-:W-:-:S02]  /*699b0*/  IMAD.MOV.U32 R56, RZ, RZ, R53 ;  /* 0x000000ffff387224 */ /* 0x010fc400078e0035 */
[----:B------:R-:W-:-:S05]  /*699c0*/  IMAD.MOV.U32 R57, RZ, RZ, R52 ;  /* 0x000000ffff397224 */ /* 0x000fca00078e0034 */
[----:B------:R2:W4:Y:S01]  /*699d0*/  @!P0 LDG.E.U16 R25, desc[UR6][R56.64] ;  /* 0x0000000638198981 */ /* 0x000522000c1e1500 */
[CC--:B------:R-:W-:Y:S02]  /*699e0*/  ISETP.GE.AND P5, PT, R81.reuse, R92.reuse, PT ;  /* 0x0000005c5100720c */ /* 0x0c0fe40003fa6270 */
[----:B------:R-:W-:Y:S02]  /*699f0*/  PRMT R24, RZ, 0x7610, R24 ;  /* 0x00007610ff187816 */ /* 0x000fe40000000018 */
[CC--:B------:R-:W-:Y:S02]  /*69a00*/  ISETP.GE.AND P6, PT, R81.reuse, R92.reuse, PT ;  /* 0x0000005c5100720c */ /* 0x0c0fe40003fc6270 */
[----:B------:R-:W-:Y:S01]  /*69a10*/  ISETP.GE.AND P0, PT, R81, R92, PT ;  /* 0x0000005c5100720c */ /* 0x000fe20003f06270 */
[----:B------:R-:W-:Y:S01]  /*69a20*/  IMAD.MOV.U32 R48, RZ, RZ, R50 ;  /* 0x000000ffff307224 */ /* 0x000fe200078e0032 */
[----:B------:R-:W-:Y:S02]  /*69a30*/  PRMT R23, RZ, 0x7610, R23 ;  /* 0x00007610ff177816 */ /* 0x000fe40000000017 */
[----:B------:R-:W-:-:S03]  /*69a40*/  PRMT R22, RZ, 0x7610, R22 ;  /* 0x00007610ff167816 */ /* 0x000fc60000000016 */
[----:B------:R-:W4:Y:S04]  /*69a50*/  @!P5 LDG.E.U16 R24, desc[UR6][R48.64] ;  /* 0x000000063018d981 */ /* 0x000f28000c1e1500 */
[----:B------:R-:W-:Y:S04]  /*69a60*/  STL [R1+0x3d60], R8 ;  /* 0x003d600801007387 */ /* 0x000fe80000100800 */
[----:B------:R-:W-:Y:S04]  /*69a70*/  STL [R1+0x3dd8], R8 ;  /* 0x003dd80801007387 */ /* 0x000fe80000100800 */
[----:B------:R-:W4:Y:S04]  /*69a80*/  LDL.LU R52, [R1+0x1e4] ;  /* 0x0001e40001347983 */ /* 0x000f280000300800 */
[----:B------:R-:W4:Y:S04]  /*69a90*/  LDL.LU R53, [R1+0x208] ;  /* 0x0002080001357983 */ /* 0x000f280000300800 */
[----:B------:R2:W-:Y:S04]  /*69aa0*/  STL.64 [R1+0x4e8], R56 ;  /* 0x0004e83801007387 */ /* 0x0005e80000100a00 */
[----:B------:R0:W-:Y:S04]  /*69ab0*/  STL.64 [R1+0x528], R60 ;  /* 0x0005283c01007387 */ /* 0x0001e80000100a00 */
[----:B------:R-:W-:Y:S01]  /*69ac0*/  STL [R1+0x3d64], R26 ;  /* 0x003d641a01007387 */ /* 0x000fe20000100800 */
[----:B---3--:R-:W-:Y:S01]  /*69ad0*/  IMAD.MOV.U32 R50, RZ, RZ, R55 ;  /* 0x000000ffff327224 */ /* 0x008fe200078e0037 */
[----:B--2---:R-:W-:Y:S01]  /*69ae0*/  MOV R57, R63 ;  /* 0x0000003f00397202 */ /* 0x004fe20000000f00 */
[----:B------:R-:W-:-:S03]  /*69af0*/  IMAD.MOV.U32 R56, RZ, RZ, R64 ;  /* 0x000000ffff387224 */ /* 0x000fc600078e0040 */
[----:B------:R1:W2:Y:S04]  /*69b00*/  @!P0 LDG.E.U16 R22, desc[UR6][R50.64] ;  /* 0x0000000632168981 */ /* 0x0002a8000c1e1500 */
[----:B------:R-:W3:Y:S04]  /*69b10*/  @!P6 LDG.E.U16 R23, desc[UR6][R56.64] ;  /* 0x000000063817e981 */ /* 0x000ee8000c1e1500 */
[----:B----4-:R-:W-:Y:S04]  /*69b20*/  STL [R1+0x3d68], R25 ;  /* 0x003d681901007387 */ /* 0x010fe80000100800 */
[----:B------:R4:W-:Y:S04]  /*69b30*/  STL.64 [R1+0x4a8], R48 ;  /* 0x0004a83001007387 */ /* 0x0009e80000100a00 */
[----:B0-----:R-:W2:Y:S04]  /*69b40*/  LDL.LU R61, [R1+0x214] ;  /* 0x00021400013d7983 */ /* 0x001ea80000300800 */
[----:B------:R-:W2:Y:S04]  /*69b50*/  LDL.LU R62, [R1+0x238] ;  /* 0x00023800013e7983 */ /* 0x000ea80000300800 */
[----:B------:R-:W2:Y:S04]  /*69b60*/  LDL.LU R65, [R1+0x20c] ;  /* 0x00020c0001417983 */ /* 0x000ea80000300800 */
[----:B----4-:R-:W4:Y:S01]  /*69b70*/  LDL.LU R48, [R1+0x210] ;  /* 0x0002100001307983 */ /* 0x010f220000300800 */
[----:B------:R-:W-:-:S02]  /*69b80*/  ISETP.GE.AND P5, PT, R81, R92, PT ;  /* 0x0000005c5100720c */ /* 0x000fc40003fa6270 */
[----:B------:R-:W-:Y:S01]  /*69b90*/  ISETP.GE.AND P6, PT, R81, R92, PT ;  /* 0x0000005c5100720c */ /* 0x000fe20003fc6270 */
[----:B------:R-:W-:Y:S04]  /*69ba0*/  STL [R1+0x3d6c], R24 ;  /* 0x003d6c1801007387 */ /* 0x000fe80000100800 */
[----:B------:R-:W4:Y:S04]  /*69bb0*/  LDL.LU R49, [R1+0x23c] ;  /* 0x00023c0001317983 */ /* 0x000f280000300800 */
[----:B------:R-:W4:Y:S01]  /*69bc0*/  LDL.LU R55, [R1+0x240] ;  /* 0x0002400001377983 */ /* 0x000f220000300800 */
[----:B------:R-:W-:-:S03]  /*69bd0*/  PRMT R21, RZ, 0x7610, R21 ;  /* 0x00007610ff157816 */ /* 0x000fc60000000015 */
[----:B------:R1:W-:Y:S04]  /*69be0*/  STL.64 [R1+0x428], R50 ;  /* 0x0004283201007387 */ /* 0x0003e80000100a00 */
[----:B------:R0:W-:Y:S01]  /*69bf0*/  STL.64 [R1+0x468], R56 ;  /* 0x0004683801007387 */ /* 0x0001e20000100a00 */
[----:B------:R-:W-:Y:S01]  /*69c00*/  PRMT R20, RZ, 0x7610, R20 ;  /* 0x00007610ff147816 */ /* 0x000fe20000000014 */
[----:B-1----:R-:W-:Y:S02]  /*69c10*/  IMAD.MOV.U32 R50, RZ, RZ, R53 ;  /* 0x000000ffff327224 */ /* 0x002fe400078e0035 */
[----:B------:R-:W-:-:S05]  /*69c20*/  IMAD.MOV.U32 R51, RZ, RZ, R52 ;  /* 0x000000ffff337224 */ /* 0x000fca00078e0034 */
[----:B------:R-:W4:Y:S04]  /*69c30*/  @!P5 LDG.E.U16 R21, desc[UR6][R50.64] ;  /* 0x000000063215d981 */ /* 0x000f28000c1e1500 */
[----:B---3--:R-:W-:Y:S04]  /*69c40*/  STL [R1+0x3d70], R23 ;  /* 0x003d701701007387 */ /* 0x008fe80000100800 */
[----:B--2---:R-:W-:Y:S04]  /*69c50*/  STL [R1+0x3d74], R22 ;  /* 0x003d741601007387 */ /* 0x004fe80000100800 */
[----:B------:R1:W-:Y:S01]  /*69c60*/  STL.64 [R1+0xf90], R50 ;  /* 0x000f903201007387 */ /* 0x0003e20000100a00 */
[----:B0-----:R-:W-:-:S02]  /*69c70*/  IMAD.MOV.U32 R57, RZ, RZ, R61 ;  /* 0x000000ffff397224 */ /* 0x001fc400078e003d */
[----:B------:R-:W-:Y:S01]  /*69c80*/  IMAD.MOV.U32 R61, RZ, RZ, R65 ;  /* 0x000000ffff3d7224 */ /* 0x000fe200078e0041 */
[----:B-1----:R-:W2:Y:S04]  /*69c90*/  LDL.LU R50, [R1+0x3c4] ;  /* 0x0003c40001327983 */ /* 0x002ea80000300800 */
[----:B------:R-:W2:Y:S04]  /*69ca0*/  LDL.LU R51, [R1+0x3c8] ;  /* 0x0003c80001337983 */ /* 0x000ea80000300800 */
[----:B------:R-:W3:Y:S04]  /*69cb0*/  LDL.LU R63, [R1+0x244] ;  /* 0x00024400013f7983 */ /* 0x000ee80000300800 */
[----:B------:R-:W2:Y:S01]  /*69cc0*/  LDL.LU R64, [R1+0x3c0] ;  /* 0x0003c00001407983 */ /* 0x000ea20000300800 */
[----:B----4-:R-:W-:Y:S01]  /*69cd0*/  IMAD.MOV.U32 R60, RZ, RZ, R48 ;  /* 0x000000ffff3c7224 */ /* 0x010fe200078e0030 */
[----:B------:R-:W-:-:S02]  /*69ce0*/  ISETP.GE.AND P0, PT, R81, R92, PT ;  /* 0x0000005c5100720c */ /* 0x000fc40003f06270 */
[CC--:B------:R-:W-:Y:S02]  /*69cf0*/  ISETP.GE.AND P5, PT, R81.reuse, R92.reuse, PT ;  /* 0x0000005c5100720c */ /* 0x0c0fe40003fa6270 */
[----:B------:R-:W-:Y:S01]  /*69d00*/  PRMT R19, RZ, 0x7610, R19 ;  /* 0x00007610ff137816 */ /* 0x000fe20000000013 */
[----:B------:R-:W4:Y:S04]  /*69d10*/  LDL.LU R52, [R1+0x3cc] ;  /* 0x0003cc0001347983 */ /* 0x000f280000300800 */
[----:B------:R-:W2:Y:S01]  /*69d20*/  @!P6 LDG.E.U16 R20, desc[UR6][R60.64] ;  /* 0x000000063c14e981 */ /* 0x000ea2000c1e1500 */
[----:B------:R-:W-:Y:S01]  /*69d30*/  ISETP.GE.AND P6, PT, R81, R92, PT ;  /* 0x0000005c5100720c */ /* 0x000fe20003fc6270 */
[----:B------:R-:W-:Y:S02]  /*69d40*/  IMAD.MOV.U32 R56, RZ, RZ, R62 ;  /* 0x000000ffff387224 */ /* 0x000fe400078e003e */
[----:B------:R-:W3:Y:S01]  /*69d50*/  LDL.LU R53, [R1+0x3f0] ;  /* 0x0003f00001357983 */ /* 0x000ee20000300800 */
[----:B------:R-:W-:Y:S01]  /*69d60*/  PRMT R18, RZ, 0x7610, R18 ;  /* 0x00007610ff127816 */ /* 0x000fe20000000012 */
[----:B------:R-:W-:Y:S01]  /*69d70*/  IMAD.MOV.U32 R48, RZ, RZ, R55 ;  /* 0x000000ffff307224 */ /* 0x000fe200078e0037 */
[----:B------:R-:W-:Y:S01]  /*69d80*/  PRMT R17, RZ, 0x7610, R17 ;  /* 0x00007610ff117816 */ /* 0x000fe20000000011 */
[----:B------:R0:W3:Y:S04]  /*69d90*/  @!P0 LDG.E.U16 R19, desc[UR6][R56.64] ;  /* 0x0000000638138981 */ /* 0x0000e8000c1e1500 */
[----:B------:R-:W3:Y:S04]  /*69da0*/  @!P5 LDG.E.U16 R18, desc[UR6][R48.64] ;  /* 0x000000063012d981 */ /* 0x000ee8000c1e1500 */
[----:B------:R-:W-:Y:S04]  /*69db0*/  STL [R1+0x3d78], R21 ;  /* 0x003d781501007387 */ /* 0x000fe80000100800 */
[----:B------:R-:W-:Y:S04]  /*69dc0*/  STL.64 [R1+0xf10], R60 ;  /* 0x000f103c01007387 */ /* 0x000fe80000100a00 */
[----:B--2---:R-:W-:Y:S04]  /*69dd0*/  STL [R1+0x3ddc], R20 ;  /* 0x003ddc1401007387 */ /* 0x004fe80000100800 */
[----:B------:R0:W-:Y:S02]  /*69de0*/  STL.64 [R1+0xe90], R56 ;  /* 0x000e903801007387 */ /* 0x0001e40000100a00 */
[----:B0-----:R-:W-:-:S02]  /*69df0*/  IMAD.MOV.U32 R56, RZ, RZ, R64 ;  /* 0x000000ffff387224 */ /* 0x001fc400078e0040 */
[----:B---3--:R-:W-:-:S05]  /*69e00*/  IMAD.MOV.U32 R57, RZ, RZ, R63 ;  /* 0x000000ffff397224 */ /* 0x008fca00078e003f */
[----:B------:R-:W2:Y:S01]  /*69e10*/  @!P6 LDG.E.U16 R17, desc[UR6][R56.64] ;  /* 0x000000063811e981 */ /* 0x000ea2000c1e1500 */
[----:B------:R-:W-:Y:S02]  /*69e20*/  ISETP.GE.AND P0, PT, R81, R92, PT ;  /* 0x0000005c5100720c */ /* 0x000fe40003f06270 */
[-C--:B------:R-:W-:Y:S02]  /*69e30*/  LOP3.LUT R51, R51, R50.reuse, RZ, 0x3c, !PT ;  /* 0x0000003233337212 */ /* 0x080fe400078e3cff */
[----:B------:R-:W-:Y:S02]  /*69e40*/  PRMT R28, RZ, 0x7610, R28 ;  /* 0x00007610ff1c7816 */ /* 0x000fe4000000001c */
[----:B------:R-:W-:-:S04]  /*69e50*/  LOP3.LUT R50, R51, R50, RZ, 0x3c, !PT ;  /* 0x0000003233327212 */ /* 0x000fc800078e3cff */
[----:B------:R-:W-:-:S05]  /*69e60*/  LOP3.LUT R51, R51, R50, RZ, 0x3c, !PT ;  /* 0x0000003233337212 */ /* 0x000fca00078e3cff */
[----:B------:R0:W3:Y:S04]  /*69e70*/  @!P0 LDG.E.U16 R28, desc[UR6][R50.64] ;  /* 0x00000006321c8981 */ /* 0x0000e8000c1e1500 */
[----:B------:R1:W-:Y:S04]  /*69e80*/  STL.64 [R1+0xdb8], R48 ;  /* 0x000db83001007387 */ /* 0x0003e80000100a00 */
[----:B------:R-:W3:Y:S04]  /*69e90*/  LDL.LU R65, [R1+0x18] ;  /* 0x0000180001417983 */ /* 0x000ee80000300800 */
[----:B------:R-:W3:Y:S01]  /*69ea0*/  LDL.LU R55, [R1+0x20] ;  /* 0x0000200001377983 */ /* 0x000ee20000300800 */
[----:B------:R-:W-:-:S02]  /*69eb0*/  ISETP.GE.AND P5, PT, R81, R92, PT ;  /* 0x0000005c5100720c */ /* 0x000fc40003fa6270 */
[----:B------:R-:W-:Y:S01]  /*69ec0*/  PRMT R27, RZ, 0x7610, R27 ;  /* 0x00007610ff1b7816 */ /* 0x000fe2000000001b */
[----:B-1----:R-:W3:Y:S04]  /*69ed0*/  LDL.LU R48, [R1+0x34] ;  /* 0x0000340001307983 */ /* 0x002ee80000300800 */
[----:B------:R-:W3:Y:S04]  /*69ee0*/  LDL.LU R49, [R1+0x38] ;  /* 0x0000380001317983 */ /* 0x000ee80000300800 */
[----:B------:R-:W-:Y:S04]  /*69ef0*/  STL.64 [R1+0x3d80], R18 ;  /* 0x003d801201007387 */ /* 0x000fe80000100a00 */
[----:B------:R-:W-:Y:S04]  /*69f00*/  STL [R1+0x3de0], R18 ;  /* 0x003de01201007387 */ /* 0x000fe80000100800 */
[----:B------:R-:W-:Y:S04]  /*69f10*/  STL.64 [R1+0xcb8], R56 ;  /* 0x000cb83801007387 */ /* 0x000fe80000100a00 */
[----:B--2---:R-:W-:Y:S04]  /*69f20*/  STL.64 [R1+0x3de8], R16 ;  /* 0x003de81001007387 */ /* 0x004fe80000100a00 */
[----:B------:R0:W-:Y:S02]  /*69f30*/  STL.64 [R1+0xbb0], R50 ;  /* 0x000bb03201007387 */ /* 0x0001e40000100a00 */
[----:B0-----:R-:W-:-:S02]  /*69f40*/  IMAD.MOV.U32 R50, RZ, RZ, R53 ;  /* 0x000000ffff327224 */ /* 0x001fc400078e0035 */
[----:B----4-:R-:W-:-:S05]  /*69f50*/  IMAD.MOV.U32 R51, RZ, RZ, R52 ;  /* 0x000000ffff337224 */ /* 0x010fca00078e0034 */
[----:B------:R-:W2:Y:S01]  /*69f60*/  @!P5 LDG.E.U16 R27, desc[UR6][R50.64] ;  /* 0x00000006321bd981 */ /* 0x000ea2000c1e1500 */
[----:B------:R-:W-:-:S05]  /*69f70*/  PRMT R29, RZ, 0x7610, R29 ;  /* 0x00007610ff1d7816 */ /* 0x000fca000000001d */
[----:B---3--:R-:W-:Y:S04]  /*69f80*/  STL.64 [R1+0x3f00], R28 ;  /* 0x003f001c01007387 */ /* 0x008fe80000100a00 */
[----:B------:R0:W-:Y:S01]  /*69f90*/  STL.64 [R1+0xab0], R50 ;  /* 0x000ab03201007387 */ /* 0x0001e20000100a00 */
[----:B------:R-:W-:-:S03]  /*69fa0*/  ISETP.GE.AND P6, PT, R81, R92, PT ;  /* 0x0000005c5100720c */ /* 0x000fc60003fc6270 */
[----:B0-----:R-:W3:Y:S04]  /*69fb0*/  LDL.LU R50, [R1+0xc0] ;  /* 0x0000c00001327983 */ /* 0x001ee80000300800 */
[----:B------:R-:W3:Y:S04]  /*69fc0*/  LDL.LU R51, [R1+0xc8] ;  /* 0x0000c80001337983 */ /* 0x000ee80000300800 */
[----:B------:R-:W4:Y:S04]  /*69fd0*/  LDL.LU R52, [R1+0x94] ;  /* 0x0000940001347983 */ /* 0x000f280000300800 */
[----:B------:R-:W4:Y:S01]  /*69fe0*/  LDL.LU R53, [R1+0x9c] ;  /* 0x00009c0001357983 */ /* 0x000f220000300800 */
[----:B------:R-:W-:Y:S01]  /*69ff0*/  PRMT R76, RZ, 0x7610, R76 ;  /* 0x00007610ff4c7816 */ /* 0x000fe2000000004c */
[----:B------:R-:W-:-:S02]  /*6a000*/  IMAD.MOV.U32 R60, RZ, RZ, R82 ;  /* 0x000000ffff3c7224 */ /* 0x000fc400078e0052 */
[----:B------:R-:W-:Y:S02]  /*6a010*/  IMAD.MOV.U32 R61, RZ, RZ, R84 ;  /* 0x000000ffff3d7224 */ /* 0x000fe400078e0054 */
[----:B------:R-:W-:Y:S02]  /*6a020*/  IMAD.MOV.U32 R56, RZ, RZ, R55 ;  /* 0x000000ffff387224 */ /* 0x000fe400078e0037 */
[----:B------:R-:W-:Y:S01]  /*6a030*/  IMAD.MOV.U32 R57, RZ, RZ, R65 ;  /* 0x000000ffff397224 */ /* 0x000fe200078e0041 */
[----:B------:R-:W3:Y:S01]  /*6a040*/  @!P6 LDG.E.U16 R76, desc[UR6][R60.64] ;  /* 0x000000063c4ce981 */ /* 0x000ee2000c1e1500 */
[----:B------:R-:W-:-:S03]  /*6a050*/  ISETP.GE.AND P0, PT, R81, R92, PT ;  /* 0x0000005c5100720c */ /* 0x000fc60003f06270 */
[----:B--2---:R-:W-:Y:S04]  /*6a060*/  STL [R1+0x3df0], R27 ;  /* 0x003df01b01007387 */ /* 0x004fe80000100800 */
[----:B------:R-:W2:Y:S04]  /*6a070*/  LDL.LU R84, [R1+0x4008] ;  /* 0x0040080001547983 */ /* 0x000ea80000300800 */
[----:B------:R-:W2:Y:S04]  /*6a080*/  LDL.LU R82, [R1+0x4004] ;  /* 0x0040040001527983 */ /* 0x000ea80000300800 */
[----:B------:R0:W-:Y:S04]  /*6a090*/  STL.64 [R1+0xc60], R60 ;  /* 0x000c603c01007387 */ /* 0x0001e80000100a00 */
[----:B------:R-:W-:Y:S04]  /*6a0a0*/  STL.64 [R1+0xb60], R56 ;  /* 0x000b603801007387 */ /* 0x000fe80000100a00 */
[----:B0-----:R-:W2:Y:S04]  /*6a0b0*/  LDL.LU R61, [R1+0xf0] ;  /* 0x0000f000013d7983 */ /* 0x001ea80000300800 */
[----:B------:R-:W2:Y:S01]  /*6a0c0*/  LDL.LU R55, [R1+0xf8] ;  /* 0x0000f80001377983 */ /* 0x000ea20000300800 */
[----:B------:R-:W-:-:S02]  /*6a0d0*/  ISETP.GE.AND P5, PT, R81, R92, PT ;  /* 0x0000005c5100720c */ /* 0x000fc40003fa6270 */
[-C--:B------:R-:W-:Y:S02]  /*6a0e0*/  LOP3.LUT R49, R49, R48.reuse, RZ, 0x3c, !PT ;  /* 0x0000003031317212 */ /* 0x080fe400078e3cff */
[----:B------:R-:W-:Y:S02]  /*6a0f0*/  PRMT R75, RZ, 0x7610, R75 ;  /* 0x00007610ff4b7816 */ /* 0x000fe4000000004b */
[----:B------:R-:W-:Y:S02]  /*6a100*/  LOP3.LUT R48, R49, R48, RZ, 0x3c, !PT ;  /* 0x0000003031307212 */ /* 0x000fe400078e3cff */
[----:B------:R-:W-:Y:S02]  /*6a110*/  PRMT R74, RZ, 0x7610, R74 ;  /* 0x00007610ff4a7816 */ /* 0x000fe4000000004a */
[----:B------:R-:W-:Y:S01]  /*6a120*/  ISETP.GE.AND P6, PT, R81, R92, PT ;  /* 0x0000005c5100720c */ /* 0x000fe20003fc6270 */
[----:B------:R2:W2:Y:S01]  /*6a130*/  @!P0 LDG.E.U16 R75, desc[UR6][R56.64] ;  /* 0x00000006384b8981 */ /* 0x0004a2000c1e1500 */
[----:B------:R-:W-:-:S02]  /*6a140*/  LOP3.LUT R49, R49, R48, RZ, 0x3c, !PT ;  /* 0x0000003031317212 */ /* 0x000fc400078e3cff */
[----:B------:R-:W-:Y:S02]  /*6a150*/  ISETP.GE.AND P0, PT, R81, R92, PT ;  /* 0x0000005c5100720c */ /* 0x000fe40003f06270 */
[----:B---3--:R-:W-:Y:S02]  /*6a160*/  LOP3.LUT R51, R51, R50, RZ, 0x3c, !PT ;  /* 0x0000003233337212 */ /* 0x008fe400078e3cff */
[----:B----4-:R-:W-:Y:S01]  /*6a170*/  LOP3.LUT R53, R53, R52, RZ, 0x3c, !PT ;  /* 0x0000003435357212 */ /* 0x010fe200078e3cff */
[----:B------:R-:W3:Y:S01]  /*6a180*/  @!P5 LDG.E.U16 R74, desc[UR6][R48.64] ;  /* 0x00000006304ad981 */ /* 0x000ee2000c1e1500 */
[----:B------:R-:W-:Y:S02]  /*6a190*/  LOP3.LUT R50, R51, R50, RZ, 0x3c, !PT ;  /* 0x0000003233327212 */ /* 0x000fe400078e3cff */
[----:B------:R-:W-:Y:S02]  /*6a1a0*/  LOP3.LUT R52, R53, R52, RZ, 0x3c, !PT ;  /* 0x0000003435347212 */ /* 0x000fe400078e3cff */
[----:B------:R-:W-:-:S02]  /*6a1b0*/  PRMT R73, RZ, 0x7610, R73 ;  /* 0x00007610ff497816 */ /* 0x000fc40000000049 */
[----:B------:R-:W-:Y:S01]  /*6a1c0*/  PRMT R72, RZ, 0x7610, R72 ;  /* 0x00007610ff487816 */ /* 0x000fe20000000048 */
[----:B------:R0:W-:Y:S01]  /*6a1d0*/  STL.64 [R1+0xa60], R48 ;  /* 0x000a603001007387 */ /* 0x0001e20000100a00 */
[----:B------:R-:W-:Y:S02]  /*6a1e0*/  LOP3.LUT R51, R51, R50, RZ, 0x3c, !PT ;  /* 0x0000003233337212 */ /* 0x000fe400078e3cff */
[----:B------:R-:W-:Y:S01]  /*6a1f0*/  LOP3.LUT R53, R53, R52, RZ, 0x3c, !PT ;  /* 0x0000003435357212 */ /* 0x000fe200078e3cff */
[----:B------:R-:W4:Y:S04]  /*6a200*/  LDL.LU R62, [R1+0x140] ;  /* 0x00014000013e7983 */ /* 0x000f280000300800 */
[----:B------:R-:W4:Y:S04]  /*6a210*/  LDL.LU R63, [R1+0x148] ;  /* 0x00014800013f7983 */ /* 0x000f280000300800 */
[----:B------:R-:W4:Y:S04]  /*6a220*/  LDL.LU R64, [R1+0x118] ;  /* 0x0001180001407983 */ /* 0x000f280000300800 */
[----:B------:R-:W4:Y:S04]  /*6a230*/  LDL.LU R65, [R1+0x11c] ;  /* 0x00011c0001417983 */ /* 0x000f280000300800 */
[----:B------:R-:W4:Y:S04]  /*6a240*/  @!P6 LDG.E.U16 R73, desc[UR6][R52.64] ;  /* 0x000000063449e981 */ /* 0x000f28000c1e1500 */
[----:B------:R-:W4:Y:S01]  /*6a250*/  @!P0 LDG.E.U16 R72, desc[UR6][R50.64] ;  /* 0x0000000632488981 */ /* 0x000f22000c1e1500 */
[----:B------:R-:W-:-:S03]  /*6a260*/  ISETP.GE.AND P5, PT, R81, R92, PT ;  /* 0x0000005c5100720c */ /* 0x000fc60003fa6270 */
[----:B0-----:R-:W4:Y:S04]  /*6a270*/  LDL.LU R48, [R1+0x14c] ;  /* 0x00014c0001307983 */ /* 0x001f280000300800 */
[----:B------:R-:W4:Y:S01]  /*6a280*/  LDL.LU R49, [R1+0x150] ;  /* 0x0001500001317983 */ /* 0x000f220000300800 */
[----:B------:R-:W-:Y:S01]  /*6a290*/  PRMT R54, RZ, 0x7610, R54 ;  /* 0x00007610ff367816 */ /* 0x000fe20000000036 */
[----:B--2---:R-:W-:Y:S02]  /*6a2a0*/  IMAD.MOV.U32 R57, RZ, RZ, R61 ;  /* 0x000000ffff397224 */ /* 0x004fe400078e003d */
[----:B------:R-:W-:-:S05]  /*6a2b0*/  IMAD.MOV.U32 R56, RZ, RZ, R55 ;  /* 0x000000ffff387224 */ /* 0x000fca00078e0037 */
[----:B------:R0:W2:Y:S01]  /*6a2c0*/  @!P5 LDG.E.U16 R54, desc[UR6][R56.64] ;  /* 0x000000063836d981 */ /* 0x0000a2000c1e1500 */
[----:B------:R-:W-:Y:S02]  /*6a2d0*/  PRMT R2, RZ, 0x7610, R2 ;  /* 0x00007610ff027816 */ /* 0x000fe40000000002 */
[----:B------:R-:W-:Y:S02]  /*6a2e0*/  PRMT R3, RZ, 0x7610, R3 ;  /* 0x00007610ff037816 */ /* 0x000fe40000000003 */
[----:B------:R-:W-:Y:S01]  /*6a2f0*/  ISETP.GE.AND P0, PT, R81, R92, PT ;  /* 0x0000005c5100720c */ /* 0x000fe20003f06270 */
[----:B---3--:R-:W-:Y:S04]  /*6a300*/  STL.64 [R1+0x3d08], R74 ;  /* 0x003d084a01007387 */ /* 0x008fe80000100a00 */
[----:B------:R-:W-:Y:S04]  /*6a310*/  STL.64 [R1+0x3e00], R74 ;  /* 0x003e004a01007387 */ /* 0x000fe80000100a00 */
[----:B------:R-:W-:Y:S04]  /*6a320*/  STL.64 [R1+0x3e20], R2 ;  /* 0x003e200201007387 */ /* 0x000fe80000100a00 */
[----:B------:R-:W-:Y:S04]  /*6a330*/  STL.64 [R1+0x9a0], R52 ;  /* 0x0009a03401007387 */ /* 0x000fe80000100a00 */
[----:B------:R1:W-:Y:S01]  /*6a340*/  STL.64 [R1+0x8f0], R50 ;  /* 0x0008f03201007387 */ /* 0x0003e20000100a00 */
[----:B------:R-:W-:-:S02]  /*6a350*/  PRMT R87, RZ, 0x7610, R87 ;  /* 0x00007610ff577816 */ /* 0x000fc40000000057 */
[----:B------:R-:W-:Y:S01]  /*6a360*/  ISETP.GE.AND P5, PT, R81, R92, PT ;  /* 0x0000005c5100720c */ /* 0x000fe20003fa6270 */
[----:B-1----:R-:W3:Y:S04]  /*6a370*/  LDL.LU R50, [R1+0x17c] ;  /* 0x00017c0001327983 */ /* 0x002ee80000300800 */
[----:B------:R-:W3:Y:S04]  /*6a380*/  LDL.LU R51, [R1+0x180] ;  /* 0x0001800001337983 */ /* 0x000ee80000300800 */
[----:B------:R-:W3:Y:S04]  /*6a390*/  LDL.LU R52, [R1+0x154] ;  /* 0x0001540001347983 */ /* 0x000ee80000300800 */
[----:B------:R-:W3:Y:S04]  /*6a3a0*/  LDL.LU R53, [R1+0x178] ;  /* 0x0001780001357983 */ /* 0x000ee80000300800 */
[----:B----4-:R-:W-:Y:S04]  /*6a3b0*/  STL.64 [R1+0x3e10], R72 ;  /* 0x003e104801007387 */ /* 0x010fe80000100a00 */
[----:B------:R0:W-:Y:S01]  /*6a3c0*/  STL.64 [R1+0x840], R56 ;  /* 0x0008403801007387 */ /* 0x0001e20000100a00 */
[----:B------:R-:W-:-:S02]  /*6a3d0*/  LOP3.LUT R49, R49, R48, RZ, 0x3c, !PT ;  /* 0x0000003031317212 */ /* 0x000fc400078e3cff */
[----:B------:R-:W-:Y:S02]  /*6a3e0*/  PRMT R86, RZ, 0x7610, R86 ;  /* 0x00007610ff567816 */ /* 0x000fe40000000056 */
[C---:B------:R-:W-:Y:S01]  /*6a3f0*/  LOP3.LUT R48, R49.reuse, R48, RZ, 0x3c, !PT ;  /* 0x0000003031307212 */ /* 0x040fe200078e3cff */
[----:B0-----:R-:W-:Y:S02]  /*6a400*/  IMAD.MOV.U32 R56, RZ, RZ, R63 ;  /* 0x000000ffff387224 */ /* 0x001fe400078e003f */
[----:B------:R-:W-:Y:S01]  /*6a410*/  IMAD.MOV.U32 R57, RZ, RZ, R62 ;  /* 0x000000ffff397224 */ /* 0x000fe200078e003e */
[----:B------:R-:W-:-:S04]  /*6a420*/  LOP3.LUT R49, R49, R48, RZ, 0x3c, !PT ;  /* 0x0000003031317212 */ /* 0x000fc800078e3cff */
[----:B------:R-:W4:Y:S04]  /*6a430*/  @!P0 LDG.E.U16 R87, desc[UR6][R56.64] ;  /* 0x0000000638578981 */ /* 0x000f28000c1e1500 */
[----:B------:R-:W3:Y:S04]  /*6a440*/  @!P5 LDG.E.U16 R86, desc[UR6][R48.64] ;  /* 0x000000063056d981 */ /* 0x000ee8000c1e1500 */
[----:B--2---:R0:W-:Y:S04]  /*6a450*/  STL [R1+0x4], R54 ;  /* 0x0000043601007387 */ /* 0x0041e80000100800 */
[----:B0-----:R-:W2:Y:S04]  /*6a460*/  LDL.LU R54, [R1+0x1b4] ;  /* 0x0001b40001367983 */ /* 0x001ea80000300800 */
[----:B------:R-:W2:Y:S01]  /*6a470*/  LDL.LU R55, [R1+0x1d8] ;  /* 0x0001d80001377983 */ /* 0x000ea20000300800 */
[----:B------:R-:W-:-:S02]  /*6a480*/  ISETP.GE.AND P6, PT, R81, R92, PT ;  /* 0x0000005c5100720c */ /* 0x000fc40003fc6270 */
[----:B------:R-:W-:Y:S02]  /*6a490*/  PRMT R6, RZ, 0x7610, R6 ;  /* 0x00007610ff067816 */ /* 0x000fe40000000006 */
[----:B------:R-:W-:Y:S01]  /*6a4a0*/  PRMT R58, RZ, 0x7610, R58 ;  /* 0x00007610ff3a7816 */ /* 0x000fe2000000003a */
[----:B------:R-:W-:Y:S02]  /*6a4b0*/  IMAD.MOV.U32 R60, RZ, RZ, R65 ;  /* 0x000000ffff3c7224 */ /* 0x000fe400078e0041 */
[----:B------:R-:W-:Y:S01]  /*6a4c0*/  IMAD.MOV.U32 R61, RZ, RZ, R64 ;  /* 0x000000ffff3d7224 */ /* 0x000fe200078e0040 */
[CC--:B------:R-:W-:Y:S01]  /*6a4d0*/  ISETP.GE.AND P0, PT, R81.reuse, R92.reuse, PT ;  /* 0x0000005c5100720c */ /* 0x0c0fe20003f06270 */
[----:B------:R-:W-:Y:S04]  /*6a4e0*/  STL.64 [R1+0x3e28], R6 ;  /* 0x003e280601007387 */ /* 0x000fe80000100a00 */
[----:B------:R-:W-:Y:S04]  /*6a4f0*/  STL.64 [R1+0x780], R60 ;  /* 0x0007803c01007387 */ /* 0x000fe80000100a00 */
[----:B------:R-:W-:Y:S01]  /*6a500*/  STL.64 [R1+0x680], R56 ;  /* 0x0006803801007387 */ /* 0x000fe20000100a00 */
[----:B------:R-:W-:-:S03]  /*6a510*/  ISETP.GE.AND P5, PT, R81, R92, PT ;  /* 0x0000005c5100720c */ /* 0x000fc60003fa6270 */
[----:B------:R-:W2:Y:S01]  /*6a520*/  @!P6 LDG.E.U16 R58, desc[UR6][R60.64] ;  /* 0x000000063c3ae981 */ /* 0x000ea2000c1e1500 */
[----:B------:R-:W-:Y:S02]  /*6a530*/  ISETP.GE.AND P6, PT, R81, R92, PT ;  /* 0x0000005c5100720c */ /* 0x000fe40003fc6270 */
[----:B------:R-:W-:Y:S02]  /*6a540*/  PRMT R78, RZ, 0x7610, R78 ;  /* 0x00007610ff4e7816 */ /* 0x000fe4000000004e */
[----:B------:R-:W-:Y:S02]  /*6a550*/  PRMT R79, RZ, 0x7610, R79 ;  /* 0x00007610ff4f7816 */ /* 0x000fe4000000004f */
[----:B------:R-:W-:Y:S01]  /*6a560*/  PRMT R77, RZ, 0x7610, R77 ;  /* 0x00007610ff4d7816 */ /* 0x000fe2000000004d */
[----:B----4-:R-:W-:Y:S04]  /*6a570*/  STL [R1+0x3cf4], R87 ;  /* 0x003cf45701007387 */ /* 0x010fe80000100800 */
[----:B------:R0:W-:Y:S04]  /*6a580*/  STL.64 [R1+0x578], R48 ;  /* 0x0005783001007387 */ /* 0x0001e80000100a00 */
[----:B---3--:R-:W-:Y:S01]  /*6a590*/  STL [R1+0x3cf8], R86 ;  /* 0x003cf85601007387 */ /* 0x008fe20000100800 */
[----:B0-----:R-:W-:-:S02]  /*6a5a0*/  IMAD.MOV.U32 R48, RZ, RZ, R51 ;  /* 0x000000ffff307224 */ /* 0x001fc400078e0033 */
[----:B------:R-:W-:Y:S02]  /*6a5b0*/  IMAD.MOV.U32 R49, RZ, RZ, R50 ;  /* 0x000000ffff317224 */ /* 0x000fe400078e0032 */
[----:B------:R-:W-:Y:S02]  /*6a5c0*/  IMAD.MOV.U32 R50, RZ, RZ, R53 ;  /* 0x000000ffff327224 */ /* 0x000fe400078e0035 */
[----:B------:R-:W-:Y:S01]  /*6a5d0*/  IMAD.MOV.U32 R51, RZ, RZ, R52 ;  /* 0x000000ffff337224 */ /* 0x000fe200078e0034 */
[----:B------:R2:W3:Y:S04]  /*6a5e0*/  @!P0 LDG.E.U16 R78, desc[UR6][R48.64] ;  /* 0x00000006304e8981 */ /* 0x0004e8000c1e1500 */
[----:B------:R-:W-:Y:S04]  /*6a5f0*/  STL.64 [R1+0x5c8], R50 ;  /* 0x0005c83201007387 */ /* 0x000fe80000100a00 */
[----:B------:R2:W-:Y:S04]  /*6a600*/  STL.64 [R1+0x650], R48 ;  /* 0x0006503001007387 */ /* 0x0005e80000100a00 */
[----:B------:R0:W3:Y:S01]  /*6a610*/  @!P6 LDG.E.U16 R79, desc[UR6][R50.64] ;  /* 0x00000006324fe981 */ /* 0x0000e2000c1e1500 */
[----:B--2---:R-:W-:-:S02]  /*6a620*/  IMAD.MOV.U32 R49, RZ, RZ, R54 ;  /* 0x000000ffff317224 */ /* 0x004fc400078e0036 */
[----:B------:R-:W-:-:S05]  /*6a630*/  IMAD.MOV.U32 R48, RZ, RZ, R55 ;  /* 0x000000ffff307224 */ /* 0x000fca00078e0037 */
[----:B------:R1:W2:Y:S01]  /*6a640*/  @!P5 LDG.E.U16 R77, desc[UR6][R48.64] ;  /* 0x00000006304dd981 */ /* 0x0002a2000c1e1500 */
[CC--:B------:R-:W-:Y:S02]  /*6a650*/  ISETP.GE.AND P0, PT, R81.reuse, R92.reuse, PT ;  /* 0x0000005c5100720c */ /* 0x0c0fe40003f06270 */
[----:B------:R-:W-:Y:S02]  /*6a660*/  PRMT R80, RZ, 0x7610, R80 ;  /* 0x00007610ff507816 */ /* 0x000fe40000000050 */
[----:B------:R-:W-:Y:S02]  /*6a670*/  ISETP.GE.AND P5, PT, R81, R92, PT ;  /* 0x0000005c5100720c */ /* 0x000fe40003fa6270 */
[----:B------:R-:W-:Y:S01]  /*6a680*/  PRMT R41, RZ, 0x7610, R41 ;  /* 0x00007610ff297816 */ /* 0x000fe20000000029 */
[----:B0-----:R-:W-:Y:S02]  /*6a690*/  IMAD.MOV.U32 R50, RZ, RZ, R91 ;  /* 0x000000ffff327224 */ /* 0x001fe400078e005b */
[----:B------:R-:W-:Y:S01]  /*6a6a0*/  IMAD.MOV.U32 R51, RZ, RZ, R83 ;  /* 0x000000ffff337224 */ /* 0x000fe200078e0053 */
[----:B------:R-:W-:-:S02]  /*6a6b0*/  PRMT R40, RZ, 0x7610, R40 ;  /* 0x00007610ff287816 */ /* 0x000fc40000000028 */
[----:B------:R-:W-:Y:S02]  /*6a6c0*/  ISETP.GE.AND P6, PT, R81, R92, PT ;  /* 0x0000005c5100720c */ /* 0x000fe40003fc6270 */
[----:B------:R-:W-:-:S11]  /*6a6d0*/  PRMT R45, RZ, 0x7610, R45 ;  /* 0x00007610ff2d7816 */ /* 0x000fd6000000002d */
[----:B------:R-:W4:Y:S04]  /*6a6e0*/  @!P6 LDG.E.U16 R45, desc[UR6][R50.64] ;  /* 0x00000006322de981 */ /* 0x000f28000c1e1500 */
[----:B---3--:R-:W-:Y:S04]  /*6a6f0*/  STL.64 [R1+0x3d00], R78 ;  /* 0x003d004e01007387 */ /* 0x008fe80000100a00 */
[----:B------:R1:W-:Y:S02]  /*6a700*/  STL.64 [R1+0x6d0], R48 ;  /* 0x0006d03001007387 */ /* 0x0003e40000100a00 */
[----:B-1----:R-:W-:-:S02]  /*6a710*/  IMAD.MOV.U32 R49, RZ, RZ, R85 ;  /* 0x000000ffff317224 */ /* 0x002fc400078e0055 */
[----:B------:R-:W-:-:S05]  /*6a720*/  IMAD.MOV.U32 R48, RZ, RZ, R90 ;  /* 0x000000ffff307224 */ /* 0x000fca00078e005a */
[----:B------:R0:W3:Y:S04]  /*6a730*/  @!P0 LDG.E.U16 R41, desc[UR6][R48.64] ;  /* 0x0000000630298981 */ /* 0x0000e8000c1e1500 */
[----:B--2---:R-:W-:Y:S04]  /*6a740*/  STL.64 [R1+0x3ea8], R76 ;  /* 0x003ea84c01007387 */ /* 0x004fe80000100a00 */
[----:B------:R-:W-:Y:S04]  /*6a750*/  STL [R1], R58 ;  /* 0x0000003a01007387 */ /* 0x000fe80000100800 */
[----:B------:R-:W-:Y:S04]  /*6a760*/  STL [R1+0x3f68], R80 ;  /* 0x003f685001007387 */ /* 0x000fe80000100800 */
[----:B------:R-:W2:Y:S04]  /*6a770*/  LDL.LU R85, [R1+0x4000] ;  /* 0x0040000001557983 */ /* 0x000ea80000300800 */
[----:B------:R-:W3:Y:S04]  /*6a780*/  LDL.LU R90, [R1+0x3ffc] ;  /* 0x003ffc00015a7983 */ /* 0x000ee80000300800 */
[----:B------:R-:W4:Y:S04]  /*6a790*/  LDL.LU R83, [R1+0x3ff8] ;  /* 0x003ff80001537983 */ /* 0x000f280000300800 */
[----:B------:R-:W4:Y:S04]  /*6a7a0*/  LDL.LU R91, [R1+0x3ff4] ;  /* 0x003ff400015b7983 */ /* 0x000f280000300800 */
[----:B------:R-:W-:Y:S04]  /*6a7b0*/  STL.64 [R1+0xc48], R50 ;  /* 0x000c483201007387 */ /* 0x000fe80000100a00 */
[----:B------:R0:W-:Y:S02]  /*6a7c0*/  STL.64 [R1+0xc20], R48 ;  /* 0x000c203001007387 */ /* 0x0001e40000100a00 */
[----:B0-----:R-:W-:-:S02]  /*6a7d0*/  IMAD.MOV.U32 R48, RZ, RZ, R82 ;  /* 0x000000ffff307224 */ /* 0x001fc400078e0052 */
[----:B------:R-:W-:Y:S02]  /*6a7e0*/  IMAD.MOV.U32 R49, RZ, RZ, R84 ;  /* 0x000000ffff317224 */ /* 0x000fe400078e0054 */
[----:B------:R-:W4:Y:S04]  /*6a7f0*/  LDL.LU R84, [R1+0x3ff0] ;  /* 0x003ff00001547983 */ /* 0x000f280000300800 */
[----:B------:R2:W4:Y:S04]  /*6a800*/  @!P5 LDG.E.U16 R40, desc[UR6][R48.64] ;  /* 0x000000063028d981 */ /* 0x000528000c1e1500 */
[----:B------:R-:W4:Y:S01]  /*6a810*/  LDL.LU R82, [R1+0x3fec] ;  /* 0x003fec0001527983 */ /* 0x000f220000300800 */
[----:B------:R-:W-:-:S02]  /*6a820*/  PRMT R88, RZ, 0x7610, R88 ;  /* 0x00007610ff587816 */ /* 0x000fc40000000058 */
[----:B------:R-:W-:Y:S02]  /*6a830*/  PRMT R89, RZ, 0x7610, R89 ;  /* 0x00007610ff597816 */ /* 0x000fe40000000059 */
[CC--:B------:R-:W-:Y:S01]  /*6a840*/  ISETP.GE.AND P0, PT, R81.reuse, R92.reuse, PT ;  /* 0x0000005c5100720c */ /* 0x0c0fe20003f06270 */
[----:B------:R2:W-:Y:S04]  /*6a850*/  STL.64 [R1+0xc08], R48 ;  /* 0x000c083001007387 */ /* 0x0005e80000100a00 */
[----:B------:R-:W-:Y:S01]  /*6a860*/  STL.64 [R1+0x3eb0], R88 ;  /* 0x003eb05801007387 */ /* 0x000fe20000100a00 */
[----:B------:R-:W-:Y:S02]  /*6a870*/  ISETP.GE.AND P5, PT, R81, R92, PT ;  /* 0x0000005c5100720c */ /* 0x000fe40003fa6270 */
[----:B------:R-:W-:-:S02]  /*6a880*/  PRMT R35, RZ, 0x7610, R35 ;  /* 0x00007610ff237816 */ /* 0x000fc40000000023 */
[----:B------:R-:W-:Y:S01]  /*6a890*/  PRMT R34, RZ, 0x7610, R34 ;  /* 0x00007610ff227816 */ /* 0x000fe20000000022 */
[----:B--2---:R-:W-:Y:S02]  /*6a8a0*/  IMAD.MOV.U32 R49, RZ, RZ, R85 ;  /* 0x000000ffff317224 */ /* 0x004fe400078e0055 */
[----:B---3--:R-:W-:Y:S01]  /*6a8b0*/  IMAD.MOV.U32 R48, RZ, RZ, R90 ;  /* 0x000000ffff307224 */ /* 0x008fe200078e005a */
[----:B----4-:R0:W-:Y:S04]  /*6a8c0*/  STL [R1+0x2560], R40 ;  /* 0x0025602801007387 */ /* 0x0101e80000100800 */
[----:B------:R1:W-:Y:S01]  /*6a8d0*/  STL [R1+0x2564], R41 ;  /* 0x0025642901007387 */ /* 0x0003e20000100800 */
[----:B0-----:R-:W-:Y:S02]  /*6a8e0*/  IMAD.MOV.U32 R40, RZ, RZ, R91 ;  /* 0x000000ffff287224 */ /* 0x001fe400078e005b */
[----:B-1----:R-:W-:-:S02]  /*6a8f0*/  IMAD.MOV.U32 R41, RZ, RZ, R83 ;  /* 0x000000ffff297224 */ /* 0x002fc400078e0053 */
[----:B------:R-:W2:Y:S04]  /*6a900*/  LDL.LU R83, [R1+0x3fe8] ;  /* 0x003fe80001537983 */ /* 0x000ea80000300800 */
[----:B------:R-:W3:Y:S04]  /*6a910*/  LDL.LU R91, [R1+0x3fe4] ;  /* 0x003fe400015b7983 */ /* 0x000ee80000300800 */
[----:B------:R-:W4:Y:S04]  /*6a920*/  LDL.LU R85, [R1+0x3fe0] ;  /* 0x003fe00001557983 */ /* 0x000f280000300800 */
[----:B------:R-:W4:Y:S04]  /*6a930*/  LDL.LU R90, [R1+0x3fdc] ;  /* 0x003fdc00015a7983 */ /* 0x000f280000300800 */
[----:B------:R-:W-:Y:S04]  /*6a940*/  STL.64 [R1+0xbe0], R48 ;  /* 0x000be03001007387 */ /* 0x000fe80000100a00 */
[----:B------:R0:W-:Y:S04]  /*6a950*/  STL.64 [R1+0xbc8], R40 ;  /* 0x000bc82801007387 */ /* 0x0001e80000100a00 */
[----:B------:R0:W4:Y:S02]  /*6a960*/  @!P0 LDG.E.U16 R35, desc[UR6][R40.64] ;  /* 0x0000000628238981 */ /* 0x000124000c1e1500 */
[----:B0-----:R-:W-:-:S02]  /*6a970*/  IMAD.MOV.U32 R40, RZ, RZ, R82 ;  /* 0x000000ffff287224 */ /* 0x001fc400078e0052 */
[----:B------:R-:W-:-:S05]  /*6a980*/  IMAD.MOV.U32 R41, RZ, RZ, R84 ;  /* 0x000000ffff297224 */ /* 0x000fca00078e0054 */
[----:B------:R2:W4:Y:S04]  /*6a990*/  @!P5 LDG.E.U16 R34, desc[UR6][R40.64] ;  /* 0x000000062822d981 */ /* 0x000528000c1e1500 */
[----:B------:R-:W-:Y:S04]  /*6a9a0*/  STL [R1+0x2568], R45 ;  /* 0x0025682d01007387 */ /* 0x000fe80000100800 */
[----:B------:R-:W4:Y:S04]  /*6a9b0*/  LDL.LU R84, [R1+0x3fd8] ;  /* 0x003fd80001547983 */ /* 0x000f280000300800 */
[----:B------:R-:W4:Y:S01]  /*6a9c0*/  LDL.LU R82, [R1+0x3fd4] ;  /* 0x003fd40001527983 */ /* 0x000f220000300800 */
[----:B------:R-:W-:-:S02]  /*6a9d0*/  ISETP.GE.AND P6, PT, R81, R92, PT ;  /* 0x0000005c5100720c */ /* 0x000fc40003fc6270 */
[CC--:B------:R-:W-:Y:S02]  /*6a9e0*/  ISETP.GE.AND P0, PT, R81.reuse, R92.reuse, PT ;  /* 0x0000005c5100720c */ /* 0x0c0fe40003f06270 */
[----:B------:R-:W-:Y:S02]  /*6a9f0*/  PRMT R27, RZ, 0x7610, R27 ;  /* 0x00007610ff1b7816 */ /* 0x000fe4000000001b */
[----:B------:R-:W-:Y:S01]  /*6aa00*/  PRMT R42, RZ, 0x7610, R42 ;  /* 0x00007610ff2a7816 */ /* 0x000fe2000000002a */
[----:B------:R2:W-:Y:S01]  /*6aa10*/  STL.64 [R1+0xba0], R40 ;  /* 0x000ba02801007387 */ /* 0x0005e20000100a00 */
[----:B------:R-:W-:Y:S02]  /*6aa20*/  ISETP.GE.AND P5, PT, R81, R92, PT ;  /* 0x0000005c5100720c */ /* 0x000fe40003fa6270 */
[----:B------:R-:W-:Y:S02]  /*6aa30*/  PRMT R33, RZ, 0x7610, R33 ;  /* 0x00007610ff217816 */ /* 0x000fe40000000021 */
[----:B------:R-:W-:Y:S01]  /*6aa40*/  PRMT R26, RZ, 0x7610, R26 ;  /* 0x00007610ff1a7816 */ /* 0x000fe2000000001a */
[----:B------:R-:W4:Y:S01]  /*6aa50*/  @!P6 LDG.E.U16 R42, desc[UR6][R48.64] ;  /* 0x00000006302ae981 */ /* 0x000f22000c1e1500 */
[----:B--2---:R-:W-:-:S02]  /*6aa60*/  IMAD.MOV.U32 R41, RZ, RZ, R83 ;  /* 0x000000ffff297224 */ /* 0x004fc400078e0053 */
[----:B---3--:R-:W-:Y:S01]  /*6aa70*/  IMAD.MOV.U32 R40, RZ, RZ, R91 ;  /* 0x000000ffff287224 */ /* 0x008fe200078e005b */
[----:B----4-:R0:W-:Y:S04]  /*6aa80*/  STL [R1+0x2554], R34 ;  /* 0x0025542201007387 */ /* 0x0101e80000100800 */
[----:B------:R1:W-:Y:S04]  /*6aa90*/  STL [R1+0x2558], R35 ;  /* 0x0025582301007387 */ /* 0x0003e80000100800 */
[----:B------:R-:W-:Y:S01]  /*6aaa0*/  STL.S16 [R1+0x24e0], R27 ;  /* 0x0024e01b01007387 */ /* 0x000fe20000100600 */
[----:B0-----:R-:W-:Y:S01]  /*6aab0*/  MOV R34, R90 ;  /* 0x0000005a00227202 */ /* 0x001fe20000000f00 */
[----:B-1----:R-:W-:-:S02]  /*6aac0*/  IMAD.MOV.U32 R35, RZ, RZ, R85 ;  /* 0x000000ffff237224 */ /* 0x002fc400078e0055 */
[----:B------:R-:W2:Y:S04]  /*6aad0*/  LDL.LU R85, [R1+0x3fd0] ;  /* 0x003fd00001557983 */ /* 0x000ea80000300800 */
[----:B------:R-:W3:Y:S04]  /*6aae0*/  LDL.LU R90, [R1+0x3fcc] ;  /* 0x003fcc00015a7983 */ /* 0x000ee80000300800 */
[----:B------:R-:W4:Y:S04]  /*6aaf0*/  LDL.LU R83, [R1+0x3fc8] ;  /* 0x003fc80001537983 */ /* 0x000f280000300800 */
[----:B------:R-:W2:Y:S04]  /*6ab00*/  LDL.LU R91, [R1+0x3fc4] ;  /* 0x003fc400015b7983 */ /* 0x000ea80000300800 */
[----:B------:R-:W-:Y:S04]  /*6ab10*/  STL.64 [R1+0xb48], R40 ;  /* 0x000b482801007387 */ /* 0x000fe80000100a00 */
[----:B------:R0:W-:Y:S04]  /*6ab20*/  STL.64 [R1+0xb20], R34 ;  /* 0x000b202201007387 */ /* 0x0001e80000100a00 */
[----:B------:R0:W2:Y:S02]  /*6ab30*/  @!P0 LDG.E.U16 R33, desc[UR6][R34.64] ;  /* 0x0000000622218981 */ /* 0x0000a4000c1e1500 */
[----:B0-----:R-:W-:-:S02]  /*6ab40*/  IMAD.MOV.U32 R34, RZ, RZ, R82 ;  /* 0x000000ffff227224 */ /* 0x001fc400078e0052 */
[----:B------:R-:W-:-:S05]  /*6ab50*/  IMAD.MOV.U32 R35, RZ, RZ, R84 ;  /* 0x000000ffff237224 */ /* 0x000fca00078e0054 */
[----:B------:R-:W2:Y:S04]  /*6ab60*/  @!P5 LDG.E.U16 R26, desc[UR6][R34.64] ;  /* 0x00000006221ad981 */ /* 0x000ea8000c1e1500 */
[----:B------:R-:W-:Y:S01]  /*6ab70*/  STL [R1+0x255c], R42 ;  /* 0x00255c2a01007387 */ /* 0x000fe20000100800 */
[----:B------:R-:W-:-:S03]  /*6ab80*/  ISETP.GE.AND P6, PT, R81, R92, PT ;  /* 0x0000005c5100720c */ /* 0x000fc60003fc6270 */
[----:B------:R-:W3:Y:S04]  /*6ab90*/  LDL.LU R84, [R1+0x3fc0] ;  /* 0x003fc00001547983 */ /* 0x000ee80000300800 */
[----:B------:R-:W3:Y:S01]  /*6aba0*/  LDL.LU R82, [R1+0x3fbc] ;  /* 0x003fbc0001527983 */ /* 0x000ee20000300800 */
[----:B------:R-:W-:-:S03]  /*6abb0*/  PRMT R39, RZ, 0x7610, R39 ;  /* 0x00007610ff277816 */ /* 0x000fc60000000027 */
[----:B------:R3:W-:Y:S04]  /*6abc0*/  STL.64 [R1+0xb08], R34 ;  /* 0x000b082201007387 */ /* 0x0007e80000100a00 */
[----:B------:R-:W3:Y:S01]  /*6abd0*/  @!P6 LDG.E.U16 R39, desc[UR6][R40.64] ;  /* 0x000000062827e981 */ /* 0x000ee2000c1e1500 */
[----:B----4-:R-:W-:-:S03]  /*6abe0*/  IMAD.MOV.U32 R27, RZ, RZ, R83 ;  /* 0x000000ffff1b7224 */ /* 0x010fc600078e0053 */
[----:B--2---:R0:W-:Y:S04]  /*6abf0*/  STL [R1+0x2548], R26 ;  /* 0x0025481a01007387 */ /* 0x0041e80000100800 */
[----:B------:R-:W2:Y:S01]  /*6ac00*/  LDL.LU R83, [R1+0x3fb8] ;  /* 0x003fb80001537983 */ /* 0x000ea20000300800 */
[CC--:B------:R-:W-:Y:S01]  /*6ac10*/  ISETP.GE.AND P0, PT, R81.reuse, R92.reuse, PT ;  /* 0x0000005c5100720c */ /* 0x0c0fe20003f06270 */
[----:B---3--:R-:W-:Y:S02]  /*6ac20*/  IMAD.MOV.U32 R34, RZ, RZ, R84 ;  /* 0x000000ffff227224 */ /* 0x008fe400078e0054 */
[----:B------:R-:W-:Y:S01]  /*6ac30*/  IMAD.MOV.U32 R35, RZ, RZ, R90 ;  /* 0x000000ffff237224 */ /* 0x000fe200078e005a */
[----:B------:R-:W-:Y:S02]  /*6ac40*/  ISETP.GE.AND P5, PT, R81, R92, PT ;  /* 0x0000005c5100720c */ /* 0x000fe40003fa6270 */
[----:B------:R-:W-:Y:S01]  /*6ac50*/  PRMT R25, RZ, 0x7610, R25 ;  /* 0x00007610ff197816 */ /* 0x000fe20000000019 */
[----:B0-----:R-:W-:-:S02]  /*6ac60*/  IMAD.MOV.U32 R26, RZ, RZ, R91 ;  /* 0x000000ffff1a7224 */ /* 0x001fc400078e005b */
[----:B------:R-:W3:Y:S04]  /*6ac70*/  LDL.LU R91, [R1+0x3fb4] ;  /* 0x003fb400015b7983 */ /* 0x000ee80000300800 */
[----:B------:R-:W4:Y:S04]  /*6ac80*/  LDL.LU R90, [R1+0x3fb0] ;  /* 0x003fb000015a7983 */ /* 0x000f280000300800 */
[----:B------:R-:W3:Y:S04]  /*6ac90*/  LDL.LU R84, [R1+0x3fac] ;  /* 0x003fac0001547983 */ /* 0x000ee80000300800 */
[----:B------:R-:W-:Y:S04]  /*6aca0*/  STL.64 [R1+0xae0], R34 ;  /* 0x000ae02201007387 */ /* 0x000fe80000100a00 */
[----:B------:R0:W-:Y:S01]  /*6acb0*/  STL [R1+0x254c], R33 ;  /* 0x00254c2101007387 */ /* 0x0001e20000100800 */
[----:B------:R-:W-:-:S03]  /*6acc0*/  PRMT R21, RZ, 0x7610, R21 ;  /* 0x00007610ff157816 */ /* 0x000fc60000000015 */
[----:B------:R1:W4:Y:S04]  /*6acd0*/  @!P0 LDG.E.U16 R25, desc[UR6][R26.64] ;  /* 0x000000061a198981 */ /* 0x000328000c1e1500 */
[----:B0-----:R-:W4:Y:S04]  /*6ace0*/  LDL.LU R33, [R1+0xac] ;  /* 0x0000ac0001217983 */ /* 0x001f280000300800 */
[----:B------:R1:W-:Y:S04]  /*6acf0*/  STL.64 [R1+0xac8], R26 ;  /* 0x000ac81a01007387 */ /* 0x0003e80000100a00 */
[----:B------:R-:W-:Y:S01]  /*6ad00*/  STL [R1+0x2550], R39 ;  /* 0x0025502701007387 */ /* 0x000fe20000100800 */
[----:B-1----:R-:W-:-:S03]  /*6ad10*/  IMAD.MOV.U32 R27, RZ, RZ, R82 ;  /* 0x000000ffff1b7224 */ /* 0x002fc600078e0052 */
[----:B------:R-:W4:Y:S01]  /*6ad20*/  LDL.LU R82, [R1+0x3fa8] ;  /* 0x003fa80001527983 */ /* 0x000f220000300800 */
[----:B--2---:R-:W-:-:S03]  /*6ad30*/  IMAD.MOV.U32 R26, RZ, RZ, R83 ;  /* 0x000000ffff1a7224 */ /* 0x004fc600078e0053 */
[----:B------:R-:W2:Y:S04]  /*6ad40*/  LDL.LU R83, [R1+0x3fa4] ;  /* 0x003fa40001537983 */ /* 0x000ea80000300800 */
[----:B------:R4:W2:Y:S01]  /*6ad50*/  @!P5 LDG.E.U16 R21, desc[UR6][R26.64] ;  /* 0x000000061a15d981 */ /* 0x0008a2000c1e1500 */
[----:B------:R-:W-:Y:S02]  /*6ad60*/  ISETP.GE.AND P6, PT, R81, R92, PT ;  /* 0x0000005c5100720c */ /* 0x000fe40003fc6270 */
[----:B------:R-:W-:Y:S02]  /*6ad70*/  PRMT R30, RZ, 0x7610, R30 ;  /* 0x00007610ff1e7816 */ /* 0x000fe4000000001e */
[----:B------:R-:W-:Y:S02]  /*6ad80*/  PRMT R85, RZ, 0x7610, R85 ;  /* 0x00007610ff557816 */ /* 0x000fe40000000055 */
[----:B------:R-:W-:-:S02]  /*6ad90*/  PRMT R36, RZ, 0x7610, R36 ;  /* 0x00007610ff247816 */ /* 0x000fc40000000024 */
[CC--:B------:R-:W-:Y:S02]  /*6ada0*/  ISETP.GE.AND P0, PT, R81.reuse, R92.reuse, PT ;  /* 0x0000005c5100720c */ /* 0x0c0fe40003f06270 */
[----:B------:R-:W-:Y:S02]  /*6adb0*/  PRMT R37, RZ, 0x7610, R37 ;  /* 0x00007610ff257816 */ /* 0x000fe40000000025 */
[----:B------:R-:W-:Y:S02]  /*6adc0*/  PRMT R20, RZ, 0x7610, R20 ;  /* 0x00007610ff147816 */ /* 0x000fe40000000014 */
[----:B---3--:R-:W-:Y:S01]  /*6add0*/  PRMT R84, RZ, 0x7610, R84 ;  /* 0x00007610ff547816 */ /* 0x008fe20000000054 */
[----:B------:R4:W-:Y:S04]  /*6ade0*/  STL.64 [R1+0xaa0], R26 ;  /* 0x000aa01a01007387 */ /* 0x0009e80000100a00 */
[----:B------:R-:W3:Y:S01]  /*6adf0*/  @!P6 LDG.E.U16 R30, desc[UR6][R34.64] ;  /* 0x00000006221ee981 */ /* 0x000ee2000c1e1500 */
[----:B------:R-:W-:-:S03]  /*6ae00*/  ISETP.GE.AND P6, PT, R81, R92, PT ;  /* 0x0000005c5100720c */ /* 0x000fc60003fc6270 */
[----:B------:R-:W-:Y:S04]  /*6ae10*/  STL.64 [R1+0x3ec0], R84 ;  /* 0x003ec05401007387 */ /* 0x000fe80000100a00 */
[----:B------:R-:W-:Y:S04]  /*6ae20*/  STL.64 [R1+0x3f40], R36 ;  /* 0x003f402401007387 */ /* 0x000fe80000100a00 */
[----:B------:R2:W-:Y:S01]  /*6ae30*/  STL.S16 [R1+0x24c0], R20 ;  /* 0x0024c01401007387 */ /* 0x0005e20000100600 */
[----:B------:R-:W-:Y:S02]  /*6ae40*/  PRMT R18, RZ, 0x7610, R18 ;  /* 0x00007610ff127816 */ /* 0x000fe40000000012 */
[----:B------:R-:W-:Y:S01]  /*6ae50*/  PRMT R19, RZ, 0x7610, R19 ;  /* 0x00007610ff137816 */ /* 0x000fe20000000013 */
[----:B----4-:R-:W-:-:S02]  /*6ae60*/  IMAD.MOV.U32 R26, RZ, RZ, R90 ;  /* 0x000000ffff1a7224 */ /* 0x010fc400078e005a */
[----:B------:R-:W-:-:S05]  /*6ae70*/  IMAD.MOV.U32 R27, RZ, RZ, R91 ;  /* 0x000000ffff1b7224 */ /* 0x000fca00078e005b */
[----:B------:R-:W4:Y:S01]  /*6ae80*/  @!P6 LDG.E.U16 R19, desc[UR6][R26.64] ;  /* 0x000000061a13e981 */ /* 0x000f22000c1e1500 */
[----:B--2---:R-:W-:-:S03]  /*6ae90*/  IMAD.MOV.U32 R20, RZ, RZ, R83 ;  /* 0x000000ffff147224 */ /* 0x004fc600078e0053 */
[----:B------:R0:W-:Y:S02]  /*6aea0*/  STL [R1+0x253c], R21 ;  /* 0x00253c1501007387 */ /* 0x0001e40000100800 */
[----:B0-----:R-:W-:Y:S02]  /*6aeb0*/  IMAD.MOV.U32 R21, RZ, RZ, R82 ;  /* 0x000000ffff157224 */ /* 0x001fe400078e0052 */
[----:B------:R-:W2:Y:S04]  /*6aec0*/  LDL.LU R82, [R1+0x3fa0] ;  /* 0x003fa00001527983 */ /* 0x000ea80000300800 */
[----:B------:R-:W2:Y:S04]  /*6aed0*/  @!P0 LDG.E.U16 R18, desc[UR6][R20.64] ;  /* 0x0000000614128981 */ /* 0x000ea8000c1e1500 */
[----:B------:R-:W4:Y:S04]  /*6aee0*/  LDL.LU R83, [R1+0x3f9c] ;  /* 0x003f9c0001537983 */ /* 0x000f280000300800 */
[----:B------:R-:W4:Y:S04]  /*6aef0*/  LDL.LU R91, [R1+0x3f98] ;  /* 0x003f9800015b7983 */ /* 0x000f280000300800 */
[----:B------:R-:W4:Y:S04]  /*6af00*/  LDL.LU R90, [R1+0x3f94] ;  /* 0x003f9400015a7983 */ /* 0x000f280000300800 */
[----:B------:R-:W-:Y:S04]  /*6af10*/  STL.64 [R1+0xa48], R26 ;  /* 0x000a481a01007387 */ /* 0x000fe80000100a00 */
[----:B------:R-:W-:Y:S04]  /*6af20*/  STL.64 [R1+0xa30], R20 ;  /* 0x000a301401007387 */ /* 0x000fe80000100a00 */
[----:B---3--:R-:W-:Y:S01]  /*6af30*/  STL [R1+0x2544], R30 ;  /* 0x0025441e01007387 */ /* 0x008fe20000100800 */
[----:B------:R-:W-:-:S02]  /*6af40*/  ISETP.GE.AND P5, PT, R81, R92, PT ;  /* 0x0000005c5100720c */ /* 0x000fc40003fa6270 */
[----:B------:R-:W-:Y:S01]  /*6af50*/  PRMT R7, RZ, 0x7610, R7 ;  /* 0x00007610ff077816 */ /* 0x000fe20000000007 */
[----:B--2---:R-:W-:Y:S04]  /*6af60*/  STL [R1+0x2534], R18 ;  /* 0x0025341201007387 */ /* 0x004fe80000100800 */
[----:B----4-:R0:W-:Y:S04]  /*6af70*/  STL [R1+0x2538], R19 ;  /* 0x0025381301007387 */ /* 0x0101e80000100800 */
[----:B------:R-:W-:Y:S01]  /*6af80*/  STL [R1+0x2540], R25 ;  /* 0x0025401901007387 */ /* 0x000fe20000100800 */
[----:B0-----:R-:W-:-:S03]  /*6af90*/  IMAD.MOV.U32 R19, RZ, RZ, R82 ;  /* 0x000000ffff137224 */ /* 0x001fc600078e0052 */
[----:B------:R-:W2:Y:S01]  /*6afa0*/  LDL.LU R82, [R1+0x3f90] ;  /* 0x003f900001527983 */ /* 0x000ea20000300800 */
[----:B------:R-:W-:Y:S01]  /*6afb0*/  IMAD.MOV.U32 R18, RZ, RZ, R83 ;  /* 0x000000ffff127224 */ /* 0x000fe200078e0053 */
[----:B------:R-:W-:Y:S02]  /*6afc0*/  PRMT R17, RZ, 0x7610, R17 ;  /* 0x00007610ff117816 */ /* 0x000fe40000000011 */
[----:B------:R-:W-:Y:S01]  /*6afd0*/  STL.S16 [R1+0x24b8], R7 ;  /* 0x0024b80701007387 */ /* 0x000fe20000100600 */
[----:B------:R-:W-:-:S03]  /*6afe0*/  PRMT R6, RZ, 0x7610, R6 ;  /* 0x00007610ff067816 */ /* 0x000fc60000000006 */
[----:B------:R-:W3:Y:S01]  /*6aff0*/  LDL.LU R83, [R1+0x3f8c] ;  /* 0x003f8c0001537983 */ /* 0x000ee20000300800 */
[----:B------:R-:W-:-:S03]  /*6b000*/  PRMT R79, RZ, 0x7610, R79 ;  /* 0x00007610ff4f7816 */ /* 0x000fc6000000004f */
[----:B------:R0:W-:Y:S04]  /*6b010*/  STL.64 [R1+0xa20], R18 ;  /* 0x000a201201007387 */ /* 0x0001e80000100a00 */
[----:B------:R-:W4:Y:S04]  /*6b020*/  LDL.LU R34, [R1+0xcc] ;  /* 0x0000cc0001227983 */ /* 0x000f280000300800 */
[----:B------:R-:W3:Y:S04]  /*6b030*/  LDL.LU R35, [R1+0xd4] ;  /* 0x0000d40001237983 */ /* 0x000ee80000300800 */
[----:B------:R2:W-:Y:S04]  /*6b040*/  STL.S16 [R1+0x24b4], R6 ;  /* 0x0024b40601007387 */ /* 0x0005e80000100600 */
[----:B------:R0:W3:Y:S04]  /*6b050*/  @!P5 LDG.E.U16 R17, desc[UR6][R18.64] ;  /* 0x000000061211d981 */ /* 0x0000e8000c1e1500 */
[----:B------:R-:W-:Y:S01]  /*6b060*/  STL.64 [R1+0x3ed8], R78 ;  /* 0x003ed84e01007387 */ /* 0x000fe20000100a00 */
[----:B0-----:R-:W-:-:S02]  /*6b070*/  IMAD.MOV.U32 R19, RZ, RZ, R91 ;  /* 0x000000ffff137224 */ /* 0x001fc400078e005b */
[----:B--2---:R-:W-:Y:S02]  /*6b080*/  IMAD.MOV.U32 R6, RZ, RZ, R82 ;  /* 0x000000ffff067224 */ /* 0x004fe400078e0052 */
[----:B------:R-:W2:Y:S04]  /*6b090*/  LDL.LU R82, [R1+0x3f88] ;  /* 0x003f880001527983 */ /* 0x000ea80000300800 */
[----:B------:R-:W3:Y:S01]  /*6b0a0*/  LDL.LU R91, [R1+0x3f84] ;  /* 0x003f8400015b7983 */ /* 0x000ee20000300800 */
[CC--:B------:R-:W-:Y:S01]  /*6b0b0*/  ISETP.GE.AND P0, PT, R81.reuse, R92.reuse, PT ;  /* 0x0000005c5100720c */ /* 0x0c0fe20003f06270 */
[----:B------:R-:W-:Y:S02]  /*6b0c0*/  IMAD.MOV.U32 R7, RZ, RZ, R33 ;  /* 0x000000ffff077224 */ /* 0x000fe400078e0021 */
[----:B------:R-:W-:Y:S01]  /*6b0d0*/  IMAD.MOV.U32 R18, RZ, RZ, R90 ;  /* 0x000000ffff127224 */ /* 0x000fe200078e005a */
[----:B------:R-:W-:Y:S01]  /*6b0e0*/  PRMT R13, RZ, 0x7610, R13 ;  /* 0x00007610ff0d7816 */ /* 0x000fe2000000000d */
[----:B------:R-:W4:Y:S04]  /*6b0f0*/  LDL.LU R90, [R1+0x3f80] ;  /* 0x003f8000015a7983 */ /* 0x000f280000300800 */
[----:B------:R-:W4:Y:S04]  /*6b100*/  LDL.LU R51, [R1+0xc4] ;  /* 0x0000c40001337983 */ /* 0x000f280000300800 */
[----:B------:R-:W4:Y:S04]  /*6b110*/  LDL.LU R52, [R1+0xd0] ;  /* 0x0000d00001347983 */ /* 0x000f280000300800 */
[----:B------:R2:W-:Y:S04]  /*6b120*/  STL.64 [R1+0xa00], R6 ;  /* 0x000a000601007387 */ /* 0x0005e80000100a00 */
[----:B------:R-:W-:Y:S04]  /*6b130*/  STL.64 [R1+0xa10], R18 ;  /* 0x000a101201007387 */ /* 0x000fe80000100a00 */
[----:B------:R-:W4:Y:S04]  /*6b140*/  LDL.LU R40, [R1+0x20f4] ;  /* 0x0020f40001287983 */ /* 0x000f280000300800 */
[----:B------:R-:W4:Y:S01]  /*6b150*/  LDL.LU R41, [R1+0x20fc] ;  /* 0x0020fc0001297983 */ /* 0x000f220000300800 */
[----:B------:R-:W-:-:S03]  /*6b160*/  ISETP.GE.AND P6, PT, R81, R92, PT ;  /* 0x0000005c5100720c */ /* 0x000fc60003fc6270 */
[----:B------:R-:W4:Y:S04]  /*6b170*/  LDL.LU R45, [R1+0xd8] ;  /* 0x0000d800012d7983 */ /* 0x000f280000300800 */
[----:B------:R2:W4:Y:S04]  /*6b180*/  @!P0 LDG.E.U16 R13, desc[UR6][R6.64] ;  /* 0x00000006060d8981 */ /* 0x000528000c1e1500 */
[----:B------:R-:W4:Y:S01]  /*6b190*/  LDL.LU R30, [R1+0xdc] ;  /* 0x0000dc00011e7983 */ /* 0x000f220000300800 */
[----:B------:R-:W-:-:S06]  /*6b1a0*/  PRMT R16, RZ, 0x7610, R16 ;  /* 0x00007610ff107816 */ /* 0x000fcc0000000010 */
[----:B------:R-:W4:Y:S01]  /*6b1b0*/  @!P6 LDG.E.U16 R16, desc[UR6][R18.64] ;  /* 0x000000061210e981 */ /* 0x000f22000c1e1500 */
[----:B------:R-:W-:Y:S02]  /*6b1c0*/  ISETP.GE.AND P5, PT, R81, R92, PT ;  /* 0x0000005c5100720c */ /* 0x000fe40003fa6270 */
[----:B------:R-:W-:Y:S01]  /*6b1d0*/  PRMT R12, RZ, 0x7610, R12 ;  /* 0x00007610ff0c7816 */ /* 0x000fe2000000000c */
[----:B--2---:R-:W-:Y:S02]  /*6b1e0*/  IMAD.MOV.U32 R7, RZ, RZ, R82 ;  /* 0x000000ffff077224 */ /* 0x004fe400078e0052 */
[----:B---3--:R-:W-:Y:S01]  /*6b1f0*/  IMAD.MOV.U32 R6, RZ, RZ, R91 ;  /* 0x000000ffff067224 */ /* 0x008fe200078e005b */
[----:B------:R-:W2:Y:S04]  /*6b200*/  LDL.LU R82, [R1+0x3f7c] ;  /* 0x003f7c0001527983 */ /* 0x000ea80000300800 */
[----:B------:R-:W3:Y:S04]  /*6b210*/  LDL.LU R91, [R1+0x3f78] ;  /* 0x003f7800015b7983 */ /* 0x000ee80000300800 */
[----:B------:R0:W3:Y:S04]  /*6b220*/  @!P5 LDG.E.U16 R12, desc[UR6][R6.64] ;  /* 0x00000006060cd981 */ /* 0x0000e8000c1e1500 */
[----:B------:R0:W-:Y:S01]  /*6b230*/  STL.64 [R1+0x9d8], R6 ;  /* 0x0009d80601007387 */ /* 0x0001e20000100a00 */
[----:B------:R-:W-:-:S03]  /*6b240*/  PRMT R73, RZ, 0x7610, R73 ;  /* 0x00007610ff497816 */ /* 0x000fc60000000049 */
[----:B------:R-:W-:Y:S01]  /*6b250*/  STL [R1+0x2530], R17 ;  /* 0x0025301101007387 */ /* 0x000fe20000100800 */
[----:B------:R-:W-:Y:S02]  /*6b260*/  PRMT R72, RZ, 0x7610, R72 ;  /* 0x00007610ff487816 */ /* 0x000fe40000000048 */
[----:B------:R-:W-:Y:S01]  /*6b270*/  PRMT R5, RZ, 0x7610, R5 ;  /* 0x00007610ff057816 */ /* 0x000fe20000000005 */
[----:B------:R-:W3:Y:S01]  /*6b280*/  LDL.LU R53, [R1+0x20f8] ;  /* 0x0020f80001357983 */ /* 0x000ee20000300800 */
[----:B------:R-:W-:Y:S02]  /*6b290*/  PRMT R4, RZ, 0x7610, R4 ;  /* 0x00007610ff047816 */ /* 0x000fe40000000004 */
[----:B------:R-:W-:Y:S02]  /*6b2a0*/  PRMT R83, RZ, 0x7610, R83 ;  /* 0x00007610ff537816 */ /* 0x000fe40000000053 */
[----:B------:R-:W-:Y:S01]  /*6b2b0*/  ISETP.GE.AND P6, PT, R81, R92, PT ;  /* 0x0000005c5100720c */ /* 0x000fe20003fc6270 */
[----:B------:R-:W3:Y:S04]  /*6b2c0*/  LDL.LU R54, [R1+0x2100] ;  /* 0x0021000001367983 */ /* 0x000ee80000300800 */
[----:B------:R-:W3:Y:S04]  /*6b2d0*/  LDL.LU R55, [R1+0x20e4] ;  /* 0x0020e40001377983 */ /* 0x000ee80000300800 */
[----:B------:R-:W3:Y:S04]  /*6b2e0*/  LDL.LU R39, [R1+0x20ec] ;  /* 0x0020ec0001277983 */ /* 0x000ee80000300800 */
[----:B------:R-:W-:Y:S04]  /*6b2f0*/  STL.64 [R1+0x3ef0], R72 ;  /* 0x003ef04801007387 */ /* 0x000fe80000100a00 */
[----:B------:R1:W-:Y:S01]  /*6b300*/  STL.64 [R1+0x3ef8], R4 ;  /* 0x003ef80401007387 */ /* 0x0003e20000100a00 */
[----:B0-----:R-:W-:-:S02]  /*6b310*/  IMAD.MOV.U32 R6, RZ, RZ, R35 ;  /* 0x000000ffff067224 */ /* 0x001fc400078e0023 */
[----:B----4-:R-:W-:Y:S01]  /*6b320*/  IMAD.MOV.U32 R7, RZ, RZ, R34 ;  /* 0x000000ffff077224 */ /* 0x010fe200078e0022 */
[CC--:B------:R-:W-:Y:S02]  /*6b330*/  ISETP.GE.AND P5, PT, R81.reuse, R92.reuse, PT ;  /* 0x0000005c5100720c */ /* 0x0c0fe40003fa6270 */
[----:B------:R-:W-:Y:S02]  /*6b340*/  PRMT R11, RZ, 0x7610, R11 ;  /* 0x00007610ff0b7816 */ /* 0x000fe4000000000b */
[----:B------:R-:W-:Y:S02]  /*6b350*/  ISETP.GE.AND P0, PT, R81, R92, PT ;  /* 0x0000005c5100720c */ /* 0x000fe40003f06270 */
[----:B------:R-:W-:Y:S01]  /*6b360*/  PRMT R2, RZ, 0x7610, R2 ;  /* 0x00007610ff027816 */ /* 0x000fe20000000002 */
[----:B-1----:R-:W-:Y:S02]  /*6b370*/  IMAD.MOV.U32 R4, RZ, RZ, R52 ;  /* 0x000000ffff047224 */ /* 0x002fe400078e0034 */
[----:B------:R-:W-:Y:S01]  /*6b380*/  IMAD.MOV.U32 R5, RZ, RZ, R51 ;  /* 0x000000ffff057224 */ /* 0x000fe200078e0033 */
[----:B------:R-:W-:-:S04]  /*6b390*/  PRMT R3, RZ, 0x7610, R3 ;  /* 0x00007610ff037816 */ /* 0x000fc80000000003 */
[----:B------:R0:W4:Y:S04]  /*6b3a0*/  @!P6 LDG.E.U16 R11, desc[UR6][R4.64] ;  /* 0x00000006040be981 */ /* 0x000128000c1e1500 */
[----:B------:R1:W4:Y:S01]  /*6b3b0*/  @!P0 LDG.E.U16 R3, desc[UR6][R6.64] ;  /* 0x0000000606038981 */ /* 0x000322000c1e1500 */
[----:B--2---:R-:W-:Y:S02]  /*6b3c0*/  PRMT R82, RZ, 0x7610, R82 ;  /* 0x00007610ff527816 */ /* 0x004fe40000000052 */
[----:B---3--:R-:W-:-:S03]  /*6b3d0*/  PRMT R91, RZ, 0x7610, R91 ;  /* 0x00007610ff5b7816 */ /* 0x008fc6000000005b */
[----:B------:R-:W-:Y:S04]  /*6b3e0*/  STL.64 [R1+0x3f08], R82 ;  /* 0x003f085201007387 */ /* 0x000fe80000100a00 */
[----:B------:R-:W-:Y:S04]  /*6b3f0*/  STL.64 [R1+0x3f20], R90 ;  /* 0x003f205a01007387 */ /* 0x000fe80000100a00 */
[----:B------:R-:W2:Y:S04]  /*6b400*/  LDL.LU R42, [R1+0x20e8] ;  /* 0x0020e800012a7983 */ /* 0x000ea80000300800 */
[----:B------:R-:W3:Y:S04]  /*6b410*/  LDL.LU R33, [R1+0x20f0] ;  /* 0x0020f00001217983 */ /* 0x000ee80000300800 */
[----:B------:R-:W4:Y:S04]  /*6b420*/  LDL.LU R34, [R1+0x20d4] ;  /* 0x0020d40001227983 */ /* 0x000f280000300800 */
[----:B------:R-:W-:Y:S04]  /*6b430*/  STL.64 [R1+0x980], R6 ;  /* 0x0009800601007387 */ /* 0x000fe80000100a00 */
[----:B------:R-:W-:Y:S04]  /*6b440*/  STL [R1+0x252c], R16 ;  /* 0x00252c1001007387 */ /* 0x000fe80000100800 */
[----:B------:R-:W4:Y:S04]  /*6b450*/  LDL.LU R35, [R1+0x20dc] ;  /* 0x0020dc0001237983 */ /* 0x000f280000300800 */
[----:B------:R0:W-:Y:S02]  /*6b460*/  STL.64 [R1+0x990], R4 ;  /* 0x0009900401007387 */ /* 0x0001e40000100a00 */
[----:B0-----:R-:W-:-:S02]  /*6b470*/  IMAD.MOV.U32 R4, RZ, RZ, R30 ;  /* 0x000000ffff047224 */ /* 0x001fc400078e001e */
[----:B------:R-:W-:-:S05]  /*6b480*/  IMAD.MOV.U32 R5, RZ, RZ, R45 ;  /* 0x000000ffff057224 */ /* 0x000fca00078e002d */
[----:B------:R-:W4:Y:S04]  /*6b490*/  @!P5 LDG.E.U16 R2, desc[UR6][R4.64] ;  /* 0x000000060402d981 */ /* 0x000f28000c1e1500 */
[----:B------:R-:W-:Y:S04]  /*6b4a0*/  STL [R1+0x2528], R13 ;  /* 0x0025280d01007387 */ /* 0x000fe80000100800 */
[----:B------:R-:W-:Y:S04]  /*6b4b0*/  STL.64 [R1+0x970], R4 ;  /* 0x0009700401007387 */ /* 0x000fe80000100a00 */
[----:B------:R-:W4:Y:S04]  /*6b4c0*/  LDL.LU R63, [R1+0xe4] ;  /* 0x0000e400013f7983 */ /* 0x000f280000300800 */
[----:B------:R-:W4:Y:S04]  /*6b4d0*/  LDL.LU R64, [R1+0xec] ;  /* 0x0000ec0001407983 */ /* 0x000f280000300800 */
[----:B------:R-:W-:Y:S04]  /*6b4e0*/  STL [R1+0x2524], R12 ;  /* 0x0025240c01007387 */ /* 0x000fe80000100800 */
[----:B------:R-:W4:Y:S04]  /*6b4f0*/  LDL.LU R65, [R1+0xe0] ;  /* 0x0000e00001417983 */ /* 0x000f280000300800 */
[----:B------:R-:W4:Y:S01]  /*6b500*/  LDL.LU R48, [R1+0xe8] ;  /* 0x0000e80001307983 */ /* 0x000f220000300800 */
[----:B------:R-:W-:-:S02]  /*6b510*/  IMAD.MOV.U32 R86, RZ, RZ, R41 ;  /* 0x000000ffff567224 */ /* 0x000fc400078e0029 */
[----:B------:R-:W-:Y:S02]  /*6b520*/  IMAD.MOV.U32 R87, RZ, RZ, R40 ;  /* 0x000000ffff577224 */ /* 0x000fe400078e0028 */
[----:B------:R-:W4:Y:S04]  /*6b530*/  LDL.LU R40, [R1+0x20d8] ;  /* 0x0020d80001287983 */ /* 0x000f280000300800 */
[----:B------:R-:W4:Y:S04]  /*6b540*/  LDL.LU R41, [R1+0x20e0] ;  /* 0x0020e00001297983 */ /* 0x000f280000300800 */
[----:B------:R-:W4:Y:S04]  /*6b550*/  LDL.LU R45, [R1+0xf4] ;  /* 0x0000f400012d7983 */ /* 0x000f280000300800 */
[----:B------:R-:W4:Y:S04]  /*6b560*/  LDL.LU R30, [R1+0xfc] ;  /* 0x0000fc00011e7983 */ /* 0x000f280000300800 */
[----:B------:R-:W-:Y:S04]  /*6b570*/  STL.64 [R1+0x240], R86 ;  /* 0x0002405601007387 */ /* 0x000fe80000100a00 */
[----:B------:R-:W-:Y:S01]  /*6b580*/  STL.64 [R1+0x3f50], R86 ;  /* 0x003f505601007387 */ /* 0x000fe20000100a00 */
[----:B-1----:R-:W-:Y:S01]  /*6b590*/  IMAD.MOV.U32 R7, RZ, RZ, R55 ;  /* 0x000000ffff077224 */ /* 0x002fe200078e0037 */
[CC--:B------:R-:W-:Y:S01]  /*6b5a0*/  ISETP.GE.AND P0, PT, R81.reuse, R92.reuse, PT ;  /* 0x0000005c5100720c */ /* 0x0c0fe20003f06270 */
[----:B------:R-:W-:Y:S01]  /*6b5b0*/  IMAD.MOV.U32 R6, RZ, RZ, R39 ;  /* 0x000000ffff067224 */ /* 0x000fe200078e0027 */
[----:B------:R-:W-:-:S02]  /*6b5c0*/  ISETP.GE.AND P6, PT, R81, R92, PT ;  /* 0x0000005c5100720c */ /* 0x000fc40003fc6270 */
[----:B------:R-:W-:Y:S02]  /*6b5d0*/  PRMT R8, RZ, 0x7610, R8 ;  /* 0x00007610ff087816 */ /* 0x000fe40000000008 */
[----:B------:R-:W-:Y:S01]  /*6b5e0*/  PRMT R9, RZ, 0x7610, R9 ;  /* 0x00007610ff097816 */ /* 0x000fe20000000009 */
[----:B--2---:R-:W-:Y:S02]  /*6b5f0*/  IMAD.MOV.U32 R69, RZ, RZ, R42 ;  /* 0x000000ffff457224 */ /* 0x004fe400078e002a */
[----:B---3--:R-:W-:Y:S02]  /*6b600*/  IMAD.MOV.U32 R68, RZ, RZ, R33 ;  /* 0x000000ffff447224 */ /* 0x008fe400078e0021 */
[----:B----4-:R-:W-:Y:S02]  /*6b610*/  IMAD.MOV.U32 R17, RZ, RZ, R34 ;  /* 0x000000ffff117224 */ /* 0x010fe400078e0022 */
[----:B------:R-:W-:Y:S01]  /*6b620*/  IMAD.MOV.U32 R16, RZ, RZ, R35 ;  /* 0x000000ffff107224 */ /* 0x000fe200078e0023 */
[----:B------:R0:W-:Y:S04]  /*6b630*/  STL [R1+0x2518], R2 ;  /* 0x0025180201007387 */ /* 0x0001e80000100800 */
[----:B------:R1:W-:Y:S04]  /*6b640*/  STL [R1+0x251c], R3 ;  /* 0x00251c0301007387 */ /* 0x0003e80000100800 */
[----:B------:R-:W2:Y:S04]  /*6b650*/  LDL.LU R49, [R1+0x20c4] ;  /* 0x0020c40001317983 */ /* 0x000ea80000300800 */
[----:B------:R-:W3:Y:S04]  /*6b660*/  LDL.LU R50, [R1+0x20cc] ;  /* 0x0020cc0001327983 */ /* 0x000ee80000300800 */
[----:B------:R-:W4:Y:S04]  /*6b670*/  LDL.LU R51, [R1+0x20b4] ;  /* 0x0020b40001337983 */ /* 0x000f280000300800 */
[----:B------:R-:W2:Y:S01]  /*6b680*/  LDL.LU R52, [R1+0x20bc] ;  /* 0x0020bc0001347983 */ /* 0x000ea20000300800 */
[----:B0-----:R-:W-:-:S02]  /*6b690*/  IMAD.MOV.U32 R2, RZ, RZ, R54 ;  /* 0x000000ffff027224 */ /* 0x001fc400078e0036 */
[----:B-1----:R-:W-:Y:S02]  /*6b6a0*/  IMAD.MOV.U32 R3, RZ, RZ, R53 ;  /* 0x000000ffff037224 */ /* 0x002fe400078e0035 */
[----:B------:R-:W2:Y:S04]  /*6b6b0*/  LDL.LU R53, [R1+0x20b8] ;  /* 0x0020b80001357983 */ /* 0x000ea80000300800 */
[----:B------:R-:W2:Y:S04]  /*6b6c0*/  LDL.LU R54, [R1+0x20c0] ;  /* 0x0020c00001367983 */ /* 0x000ea80000300800 */
[----:B------:R-:W2:Y:S04]  /*6b6d0*/  LDL.LU R55, [R1+0x20a4] ;  /* 0x0020a40001377983 */ /* 0x000ea80000300800 */
[----:B------:R-:W2:Y:S04]  /*6b6e0*/  LDL.LU R39, [R1+0x20ac] ;  /* 0x0020ac0001277983 */ /* 0x000ea80000300800 */
[----:B------:R-:W-:Y:S04]  /*6b6f0*/  STL [R1+0x2520], R11 ;  /* 0x0025200b01007387 */ /* 0x000fe80000100800 */
[----:B------:R-:W2:Y:S04]  /*6b700*/  LDL.LU R42, [R1+0x104] ;  /* 0x00010400012a7983 */ /* 0x000ea80000300800 */
[----:B------:R-:W2:Y:S04]  /*6b710*/  LDL.LU R33, [R1+0x10c] ;  /* 0x00010c0001217983 */ /* 0x000ea80000300800 */
[----:B------:R-:W2:Y:S04]  /*6b720*/  LDL.LU R34, [R1+0x100] ;  /* 0x0001000001227983 */ /* 0x000ea80000300800 */
[----:B------:R-:W2:Y:S04]  /*6b730*/  LDL.LU R35, [R1+0x108] ;  /* 0x0001080001237983 */ /* 0x000ea80000300800 */
[----:B------:R-:W-:Y:S04]  /*6b740*/  STL.64 [R1+0x238], R2 ;  /* 0x0002380201007387 */ /* 0x000fe80000100a00 */
[----:B------:R0:W-:Y:S01]  /*6b750*/  STL.64 [R1+0x3f60], R2 ;  /* 0x003f600201007387 */ /* 0x0001e20000100a00 */
[----:B------:R-:W-:Y:S01]  /*6b760*/  MOV R4, R64 ;  /* 0x0000004000047202 */ /* 0x000fe20000000f00 */
[----:B------:R-:W-:-:S05]  /*6b770*/  IMAD.MOV.U32 R5, RZ, RZ, R63 ;  /* 0x000000ffff057224 */ /* 0x000fca00078e003f */
[----:B------:R-:W2:Y:S01]  /*6b780*/  @!P0 LDG.E.U16 R8, desc[UR6][R4.64] ;  /* 0x0000000604088981 */ /* 0x000ea2000c1e1500 */
[----:B0-----:R-:W-:Y:S02]  /*6b790*/  IMAD.MOV.U32 R2, RZ, RZ, R48 ;  /* 0x000000ffff027224 */ /* 0x001fe400078e0030 */
[----:B------:R-:W-:-:S05]  /*6b7a0*/  IMAD.MOV.U32 R3, RZ, RZ, R65 ;  /* 0x000000ffff037224 */ /* 0x000fca00078e0041 */
[----:B------:R0:W3:Y:S01]  /*6b7b0*/  @!P6 LDG.E.U16 R9, desc[UR6][R2.64] ;  /* 0x000000060209e981 */ /* 0x0000e2000c1e1500 */
[----:B------:R-:W-:-:S03]  /*6b7c0*/  ISETP.GE.AND P5, PT, R81, R92, PT ;  /* 0x0000005c5100720c */ /* 0x000fc60003fa6270 */
[----:B------:R-:W-:Y:S04]  /*6b7d0*/  STL.64 [R1+0x210], R6 ;  /* 0x0002100601007387 */ /* 0x000fe80000100a00 */
[----:B------:R-:W-:Y:S04]  /*6b7e0*/  STL.64 [R1+0x3f70], R6 ;  /* 0x003f700601007387 */ /* 0x000fe80000100a00 */
[----:B------:R-:W-:Y:S04]  /*6b7f0*/  STL.64 [R1+0x208], R68 ;  /* 0x0002084401007387 */ /* 0x000fe80000100a00 */
[----:B------:R-:W-:Y:S01]  /*6b800*/  STL.64 [R1+0x1e0], R16 ;  /* 0x0001e01001007387 */ /* 0x000fe20000100a00 */
[----:B------:R-:W-:-:S03]  /*6b810*/  PRMT R10, RZ, 0x7610, R10 ;  /* 0x00007610ff0a7816 */ /* 0x000fc6000000000a */
[----:B------:R0:W-:Y:S04]  /*6b820*/  STL.64 [R1+0x960], R2 ;  /* 0x0009600201007387 */ /* 0x0001e80000100a00 */
[----:B------:R-:W-:Y:S01]  /*6b830*/  STL.64 [R1+0x950], R4 ;  /* 0x0009500401007387 */ /* 0x000fe20000100a00 */
[----:B0-----:R-:W-:Y:S02]  /*6b840*/  IMAD.MOV.U32 R2, RZ, RZ, R30 ;  /* 0x000000ffff027224 */ /* 0x001fe400078e001e */
[----:B------:R-:W-:-:S05]  /*6b850*/  IMAD.MOV.U32 R3, RZ, RZ, R45 ;  /* 0x000000ffff037224 */ /* 0x000fca00078e002d */
[----:B------:R-:W4:Y:S04]  /*6b860*/  @!P5 LDG.E.U16 R10, desc[UR6][R2.64] ;  /* 0x00000006020ad981 */ /* 0x000f28000c1e1500 */
[----:B--2---:R0:W-:Y:S04]  /*6b870*/  STL [R1+0x2510], R8 ;  /* 0x0025100801007387 */ /* 0x0041e80000100800 */
[----:B---3--:R1:W-:Y:S01]  /*6b880*/  STL [R1+0x2514], R9 ;  /* 0x0025140901007387 */ /* 0x0083e20000100800 */
[----:B0-----:R-:W-:Y:S02]  /*6b890*/  IMAD.MOV.U32 R8, RZ, RZ, R41 ;  /* 0x000000ffff087224 */ /* 0x001fe400078e0029 */
[----:B-1----:R-:W-:-:S02]  /*6b8a0*/  IMAD.MOV.U32 R9, RZ, RZ, R40 ;  /* 0x000000ffff097224 */ /* 0x002fc400078e0028 */
[----:B------:R-:W2:Y:S04]  /*6b8b0*/  LDL.LU R40, [R1+0x20a8] ;  /* 0x0020a80001287983 */ /* 0x000ea80000300800 */
[----:B------:R-:W3:Y:S04]  /*6b8c0*/  LDL.LU R41, [R1+0x20b0] ;  /* 0x0020b00001297983 */ /* 0x000ee80000300800 */
[----:B------:R-:W2:Y:S04]  /*6b8d0*/  LDL.LU R45, [R1+0x110] ;  /* 0x00011000012d7983 */ /* 0x000ea80000300800 */
[----:B------:R0:W-:Y:S04]  /*6b8e0*/  STL.64 [R1+0x930], R2 ;  /* 0x0009300201007387 */ /* 0x0001e80000100a00 */
[----:B------:R-:W3:Y:S01]  /*6b8f0*/  LDL.LU R30, [R1+0x114] ;  /* 0x00011400011e7983 */ /* 0x000ee20000300800 */
[----:B------:R-:W-:-:S02]  /*6b900*/  ISETP.GE.AND P0, PT, R81, R92, PT ;  /* 0x0000005c5100720c */ /* 0x000fc40003f06270 */
[----:B------:R-:W-:Y:S02]  /*6b910*/  ISETP.GE.AND P6, PT, R81, R92, PT ;  /* 0x0000005c5100720c */ /* 0x000fe40003fc6270 */
[----:B------:R-:W-:Y:S02]  /*6b920*/  PRMT R22, RZ, 0x7610, R22 ;  /* 0x00007610ff167816 */ /* 0x000fe40000000016 */
[----:B------:R-:W-:Y:S01]  /*6b930*/  PRMT R23, RZ, 0x7610, R23 ;  /* 0x00007610ff177816 */ /* 0x000fe20000000017 */
[----:B------:R-:W-:Y:S01]  /*6b940*/  STL.64 [R1+0x1d8], R8 ;  /* 0x0001d80801007387 */ /* 0x000fe20000100a00 */
[----:B------:R-:W-:Y:S02]  /*6b950*/  IMAD.MOV.U32 R4, RZ, RZ, R35 ;  /* 0x000000ffff047224 */ /* 0x000fe400078e0023 */
[----:B------:R-:W-:Y:S02]  /*6b960*/  IMAD.MOV.U32 R5, RZ, RZ, R34 ;  /* 0x000000ffff057224 */ /* 0x000fe400078e0022 */
[----:B------:R-:W-:Y:S01]  /*6b970*/  IMAD.MOV.U32 R11, RZ, RZ, R49 ;  /* 0x000000ffff0b7224 */ /* 0x000fe200078e0031 */
[----:B----4-:R1:W-:Y:S01]  /*6b980*/  STL [R1+0x250c], R10 ;  /* 0x00250c0a01007387 */ /* 0x0103e20000100800 */
[----:B0-----:R-:W-:-:S02]  /*6b990*/  IMAD.MOV.U32 R2, RZ, RZ, R33 ;  /* 0x000000ffff027224 */ /* 0x001fc400078e0021 */
[----:B------:R-:W-:Y:S02]  /*6b9a0*/  IMAD.MOV.U32 R3, RZ, RZ, R42 ;  /* 0x000000ffff037224 */ /* 0x000fe400078e002a */
[----:B------:R-:W-:Y:S02]  /*6b9b0*/  IMAD.MOV.U32 R12, RZ, RZ, R52 ;  /* 0x000000ffff0c7224 */ /* 0x000fe400078e0034 */
[----:B------:R-:W-:Y:S02]  /*6b9c0*/  IMAD.MOV.U32 R13, RZ, RZ, R51 ;  /* 0x000000ffff0d7224 */ /* 0x000fe400078e0033 */
[----:B------:R-:W-:Y:S02]  /*6b9d0*/  IMAD.MOV.U32 R18, RZ, RZ, R54 ;  /* 0x000000ffff127224 */ /* 0x000fe400078e0036 */
[----:B------:R-:W-:Y:S01]  /*6b9e0*/  IMAD.MOV.U32 R19, RZ, RZ, R53 ;  /* 0x000000ffff137224 */ /* 0x000fe200078e0035 */
[----:B------:R2:W4:Y:S01]  /*6b9f0*/  @!P0 LDG.E.U16 R22, desc[UR6][R2.64] ;  /* 0x0000000602168981 */ /* 0x000522000c1e1500 */
[----:B------:R-:W-:-:S02]  /*6ba00*/  IMAD.MOV.U32 R20, RZ, RZ, R39 ;  /* 0x000000ffff147224 */ /* 0x000fc400078e0027 */
[----:B-1----:R-:W-:Y:S02]  /*6ba10*/  IMAD.MOV.U32 R10, RZ, RZ, R50 ;  /* 0x000000ffff0a7224 */ /* 0x002fe400078e0032 */
[----:B------:R-:W-:Y:S01]  /*6ba20*/  IMAD.MOV.U32 R21, RZ, RZ, R55 ;  /* 0x000000ffff157224 */ /* 0x000fe200078e0037 */
[----:B------:R-:W4:Y:S01]  /*6ba30*/  @!P6 LDG.E.U16 R23, desc[UR6][R4.64] ;  /* 0x000000060417e981 */ /* 0x000f22000c1e1500 */
[----:B------:R-:W-:-:S03]  /*6ba40*/  ISETP.GE.AND P5, PT, R81, R92, PT ;  /* 0x0000005c5100720c */ /* 0x000fc60003fa6270 */
[----:B------:R-:W-:Y:S04]  /*6ba50*/  STL.64 [R1+0x1b0], R10 ;  /* 0x0001b00a01007387 */ /* 0x000fe80000100a00 */
[----:B------:R-:W-:Y:S04]  /*6ba60*/  STL.64 [R1+0x180], R12 ;  /* 0x0001800c01007387 */ /* 0x000fe80000100a00 */
[----:B------:R-:W-:Y:S04]  /*6ba70*/  STL.64 [R1+0x178], R18 ;  /* 0x0001781201007387 */ /* 0x000fe80000100a00 */
[----:B------:R-:W-:Y:S04]  /*6ba80*/  STL.64 [R1+0x150], R20 ;  /* 0x0001501401007387 */ /* 0x000fe80000100a00 */
[----:B------:R-:W4:Y:S04]  /*6ba90*/  LDL.LU R42, [R1+0x1f5c] ;  /* 0x001f5c00012a7983 */ /* 0x000f280000300800 */
[----:B------:R-:W4:Y:S04]  /*6baa0*/  LDL.LU R33, [R1+0x1f64] ;  /* 0x001f640001217983 */ /* 0x000f280000300800 */
[----:B------:R2:W-:Y:S01]  /*6bab0*/  STL.64 [R1+0x8d0], R2 ;  /* 0x0008d00201007387 */ /* 0x0005e20000100a00 */
[----:B------:R-:W-:-:S03]  /*6bac0*/  PRMT R24, RZ, 0x7610, R24 ;  /* 0x00007610ff187816 */ /* 0x000fc60000000018 */
[----:B------:R-:W-:Y:S04]  /*6bad0*/  STL.64 [R1+0x8e0], R4 ;  /* 0x0008e00401007387 */ /* 0x000fe80000100a00 */
        /* <DEDUP_REMOVED lines=10> */
[----:B--2---:R-:W-:-:S02]  /*6bb80*/  IMAD.MOV.U32 R3, RZ, RZ, R45 ;  /* 0x000000ffff037224 */ /* 0x004fc400078e002d */
[----:B---3--:R-:W-:-:S05]  /*6bb90*/  IMAD.MOV.U32 R2, RZ, RZ, R30 ;  /* 0x000000ffff027224 */ /* 0x008fca00078e001e */
[----:B------:R0:W2:Y:S01]  /*6bba0*/  @!P5 LDG.E.U16 R24, desc[UR6][R2.64] ;  /* 0x000000060218d981 */ /* 0x0000a2000c1e1500 */
[----:B------:R-:W-:-:S03]  /*6bbb0*/  ISETP.GE.AND P0, PT, R81, R92, PT ;  /* 0x0000005c5100720c */ /* 0x000fc60003f06270 */
[----:B----4-:R1:W-:Y:S04]  /*6bbc0*/  STL [R1+0x2504], R22 ;  /* 0x0025041601007387 */ /* 0x0103e80000100800 */
[----:B------:R3:W-:Y:S04]  /*6bbd0*/  STL [R1+0x2508], R23 ;  /* 0x0025081701007387 */ /* 0x0007e80000100800 */
[----:B------:R0:W-:Y:S04]  /*6bbe0*/  STL.64 [R1+0x8c0], R2 ;  /* 0x0008c00201007387 */ /* 0x0001e80000100a00 */
[----:B------:R-:W4:Y:S04]  /*6bbf0*/  LDL.LU R49, [R1+0x888] ;  /* 0x0008880001317983 */ /* 0x000f280000300800 */
[----:B------:R-:W4:Y:S04]  /*6bc00*/  LDL.LU R50, [R1+0x1f44] ;  /* 0x001f440001327983 */ /* 0x000f280000300800 */
[----:B------:R-:W4:Y:S04]  /*6bc10*/  LDL.LU R45, [R1+0x130] ;  /* 0x00013000012d7983 */ /* 0x000f280000300800 */
[----:B------:R-:W4:Y:S04]  /*6bc20*/  LDL.LU R30, [R1+0x138] ;  /* 0x00013800011e7983 */ /* 0x000f280000300800 */
[----:B------:R-:W4:Y:S04]  /*6bc30*/  LDL.LU R51, [R1+0x938] ;  /* 0x0009380001337983 */ /* 0x000f280000300800 */
[----:B------:R-:W4:Y:S04]  /*6bc40*/  LDL.LU R52, [R1+0x1f08] ;  /* 0x001f080001347983 */ /* 0x000f280000300800 */
[----:B------:R-:W4:Y:S01]  /*6bc50*/  LDL.LU R53, [R1+0x940] ;  /* 0x0009400001357983 */ /* 0x000f220000300800 */
[----:B-1----:R-:W-:-:S02]  /*6bc60*/  IMAD.MOV.U32 R22, RZ, RZ, R41 ;  /* 0x000000ffff167224 */ /* 0x002fc400078e0029 */
[----:B---3--:R-:W-:Y:S01]  /*6bc70*/  IMAD.MOV.U32 R23, RZ, RZ, R40 ;  /* 0x000000ffff177224 */ /* 0x008fe200078e0028 */
[----:B------:R-:W3:Y:S04]  /*6bc80*/  LDL.LU R54, [R1+0x1f0c] ;  /* 0x001f0c0001367983 */ /* 0x000ee80000300800 */
[----:B------:R-:W3:Y:S01]  /*6bc90*/  LDL.LU R55, [R1+0x9e8] ;  /* 0x0009e80001377983 */ /* 0x000ee20000300800 */
[----:B------:R-:W-:-:S03]  /*6bca0*/  ISETP.GE.AND P6, PT, R81, R92, PT ;  /* 0x0000005c5100720c */ /* 0x000fc60003fc6270 */
[----:B------:R-:W3:Y:S04]  /*6bcb0*/  LDL.LU R39, [R1+0x1ed4] ;  /* 0x001ed40001277983 */ /* 0x000ee80000300800 */
[----:B------:R-:W3:Y:S04]  /*6bcc0*/  LDL.LU R40, [R1+0x9f8] ;  /* 0x0009f80001287983 */ /* 0x000ee80000300800 */
[----:B------:R-:W3:Y:S04]  /*6bcd0*/  LDL.LU R41, [R1+0x1edc] ;  /* 0x001edc0001297983 */ /* 0x000ee80000300800 */
[----:B------:R-:W-:Y:S01]  /*6bce0*/  STL.64 [R1+0x148], R22 ;  /* 0x0001481601007387 */ /* 0x000fe20000100a00 */
[----:B------:R-:W-:Y:S01]  /*6bcf0*/  IMAD.MOV.U32 R25, RZ, RZ, R42 ;  /* 0x000000ffff197224 */ /* 0x000fe200078e002a */
[----:B------:R-:W-:Y:S01]  /*6bd00*/  PRMT R43, RZ, 0x7610, R43 ;  /* 0x00007610ff2b7816 */ /* 0x000fe2000000002b */
[----:B------:R-:W-:-:S02]  /*6bd10*/  IMAD.MOV.U32 R27, RZ, RZ, R34 ;  /* 0x000000ffff1b7224 */ /* 0x000fc400078e0022 */
[----:B0-----:R-:W-:Y:S02]  /*6bd20*/  IMAD.MOV.U32 R2, RZ, RZ, R62 ;  /* 0x000000ffff027224 */ /* 0x001fe400078e003e */
[----:B------:R-:W-:Y:S01]  /*6bd30*/  IMAD.MOV.U32 R3, RZ, RZ, R61 ;  /* 0x000000ffff037224 */ /* 0x000fe200078e003d */
[----:B------:R-:W-:Y:S01]  /*6bd40*/  PRMT R44, RZ, 0x7610, R44 ;  /* 0x00007610ff2c7816 */ /* 0x000fe2000000002c */
[----:B------:R-:W-:Y:S02]  /*6bd50*/  IMAD.MOV.U32 R26, RZ, RZ, R35 ;  /* 0x000000ffff1a7224 */ /* 0x000fe400078e0023 */
[----:B------:R-:W-:Y:S02]  /*6bd60*/  IMAD.MOV.U32 R4, RZ, RZ, R48 ;  /* 0x000000ffff047224 */ /* 0x000fe400078e0030 */
[----:B------:R-:W-:Y:S01]  /*6bd70*/  IMAD.MOV.U32 R5, RZ, RZ, R63 ;  /* 0x000000ffff057224 */ /* 0x000fe200078e003f */
[----:B------:R-:W3:Y:S04]  /*6bd80*/  @!P0 LDG.E.U16 R43, desc[UR6][R2.64] ;  /* 0x00000006022b8981 */ /* 0x000ee8000c1e1500 */
[----:B------:R-:W4:Y:S04]  /*6bd90*/  @!P6 LDG.E.U16 R44, desc[UR6][R4.64] ;  /* 0x00000006042ce981 */ /* 0x000f28000c1e1500 */
[----:B--2---:R0:W-:Y:S04]  /*6bda0*/  STL [R1+0x2500], R24 ;  /* 0x0025001801007387 */ /* 0x0041e80000100800 */
[----:B------:R-:W2:Y:S01]  /*6bdb0*/  LDL.LU R42, [R1+0x160] ;  /* 0x00016000012a7983 */ /* 0x000ea20000300800 */
[----:B0-----:R-:W-:-:S03]  /*6bdc0*/  IMAD.MOV.U32 R24, RZ, RZ, R33 ;  /* 0x000000ffff187224 */ /* 0x001fc600078e0021 */
[----:B------:R-:W2:Y:S04]  /*6bdd0*/  LDL.LU R33, [R1+0x168] ;  /* 0x0001680001217983 */ /* 0x000ea80000300800 */
[----:B------:R-:W2:Y:S04]  /*6bde0*/  LDL.LU R34, [R1+0x15c] ;  /* 0x00015c0001227983 */ /* 0x000ea80000300800 */
[----:B------:R-:W2:Y:S01]  /*6bdf0*/  LDL.LU R35, [R1+0x164] ;  /* 0x0001640001237983 */ /* 0x000ea20000300800 */
[----:B------:R-:W-:Y:S01]  /*6be00*/  LOP3.LUT R65, R65, R64, RZ, 0x3c, !PT ;  /* 0x0000004041417212 */ /* 0x000fe200078e3cff */
[----:B------:R-:W-:-:S03]  /*6be10*/  IMAD.MOV.U32 R74, RZ, RZ, R60 ;  /* 0x000000ffff4a7224 */ /* 0x000fc600078e003c */
[----:B------:R-:W-:Y:S01]  /*6be20*/  LOP3.LUT R64, R65, R64, RZ, 0x3c, !PT ;  /* 0x0000004041407212 */ /* 0x000fe200078e3cff */
[----:B------:R-:W-:Y:S01]  /*6be30*/  IMAD.MOV.U32 R75, RZ, RZ, R59 ;  /* 0x000000ffff4b7224 */ /* 0x000fe200078e003b */
[----:B------:R-:W-:Y:S02]  /*6be40*/  ISETP.GE.AND P6, PT, R81, R92, PT ;  /* 0x0000005c5100720c */ /* 0x000fe40003fc6270 */
[----:B------:R-:W-:Y:S01]  /*6be50*/  LOP3.LUT R65, R65, R64, RZ, 0x3c, !PT ;  /* 0x0000004041417212 */ /* 0x000fe200078e3cff */
[----:B------:R-:W-:Y:S04]  /*6be60*/  STL.64 [R1+0x3c0], R24 ;  /* 0x0003c01801007387 */ /* 0x000fe80000100a00 */
[----:B------:R-:W-:Y:S04]  /*6be70*/  STL.64 [R1+0x3c8], R26 ;  /* 0x0003c81a01007387 */ /* 0x000fe80000100a00 */
[----:B------:R-:W-:Y:S01]  /*6be80*/  STL.64 [R1+0x3f0], R74 ;  /* 0x0003f04a01007387 */ /* 0x000fe20000100a00 */
[----:B------:R-:W-:-:S03]  /*6be90*/  PRMT R31, RZ, 0x7610, R31 ;  /* 0x00007610ff1f7816 */ /* 0x000fc6000000001f */
[----:B------:R-:W-:Y:S04]  /*6bea0*/  STL.64 [R1+0x3f8], R64 ;  /* 0x0003f84001007387 */ /* 0x000fe80000100a00 */
[----:B------:R-:W-:Y:S04]  /*6beb0*/  STL.64 [R1+0x8b0], R4 ;  /* 0x0008b00401007387 */ /* 0x000fe80000100a00 */
[----:B------:R4:W-:Y:S01]  /*6bec0*/  STL.64 [R1+0x8a0], R2 ;  /* 0x0008a00201007387 */ /* 0x0009e20000100a00 */
[----:B------:R-:W-:-:S03]  /*6bed0*/  ISETP.GE.AND P5, PT, R81, R92, PT ;  /* 0x0000005c5100720c */ /* 0x000fc60003fa6270 */
[----:B---3--:R0:W-:Y:S01]  /*6bee0*/  STL [R1+0x24f8], R43 ;  /* 0x0024f82b01007387 */ /* 0x0081e20000100800 */
[----:B----4-:R-:W-:Y:S02]  /*6bef0*/  IMAD.MOV.U32 R3, RZ, RZ, R45 ;  /* 0x000000ffff037224 */ /* 0x010fe400078e002d */
[----:B------:R-:W-:Y:S01]  /*6bf00*/  IMAD.MOV.U32 R2, RZ, RZ, R30 ;  /* 0x000000ffff027224 */ /* 0x000fe200078e001e */
[----:B0-----:R-:W3:Y:S04]  /*6bf10*/  LDL.LU R43, [R1+0xac0] ;  /* 0x000ac000012b7983 */ /* 0x001ee80000300800 */
[----:B------:R0:W-:Y:S04]  /*6bf20*/  STL [R1+0x24fc], R44 ;  /* 0x0024fc2c01007387 */ /* 0x0001e80000100800 */
[----:B0-----:R-:W4:Y:S04]  /*6bf30*/  LDL.LU R44, [R1+0x1ed0] ;  /* 0x001ed000012c7983 */ /* 0x001f280000300800 */
[----:B------:R-:W3:Y:S04]  /*6bf40*/  LDL.LU R45, [R1+0x16c] ;  /* 0x00016c00012d7983 */ /* 0x000ee80000300800 */
[----:B------:R-:W3:Y:S01]  /*6bf50*/  LDL.LU R30, [R1+0x170] ;  /* 0x00017000011e7983 */ /* 0x000ee20000300800 */
[----:B------:R-:W-:-:S06]  /*6bf60*/  PRMT R47, RZ, 0x7610, R47 ;  /* 0x00007610ff2f7816 */ /* 0x000fcc000000002f */
[----:B------:R0:W3:Y:S01]  /*6bf70*/  @!P5 LDG.E.U16 R47, desc[UR6][R2.64] ;  /* 0x00000006022fd981 */ /* 0x0000e2000c1e1500 */
[----:B--2---:R-:W-:Y:S02]  /*6bf80*/  IMAD.MOV.U32 R5, RZ, RZ, R34 ;  /* 0x000000ffff057224 */ /* 0x004fe400078e0022 */
[----:B------:R-:W-:-:S05]  /*6bf90*/  IMAD.MOV.U32 R4, RZ, RZ, R35 ;  /* 0x000000ffff047224 */ /* 0x000fca00078e0023 */
[----:B------:R-:W2:Y:S01]  /*6bfa0*/  @!P6 LDG.E.U16 R31, desc[UR6][R4.64] ;  /* 0x00000006041fe981 */ /* 0x000ea2000c1e1500 */
[----:B------:R-:W-:Y:S01]  /*6bfb0*/  ISETP.GE.AND P0, PT, R81, R92, PT ;  /* 0x0000005c5100720c */ /* 0x000fe20003f06270 */
[----:B------:R-:W-:Y:S02]  /*6bfc0*/  IMAD.MOV.U32 R62, RZ, RZ, R50 ;  /* 0x000000ffff3e7224 */ /* 0x000fe400078e0032 */
[----:B------:R-:W-:Y:S02]  /*6bfd0*/  IMAD.MOV.U32 R63, RZ, RZ, R49 ;  /* 0x000000ffff3f7224 */ /* 0x000fe400078e0031 */
[----:B------:R-:W-:Y:S02]  /*6bfe0*/  IMAD.MOV.U32 R48, RZ, RZ, R52 ;  /* 0x000000ffff307224 */ /* 0x000fe400078e0034 */
[----:B------:R-:W-:Y:S01]  /*6bff0*/  IMAD.MOV.U32 R49, RZ, RZ, R51 ;  /* 0x000000ffff317224 */ /* 0x000fe200078e0033 */
[----:B------:R-:W-:Y:S01]  /*6c000*/  MOV R58, R54 ;  /* 0x00000036003a7202 */ /* 0x000fe20000000f00 */
[----:B------:R-:W-:-:S02]  /*6c010*/  IMAD.MOV.U32 R59, RZ, RZ, R53 ;  /* 0x000000ffff3b7224 */ /* 0x000fc400078e0035 */
[----:B------:R-:W-:Y:S02]  /*6c020*/  IMAD.MOV.U32 R50, RZ, RZ, R39 ;  /* 0x000000ffff327224 */ /* 0x000fe400078e0027 */
[----:B------:R-:W-:Y:S01]  /*6c030*/  IMAD.MOV.U32 R51, RZ, RZ, R55 ;  /* 0x000000ffff337224 */ /* 0x000fe200078e0037 */
[----:B------:R0:W-:Y:S01]  /*6c040*/  STL.64 [R1+0x880], R2 ;  /* 0x0008800201007387 */ /* 0x0001e20000100a00 */
[----:B------:R-:W-:Y:S02]  /*6c050*/  IMAD.MOV.U32 R70, RZ, RZ, R41 ;  /* 0x000000ffff467224 */ /* 0x000fe400078e0029 */
[----:B------:R-:W-:Y:S01]  /*6c060*/  IMAD.MOV.U32 R71, RZ, RZ, R40 ;  /* 0x000000ffff477224 */ /* 0x000fe200078e0028 */
[----:B------:R-:W-:Y:S01]  /*6c070*/  STL.64 [R1+0x888], R62 ;  /* 0x0008883e01007387 */ /* 0x000fe20000100a00 */
[----:B------:R-:W-:-:S03]  /*6c080*/  ISETP.GE.AND P5, PT, R81, R92, PT ;  /* 0x0000005c5100720c */ /* 0x000fc60003fa6270 */
[----:B------:R-:W-:Y:S01]  /*6c090*/  STL.64 [R1+0x938], R48 ;  /* 0x0009383001007387 */ /* 0x000fe20000100a00 */
[----:B------:R-:W-:-:S03]  /*6c0a0*/  PRMT R38, RZ, 0x7610, R38 ;  /* 0x00007610ff267816 */ /* 0x000fc60000000026 */
[----:B------:R-:W-:Y:S04]  /*6c0b0*/  STL.64 [R1+0x940], R58 ;  /* 0x0009403a01007387 */ /* 0x000fe80000100a00 */
[----:B------:R-:W-:Y:S04]  /*6c0c0*/  STL.64 [R1+0x9e8], R50 ;  /* 0x0009e83201007387 */ /* 0x000fe80000100a00 */
[----:B------:R-:W-:Y:S04]  /*6c0d0*/  STL.64 [R1+0x9f8], R70 ;  /* 0x0009f84601007387 */ /* 0x000fe80000100a00 */
[----:B------:R-:W-:Y:S01]  /*6c0e0*/  STL.64 [R1+0x830], R4 ;  /* 0x0008300401007387 */ /* 0x000fe20000100a00 */
[----:B0-----:R-:W-:-:S02]  /*6c0f0*/  IMAD.MOV.U32 R2, RZ, RZ, R33 ;  /* 0x000000ffff027224 */ /* 0x001fc400078e0021 */
[----:B------:R-:W-:Y:S01]  /*6c100*/  IMAD.MOV.U32 R3, RZ, RZ, R42 ;  /* 0x000000ffff037224 */ /* 0x000fe200078e002a */
[----:B------:R-:W-:-:S04]  /*6c110*/  PRMT R15, RZ, 0x7610, R15 ;  /* 0x00007610ff0f7816 */ /* 0x000fc8000000000f */
[----:B------:R3:W3:Y:S04]  /*6c120*/  @!P0 LDG.E.U16 R38, desc[UR6][R2.64] ;  /* 0x0000000602268981 */ /* 0x0006e8000c1e1500 */
[----:B--2---:R0:W-:Y:S04]  /*6c130*/  STL [R1+0x24f0], R31 ;  /* 0x0024f01f01007387 */ /* 0x0041e80000100800 */
[----:B0-----:R-:W2:Y:S04]  /*6c140*/  LDL.LU R31, [R1+0xb5c] ;  /* 0x000b5c00011f7983 */ /* 0x001ea80000300800 */
[----:B------:R3:W-:Y:S04]  /*6c150*/  STL.64 [R1+0x820], R2 ;  /* 0x0008200201007387 */ /* 0x0007e80000100a00 */
        /* <DEDUP_REMOVED lines=9> */
[----:B---3--:R-:W-:-:S03]  /*6c1f0*/  IMAD.MOV.U32 R2, RZ, RZ, R30 ;  /* 0x000000ffff027224 */ /* 0x008fc600078e001e */
[----:B------:R-:W3:Y:S01]  /*6c200*/  LDL.LU R61, [R1+0x18c] ;  /* 0x00018c00013d7983 */ /* 0x000ee20000300800 */
[----:B------:R-:W-:-:S05]  /*6c210*/  IMAD.MOV.U32 R3, RZ, RZ, R45 ;  /* 0x000000ffff037224 */ /* 0x000fca00078e002d */
[----:B------:R-:W3:Y:S04]  /*6c220*/  @!P5 LDG.E.U16 R15, desc[UR6][R2.64] ;  /* 0x00000006020fd981 */ /* 0x000ee8000c1e1500 */
[----:B------:R0:W-:Y:S04]  /*6c230*/  STL [R1+0x24f4], R47 ;  /* 0x0024f42f01007387 */ /* 0x0001e80000100800 */
[----:B0-----:R-:W3:Y:S04]  /*6c240*/  LDL.LU R47, [R1+0x198] ;  /* 0x00019800012f7983 */ /* 0x001ee80000300800 */
[----:B------:R-:W-:Y:S04]  /*6c250*/  STL.64 [R1+0x810], R2 ;  /* 0x0008100201007387 */ /* 0x000fe80000100a00 */
[----:B------:R-:W3:Y:S04]  /*6c260*/  LDL R85, [R1+0x24e0] ;  /* 0x0024e00001557983 */ /* 0x000ee80000100800 */
[----:B------:R0:W-:Y:S01]  /*6c270*/  STL [R1+0x24ec], R38 ;  /* 0x0024ec2601007387 */ /* 0x0001e20000100800 */
[----:B----4-:R-:W-:-:S03]  /*6c280*/  IMAD.MOV.U32 R52, RZ, RZ, R44 ;  /* 0x000000ffff347224 */ /* 0x010fc600078e002c */
[----:B0-----:R-:W4:Y:S04]  /*6c290*/  LDL.LU R38, [R1+0x848] ;  /* 0x0008480001267983 */ /* 0x001f280000300800 */
[----:B------:R-:W4:Y:S04]  /*6c2a0*/  LDL.LU R39, [R1+0x84c] ;  /* 0x00084c0001277983 */ /* 0x000f280000300800 */
[----:B------:R-:W4:Y:S04]  /*6c2b0*/  LDL.LU R88, [R1+0x1ac] ;  /* 0x0001ac0001587983 */ /* 0x000f280000300800 */
[----:B------:R-:W4:Y:S01]  /*6c2c0*/  LDL.LU R89, [R1+0x1b8] ;  /* 0x0001b80001597983 */ /* 0x000f220000300800 */
[----:B------:R-:W-:Y:S01]  /*6c2d0*/  IMAD.MOV.U32 R53, RZ, RZ, R43 ;  /* 0x000000ffff357224 */ /* 0x000fe200078e002b */
[----:B------:R-:W-:-:S02]  /*6c2e0*/  ISETP.GE.AND P6, PT, R81, R92, PT ;  /* 0x0000005c5100720c */ /* 0x000fc40003fc6270 */
[----:B------:R-:W-:Y:S01]  /*6c2f0*/  PRMT R46, RZ, 0x7610, R46 ;  /* 0x00007610ff2e7816 */ /* 0x000fe2000000002e */
[----:B--2---:R-:W-:Y:S02]  /*6c300*/  IMAD.MOV.U32 R67, RZ, RZ, R31 ;  /* 0x000000ffff437224 */ /* 0x004fe400078e001f */
[----:B------:R-:W-:Y:S02]  /*6c310*/  IMAD.MOV.U32 R66, RZ, RZ, R33 ;  /* 0x000000ffff427224 */ /* 0x000fe400078e0021 */
[----:B------:R-:W-:Y:S02]  /*6c320*/  IMAD.MOV.U32 R55, RZ, RZ, R34 ;  /* 0x000000ffff377224 */ /* 0x000fe400078e0022 */
[----:B------:R-:W-:Y:S01]  /*6c330*/  IMAD.MOV.U32 R54, RZ, RZ, R35 ;  /* 0x000000ffff367224 */ /* 0x000fe200078e0023 */
[----:B---3--:R0:W-:Y:S04]  /*6c340*/  STL [R1+0x24e8], R15 ;  /* 0x0024e80f01007387 */ /* 0x0081e80000100800 */
[----:B0-----:R-:W2:Y:S04]  /*6c350*/  LDL.LU R15, [R1+0x3a8] ;  /* 0x0003a800010f7983 */ /* 0x001ea80000300800 */
[----:B------:R-:W3:Y:S04]  /*6c360*/  LDL.LU R40, [R1+0x3b0] ;  /* 0x0003b00001287983 */ /* 0x000ee80000300800 */
[----:B------:R-:W2:Y:S04]  /*6c370*/  LDL.LU R41, [R1+0x36c] ;  /* 0x00036c0001297983 */ /* 0x000ea80000300800 */
[----:B------:R-:W2:Y:S04]  /*6c380*/  LDL.LU R42, [R1+0x374] ;  /* 0x00037400012a7983 */ /* 0x000ea80000300800 */
[----:B------:R-:W2:Y:S04]  /*6c390*/  LDL.LU R43, [R1+0x334] ;  /* 0x00033400012b7983 */ /* 0x000ea80000300800 */
[----:B------:R-:W2:Y:S04]  /*6c3a0*/  LDL.LU R44, [R1+0x338] ;  /* 0x00033800012c7983 */ /* 0x000ea80000300800 */
[----:B------:R-:W2:Y:S04]  /*6c3b0*/  LDL.LU R45, [R1+0x2f8] ;  /* 0x0002f800012d7983 */ /* 0x000ea80000300800 */
[----:B------:R-:W2:Y:S04]  /*6c3c0*/  LDL.LU R30, [R1+0x300] ;  /* 0x00030000011e7983 */ /* 0x000ea80000300800 */
[----:B------:R-:W-:Y:S04]  /*6c3d0*/  STL.64 [R1+0xac0], R52 ;  /* 0x000ac03401007387 */ /* 0x000fe80000100a00 */
[----:B------:R-:W2:Y:S04]  /*6c3e0*/  LDL.LU R31, [R1+0x1e8] ;  /* 0x0001e800011f7983 */ /* 0x000ea80000300800 */
[----:B------:R-:W2:Y:S04]  /*6c3f0*/  LDL.LU R33, [R1+0x1f0] ;  /* 0x0001f00001217983 */ /* 0x000ea80000300800 */
[----:B------:R-:W2:Y:S04]  /*6c400*/  LDL.LU R34, [R1+0x1d0] ;  /* 0x0001d00001227983 */ /* 0x000ea80000300800 */
[----:B------:R-:W3:Y:S01]  /*6c410*/  LDL.LU R35, [R1+0x1ec] ;  /* 0x0001ec0001237983 */ /* 0x000ee20000300800 */
[----:B------:R-:W-:-:S02]  /*6c420*/  IMAD.MOV.U32 R4, RZ, RZ, R47 ;  /* 0x000000ffff047224 */ /* 0x000fc400078e002f */
[----:B------:R-:W-:-:S05]  /*6c430*/  IMAD.MOV.U32 R5, RZ, RZ, R61 ;  /* 0x000000ffff057224 */ /* 0x000fca00078e003d */
[----:B------:R-:W3:Y:S01]  /*6c440*/  @!P6 LDG.E.U16 R46, desc[UR6][R4.64] ;  /* 0x00000006042ee981 */ /* 0x000ee2000c1e1500 */
[----:B------:R-:W-:Y:S02]  /*6c450*/  LOP3.LUT R57, R57, R56, RZ, 0x3c, !PT ;  /* 0x0000003839397212 */ /* 0x000fe400078e3cff */
[----:B------:R-:W-:Y:S02]  /*6c460*/  LOP3.LUT R77, R77, R76, RZ, 0x3c, !PT ;  /* 0x0000004c4d4d7212 */ /* 0x000fe400078e3cff */
[----:B------:R-:W-:Y:S02]  /*6c470*/  ISETP.GE.AND P0, PT, R81, R92, PT ;  /* 0x0000005c5100720c */ /* 0x000fe40003f06270 */
[----:B------:R-:W-:Y:S02]  /*6c480*/  LOP3.LUT R56, R57, R56, RZ, 0x3c, !PT ;  /* 0x0000003839387212 */ /* 0x000fe400078e3cff */
[----:B------:R-:W-:Y:S02]  /*6c490*/  LOP3.LUT R76, R77, R76, RZ, 0x3c, !PT ;  /* 0x0000004c4d4c7212 */ /* 0x000fe400078e3cff */
[----:B------:R-:W-:-:S02]  /*6c4a0*/  ISETP.GE.AND P5, PT, R81, R92, PT ;  /* 0x0000005c5100720c */ /* 0x000fc40003fa6270 */
[----:B------:R-:W-:Y:S02]  /*6c4b0*/  LOP3.LUT R57, R57, R56, RZ, 0x3c, !PT ;  /* 0x0000003839397212 */ /* 0x000fe400078e3cff */
[----:B------:R-:W-:Y:S01]  /*6c4c0*/  LOP3.LUT R77, R77, R76, RZ, 0x3c, !PT ;  /* 0x0000004c4d4d7212 */ /* 0x000fe200078e3cff */
[----:B------:R-:W-:Y:S04]  /*6c4d0*/  STL.64 [R1+0xbc0], R66 ;  /* 0x000bc04201007387 */ /* 0x000fe80000100a00 */
[----:B------:R-:W-:Y:S01]  /*6c4e0*/  STL.64 [R1+0xcc8], R54 ;  /* 0x000cc83601007387 */ /* 0x000fe20000100a00 */
[----:B------:R-:W-:Y:S02]  /*6c4f0*/  IMAD.MOV.U32 R2, RZ, RZ, R60 ;  /* 0x000000ffff027224 */ /* 0x000fe400078e003c */
[----:B------:R-:W-:Y:S01]  /*6c500*/  IMAD.MOV.U32 R3, RZ, RZ, R84 ;  /* 0x000000ffff037224 */ /* 0x000fe200078e0054 */
[----:B------:R-:W-:Y:S04]  /*6c510*/  STL.64 [R1+0xdc8], R56 ;  /* 0x000dc83801007387 */ /* 0x000fe80000100a00 */
[----:B------:R-:W-:Y:S04]  /*6c520*/  STL.64 [R1+0xe98], R76 ;  /* 0x000e984c01007387 */ /* 0x000fe80000100a00 */
[----:B------:R-:W-:Y:S04]  /*6c530*/  STL.64 [R1+0x800], R4 ;  /* 0x0008000401007387 */ /* 0x000fe80000100a00 */
[----:B------:R-:W3:Y:S01]  /*6c540*/  LDL.LU R60, [R1+0x2bc] ;  /* 0x0002bc00013c7983 */ /* 0x000ee20000300800 */
[----:B------:R-:W-:-:S03]  /*6c550*/  PRMT R14, RZ, 0x7610, R14 ;  /* 0x00007610ff0e7816 */ /* 0x000fc6000000000e */
[----:B------:R4:W-:Y:S04]  /*6c560*/  STL.64 [R1+0x7e0], R2 ;  /* 0x0007e00201007387 */ /* 0x0009e80000100a00 */
[----:B------:R4:W3:Y:S01]  /*6c570*/  @!P0 LDG.E.U16 R85, desc[UR6][R2.64] ;  /* 0x0000000602558981 */ /* 0x0008e2000c1e1500 */
[----:B------:R-:W-:Y:S02]  /*6c580*/  ISETP.GE.AND P6, PT, R81, R92, PT ;  /* 0x0000005c5100720c */ /* 0x000fe40003fc6270 */
[----:B------:R-:W-:Y:S01]  /*6c590*/  PRMT R32, RZ, 0x7610, R32 ;  /* 0x00007610ff207816 */ /* 0x000fe20000000020 */
[----:B------:R-:W3:Y:S01]  /*6c5a0*/  LDL.LU R61, [R1+0x2c4] ;  /* 0x0002c400013d7983 */ /* 0x000ee20000300800 */
[----:B----4-:R-:W-:Y:S02]  /*6c5b0*/  IMAD.MOV.U32 R2, RZ, RZ, R89 ;  /* 0x000000ffff027224 */ /* 0x010fe400078e0059 */
[----:B------:R-:W-:-:S05]  /*6c5c0*/  IMAD.MOV.U32 R3, RZ, RZ, R88 ;  /* 0x000000ffff037224 */ /* 0x000fca00078e0058 */
[----:B------:R-:W4:Y:S01]  /*6c5d0*/  @!P5 LDG.E.U16 R14, desc[UR6][R2.64] ;  /* 0x00000006020ed981 */ /* 0x000f22000c1e1500 */
[----:B--2---:R-:W-:Y:S02]  /*6c5e0*/  IMAD.MOV.U32 R5, RZ, RZ, R34 ;  /* 0x000000ffff057224 */ /* 0x004fe400078e0022 */
[----:B---3--:R-:W-:-:S05]  /*6c5f0*/  IMAD.MOV.U32 R4, RZ, RZ, R35 ;  /* 0x000000ffff047224 */ /* 0x008fca00078e0023 */
[----:B------:R-:W2:Y:S04]  /*6c600*/  @!P6 LDG.E.U16 R32, desc[UR6][R4.64] ;  /* 0x000000060420e981 */ /* 0x000ea8000c1e1500 */
[----:B------:R0:W-:Y:S04]  /*6c610*/  STL [R1+0x24e4], R46 ;  /* 0x0024e42e01007387 */ /* 0x0001e80000100800 */
[----:B0-----:R-:W3:Y:S04]  /*6c620*/  LDL.LU R46, [R1+0x1fc] ;  /* 0x0001fc00012e7983 */ /* 0x001ee80000300800 */
[----:B------:R-:W3:Y:S01]  /*6c630*/  LDL.LU R47, [R1+0x200] ;  /* 0x00020000012f7983 */ /* 0x000ee20000300800 */
[----:B------:R-:W-:-:S04]  /*6c640*/  LOP3.LUT R39, R39, R38, RZ, 0x3c, !PT ;  /* 0x0000002627277212 */ /* 0x000fc800078e3cff */
[----:B------:R-:W-:-:S04]  /*6c650*/  LOP3.LUT R38, R39, R38, RZ, 0x3c, !PT ;  /* 0x0000002627267212 */ /* 0x000fc800078e3cff */
[----:B------:R-:W-:Y:S01]  /*6c660*/  LOP3.LUT R39, R39, R38, RZ, 0x3c, !PT ;  /* 0x0000002627277212 */ /* 0x000fe200078e3cff */
[----:B------:R0:W-:Y:S04]  /*6c670*/  @!P0 STL [R1+0x24e0], R85 ;  /* 0x0024e05501008387 */ /* 0x0001e80000100800 */
[----:B------:R1:W-:Y:S04]  /*6c680*/  STL.64 [R1+0x7c0], R2 ;  /* 0x0007c00201007387 */ /* 0x0003e80000100a00 */
[----:B------:R-:W-:Y:S01]  /*6c690*/  STL.64 [R1+0xf98], R38 ;  /* 0x000f982601007387 */ /* 0x000fe20000100a00 */
[----:B------:R-:W-:-:S02]  /*6c6a0*/  IMAD.MOV.U32 R84, RZ, RZ, R40 ;  /* 0x000000ffff547224 */ /* 0x000fc400078e0028 */
[----:B------:R-:W-:Y:S02]  /*6c6b0*/  IMAD.MOV.U32 R40, RZ, RZ, R44 ;  /* 0x000000ffff287224 */ /* 0x000fe400078e002c */
[----:B0-----:R-:W-:Y:S02]  /*6c6c0*/  IMAD.MOV.U32 R85, RZ, RZ, R15 ;  /* 0x000000ffff557224 */ /* 0x001fe400078e000f */
[----:B------:R-:W-:Y:S02]  /*6c6d0*/  IMAD.MOV.U32 R15, RZ, RZ, R41 ;  /* 0x000000ffff0f7224 */ /* 0x000fe400078e0029 */
[----:B------:R-:W-:Y:S02]  /*6c6e0*/  IMAD.MOV.U32 R41, RZ, RZ, R43 ;  /* 0x000000ffff297224 */ /* 0x000fe400078e002b */
[----:B------:R-:W-:Y:S01]  /*6c6f0*/  IMAD.MOV.U32 R43, RZ, RZ, R45 ;  /* 0x000000ffff2b7224 */ /* 0x000fe200078e002d */
[----:B----4-:R0:W-:Y:S04]  /*6c700*/  STL [R1+0x24dc], R14 ;  /* 0x0024dc0e01007387 */ /* 0x0101e80000100800 */
[----:B------:R-:W-:Y:S01]  /*6c710*/  STL.64 [R1+0x430], R84 ;  /* 0x0004305401007387 */ /* 0x000fe20000100a00 */
[----:B------:R-:W-:Y:S01]  /*6c720*/  ISETP.GE.AND P0, PT, R81, R92, PT ;  /* 0x0000005c5100720c */ /* 0x000fe20003f06270 */
[----:B-1----:R-:W-:-:S02]  /*6c730*/  IMAD.MOV.U32 R2, RZ, RZ, R33 ;  /* 0x000000ffff027224 */ /* 0x002fc400078e0021 */
[----:B------:R-:W-:Y:S02]  /*6c740*/  IMAD.MOV.U32 R3, RZ, RZ, R31 ;  /* 0x000000ffff037224 */ /* 0x000fe400078e001f */
[----:B0-----:R-:W-:Y:S02]  /*6c750*/  IMAD.MOV.U32 R14, RZ, RZ, R42 ;  /* 0x000000ffff0e7224 */ /* 0x001fe400078e002a */
[----:B------:R-:W-:-:S03]  /*6c760*/  IMAD.MOV.U32 R42, RZ, RZ, R30 ;  /* 0x000000ffff2a7224 */ /* 0x000fc600078e001e */
[----:B------:R-:W-:Y:S04]  /*6c770*/  STL.64 [R1+0x470], R14 ;  /* 0x0004700e01007387 */ /* 0x000fe80000100a00 */
[----:B------:R-:W-:Y:S04]  /*6c780*/  STL.64 [R1+0x4b0], R40 ;  /* 0x0004b02801007387 */ /* 0x000fe80000100a00 */
[----:B------:R-:W-:Y:S04]  /*6c790*/  STL.64 [R1+0x4f0], R42 ;  /* 0x0004f02a01007387 */ /* 0x000fe80000100a00 */
[----:B------:R-:W4:Y:S04]  /*6c7a0*/  LDL.LU R44, [R1+0x28c] ;  /* 0x00028c00012c7983 */ /* 0x000f280000300800 */
[----:B------:R-:W4:Y:S04]  /*6c7b0*/  LDL.LU R45, [R1+0x298] ;  /* 0x00029800012d7983 */ /* 0x000f280000300800 */
[----:B------:R-:W-:Y:S04]  /*6c7c0*/  STL.64 [R1+0x740], R2 ;  /* 0x0007400201007387 */ /* 0x000fe80000100a00 */
[----:B------:R-:W-:Y:S01]  /*6c7d0*/  STL.64 [R1+0x760], R4 ;  /* 0x0007600401007387 */ /* 0x000fe20000100a00 */
[----:B------:R-:W-:-:S03]  /*6c7e0*/  PRMT R29, RZ, 0x7610, R29 ;  /* 0x00007610ff1d7816 */ /* 0x000fc6000000001d */
[----:B------:R-:W4:Y:S04]  /*6c7f0*/  LDL.LU R30, [R1+0x278] ;  /* 0x00027800011e7983 */ /* 0x000f280000300800 */
[----:B------:R-:W4:Y:S04]  /*6c800*/  LDL.LU R31, [R1+0x280] ;  /* 0x00028000011f7983 */ /* 0x000f280000300800 */
[----:B------:R0:W4:Y:S04]  /*6c810*/  @!P0 LDG.E.U16 R29, desc[UR6][R2.64] ;  /* 0x00000006021d8981 */ /* 0x000128000c1e1500 */
[----:B--2---:R1:W-:Y:S04]  /*6c820*/  STL [R1+0x24d8], R32 ;  /* 0x0024d82001007387 */ /* 0x0043e80000100800 */
[----:B-1----:R-:W2:Y:S04]  /*6c830*/  LDL.LU R32, [R1+0x270] ;  /* 0x0002700001207983 */ /* 0x002ea80000300800 */
[----:B------:R-:W2:Y:S04]  /*6c840*/  LDL.LU R33, [R1+0x27c] ;  /* 0x00027c0001217983 */ /* 0x000ea80000300800 */
[----:B------:R-:W2:Y:S04]  /*6c850*/  LDL.LU R34, [R1+0x264] ;  /* 0x0002640001227983 */ /* 0x000ea80000300800 */
[----:B------:R-:W2:Y:S01]  /*6c860*/  LDL.LU R35, [R1+0x274] ;  /* 0x0002740001237983 */ /* 0x000ea20000300800 */
[----:B---3--:R-:W-:-:S02]  /*6c870*/  IMAD.MOV.U32 R4, RZ, RZ, R47 ;  /* 0x000000ffff047224 */ /* 0x008fc400078e002f */
[----:B------:R-:W-:Y:S01]  /*6c880*/  IMAD.MOV.U32 R5, RZ, RZ, R46 ;  /* 0x000000ffff057224 */ /* 0x000fe200078e002e */
[----:B------:R-:W0:Y:S04]  /*6c890*/  LDL.LU R2, [R1+0x228] ;  /* 0x0002280001027983 */ /* 0x000e280000300800 */
[----:B------:R-:W0:Y:S04]  /*6c8a0*/  LDL.LU R3, [R1+0x234] ;  /* 0x0002340001037983 */ /* 0x000e280000300800 */
[----:B------:R-:W3:Y:S04]  /*6c8b0*/  LDL.LU R86, [R1+0x224] ;  /* 0x0002240001567983 */ /* 0x000ee80000300800 */
[----:B------:R1:W-:Y:S04]  /*6c8c0*/  STL.64 [R1+0x720], R4 ;  /* 0x0007200401007387 */ /* 0x0003e80000100a00 */
[----:B------:R-:W2:Y:S01]  /*6c8d0*/  LDL.LU R82, [R1+0x22c] ;  /* 0x00022c0001527983 */ /* 0x000ea20000300800 */
[----:B------:R-:W-:-:S02]  /*6c8e0*/  ISETP.GE.AND P5, PT, R81, R92, PT ;  /* 0x0000005c5100720c */ /* 0x000fc40003fa6270 */
[----:B------:R-:W-:Y:S02]  /*6c8f0*/  PRMT R28, RZ, 0x7610, R28 ;  /* 0x00007610ff1c7816 */ /* 0x000fe4000000001c */
[CC--:B------:R-:W-:Y:S01]  /*6c900*/  ISETP.GE.AND P6, PT, R81.reuse, R92.reuse, PT ;  /* 0x0000005c5100720c */ /* 0x0c0fe20003fc6270 */
[----:B------:R-:W4:Y:S04]  /*6c910*/  LDL.LU R36, [R1+0x25c] ;  /* 0x00025c0001247983 */ /* 0x000f280000300800 */
[----:B------:R-:W4:Y:S01]  /*6c920*/  LDL.LU R37, [R1+0x268] ;  /* 0x0002680001257983 */ /* 0x000f220000300800 */
[----:B------:R-:W-:-:S03]  /*6c930*/  ISETP.GE.AND P0, PT, R81, R92, PT ;  /* 0x0000005c5100720c */ /* 0x000fc60003f06270 */
[----:B------:R-:W4:Y:S04]  /*6c940*/  LDL.LU R87, [R1+0x24c] ;  /* 0x00024c0001577983 */ /* 0x000f280000300800 */
[----:B------:R-:W4:Y:S04]  /*6c950*/  LDL.LU R83, [R1+0x254] ;  /* 0x0002540001537983 */ /* 0x000f280000300800 */
[----:B------:R-:W4:Y:S01]  /*6c960*/  @!P5 LDG.E.U16 R28, desc[UR6][R4.64] ;  /* 0x00000006041cd981 */ /* 0x000f22000c1e1500 */
[----:B------:R-:W-:Y:S02]  /*6c970*/  PRMT R80, RZ, 0x7610, R80 ;  /* 0x00007610ff507816 */ /* 0x000fe40000000050 */
[----:B------:R-:W-:-:S02]  /*6c980*/  PRMT R0, RZ, 0x7610, R0 ;  /* 0x00007610ff007816 */ /* 0x000fc40000000000 */
[-C--:B0-----:R-:W-:Y:S01]  /*6c990*/  LOP3.LUT R3, R3, R2.reuse, RZ, 0x3c, !PT ;  /* 0x0000000203037212 */ /* 0x081fe200078e3cff */
[----:B---3--:R-:W-:Y:S01]  /*6c9a0*/  IMAD.MOV.U32 R7, RZ, RZ, R86 ;  /* 0x000000ffff077224 */ /* 0x008fe200078e0056 */
[----:B-1----:R-:W3:Y:S04]  /*6c9b0*/  LDL.LU R4, [R1+0x250] ;  /* 0x0002500001047983 */ /* 0x002ee80000300800 */
[----:B------:R-:W3:Y:S01]  /*6c9c0*/  LDL.LU R5, [R1+0x258] ;  /* 0x0002580001057983 */ /* 0x000ee20000300800 */
[----:B------:R-:W-:Y:S01]  /*6c9d0*/  LOP3.LUT R2, R3, R2, RZ, 0x3c, !PT ;  /* 0x0000000203027212 */ /* 0x000fe200078e3cff */
[----:B--2---:R-:W-:-:S03]  /*6c9e0*/  IMAD.MOV.U32 R6, RZ, RZ, R82 ;  /* 0x000000ffff067224 */ /* 0x004fc600078e0052 */
[----:B------:R-:W-:Y:S02]  /*6c9f0*/  LOP3.LUT R3, R3, R2, RZ, 0x3c, !PT ;  /* 0x0000000203037212 */ /* 0x000fe400078e3cff */
[----:B------:R-:W2:Y:S04]  /*6ca00*/  @!P6 LDG.E.U16 R80, desc[UR6][R6.64] ;  /* 0x000000060650e981 */ /* 0x000ea8000c1e1500 */
[----:B------:R-:W3:Y:S01]  /*6ca10*/  @!P0 LDG.E.U16 R0, desc[UR6][R2.64] ;  /* 0x0000000602008981 */ /* 0x000ee2000c1e1500 */
[----:B----4-:R-:W-:Y:S01]  /*6ca20*/  LOP3.LUT R45, R45, R44, RZ, 0x3c, !PT ;  /* 0x0000002c2d2d7212 */ /* 0x010fe200078e3cff */
[----:B------:R-:W-:Y:S02]  /*6ca30*/  IMAD.MOV.U32 R78, RZ, RZ, R61 ;  /* 0x000000ffff4e7224 */ /* 0x000fe400078e003d */
[----:B------:R-:W-:Y:S01]  /*6ca40*/  IMAD.MOV.U32 R79, RZ, RZ, R60 ;  /* 0x000000ffff4f7224 */ /* 0x000fe200078e003c */
[----:B------:R0:W-:Y:S01]  /*6ca50*/  STL [R1+0x24d0], R28 ;  /* 0x0024d01c01007387 */ /* 0x0001e20000100800 */
[----:B------:R-:W-:-:S02]  /*6ca60*/  ISETP.GE.AND P5, PT, R81, R92, PT ;  /* 0x0000005c5100720c */ /* 0x000fc40003fa6270 */
[C---:B------:R-:W-:Y:S01]  /*6ca70*/  LOP3.LUT R44, R45.reuse, R44, RZ, 0x3c, !PT ;  /* 0x0000002c2d2c7212 */ /* 0x040fe200078e3cff */
[----:B------:R-:W-:Y:S01]  /*6ca80*/  IMAD.MOV.U32 R47, RZ, RZ, R30 ;  /* 0x000000ffff2f7224 */ /* 0x000fe200078e001e */
[----:B0-----:R-:W4:Y:S04]  /*6ca90*/  LDL.LU R28, [R1+0x21c] ;  /* 0x00021c00011c7983 */ /* 0x001f280000300800 */
[----:B------:R0:W-:Y:S01]  /*6caa0*/  STL [R1+0x24d4], R29 ;  /* 0x0024d41d01007387 */ /* 0x0001e20000100800 */
[----:B------:R-:W-:Y:S02]  /*6cab0*/  MOV R46, R31 ;  /* 0x0000001f002e7202 */ /* 0x000fe40000000f00 */
[----:B------:R-:W-:Y:S01]  /*6cac0*/  LOP3.LUT R45, R45, R44, RZ, 0x3c, !PT ;  /* 0x0000002c2d2d7212 */ /* 0x000fe200078e3cff */
[----:B------:R-:W-:Y:S01]  /*6cad0*/  IMAD.MOV.U32 R73, RZ, RZ, R32 ;  /* 0x000000ffff497224 */ /* 0x000fe200078e0020 */
[----:B0-----:R-:W4:Y:S04]  /*6cae0*/  LDL.LU R29, [R1+0x220] ;  /* 0x00022000011d7983 */ /* 0x001f280000300800 */
[----:B------:R-:W4:Y:S04]  /*6caf0*/  LDL.LU R88, [R1+0x1f4] ;  /* 0x0001f40001587983 */ /* 0x000f280000300800 */
[----:B------:R-:W4:Y:S04]  /*6cb00*/  LDL.LU R89, [R1+0x1f8] ;  /* 0x0001f80001597983 */ /* 0x000f280000300800 */
[----:B------:R-:W4:Y:S04]  /*6cb10*/  LDL.LU R60, [R1+0x1c4] ;  /* 0x0001c400013c7983 */ /* 0x000f280000300800 */
[----:B------:R-:W4:Y:S04]  /*6cb20*/  LDL.LU R61, [R1+0x1c8] ;  /* 0x0001c800013d7983 */ /* 0x000f280000300800 */
[----:B------:R-:W-:Y:S04]  /*6cb30*/  STL.64 [R1+0x530], R78 ;  /* 0x0005304e01007387 */ /* 0x000fe80000100a00 */
[----:B------:R-:W4:Y:S04]  /*6cb40*/  LDL.LU R30, [R1+0x19c] ;  /* 0x00019c00011e7983 */ /* 0x000f280000300800 */
[----:B------:R-:W4:Y:S01]  /*6cb50*/  LDL.LU R31, [R1+0x1a8] ;  /* 0x0001a800011f7983 */ /* 0x000f220000300800 */
[----:B------:R-:W-:-:S03]  /*6cb60*/  IMAD.MOV.U32 R72, RZ, RZ, R33 ;  /* 0x000000ffff487224 */ /* 0x000fc600078e0021 */
[----:B------:R-:W4:Y:S01]  /*6cb70*/  LDL.LU R32, [R1+0x174] ;  /* 0x0001740001207983 */ /* 0x000f220000300800 */
[----:B------:R-:W-:Y:S02]  /*6cb80*/  IMAD.MOV.U32 R90, RZ, RZ, R35 ;  /* 0x000000ffff5a7224 */ /* 0x000fe400078e0023 */
[----:B------:R-:W-:Y:S01]  /*6cb90*/  IMAD.MOV.U32 R91, RZ, RZ, R34 ;  /* 0x000000ffff5b7224 */ /* 0x000fe200078e0022 */
[----:B------:R-:W-:Y:S01]  /*6cba0*/  PRMT R93, RZ, 0x7610, R93 ;  /* 0x00007610ff5d7816 */ /* 0x000fe2000000005d */
[----:B------:R-:W4:Y:S04]  /*6cbb0*/  LDL.LU R33, [R1+0x188] ;  /* 0x0001880001217983 */ /* 0x000f280000300800 */
[----:B------:R-:W4:Y:S01]  /*6cbc0*/  LDL.LU R34, [R1+0x144] ;  /* 0x0001440001227983 */ /* 0x000f220000300800 */
[----:B------:R-:W-:-:S03]  /*6cbd0*/  IMAD.MOV.U32 R86, RZ, RZ, R83 ;  /* 0x000000ffff567224 */ /* 0x000fc600078e0053 */
[----:B------:R-:W4:Y:S04]  /*6cbe0*/  LDL.LU R35, [R1+0x158] ;  /* 0x0001580001237983 */ /* 0x000f280000300800 */
[----:B------:R-:W-:Y:S04]  /*6cbf0*/  STL.64 [R1+0x5b0], R44 ;  /* 0x0005b02c01007387 */ /* 0x000fe80000100a00 */
[----:B------:R-:W-:Y:S04]  /*6cc00*/  STL.64 [R1+0x640], R90 ;  /* 0x0006405a01007387 */ /* 0x000fe80000100a00 */
[----:B------:R-:W-:Y:S04]  /*6cc10*/  STL.64 [R1+0x5f8], R46 ;  /* 0x0005f82e01007387 */ /* 0x000fe80000100a00 */
[----:B------:R-:W-:Y:S04]  /*6cc20*/  STL.64 [R1+0x618], R72 ;  /* 0x0006184801007387 */ /* 0x000fe80000100a00 */
[----:B------:R-:W4:Y:S04]  /*6cc30*/  @!P5 LDG.E.U16 R93, desc[UR6][R86.64] ;  /* 0x00000006565dd981 */ /* 0x000f28000c1e1500 */
[----:B------:R0:W-:Y:S01]  /*6cc40*/  STL.64 [R1+0x700], R6 ;  /* 0x0007000601007387 */ /* 0x0001e20000100a00 */
[----:B------:R-:W-:-:S02]  /*6cc50*/  ISETP.GE.AND P6, PT, R81, R92, PT ;  /* 0x0000005c5100720c */ /* 0x000fc40003fc6270 */
[----:B------:R-:W-:Y:S01]  /*6cc60*/  ISETP.GE.AND P0, PT, R81, R92, PT ;  /* 0x0000005c5100720c */ /* 0x000fe20003f06270 */
[----:B0-----:R-:W4:Y:S04]  /*6cc70*/  LDL.LU.64 R6, [R1+0x3f70] ;  /* 0x003f700001067983 */ /* 0x001f280000300a00 */
[----:B--2---:R0:W-:Y:S04]  /*6cc80*/  STL [R1+0x24cc], R80 ;  /* 0x0024cc5001007387 */ /* 0x0041e80000100800 */
[----:B0-----:R-:W2:Y:S04]  /*6cc90*/  LDL.LU R80, [R1+0x3f68] ;  /* 0x003f680001507983 */ /* 0x001ea80000300800 */
[----:B------:R0:W-:Y:S04]  /*6cca0*/  STL.64 [R1+0x6e0], R2 ;  /* 0x0006e00201007387 */ /* 0x0001e80000100a00 */
[----:B0-----:R-:W2:Y:S04]  /*6ccb0*/  LDL.LU.64 R2, [R1+0x3f60] ;  /* 0x003f600001027983 */ /* 0x001ea80000300a00 */
[----:B---3--:R0:W-:Y:S04]  /*6ccc0*/  STL [R1+0x24c8], R0 ;  /* 0x0024c80001007387 */ /* 0x0081e80000100800 */
[----:B0-----:R-:W3:Y:S04]  /*6ccd0*/  LDL.LU R0, [R1+0x3f58] ;  /* 0x003f580001007983 */ /* 0x001ee80000300800 */
[----:B------:R-:W2:Y:S01]  /*6cce0*/  LDL R81, [R1+0x24c0] ;  /* 0x0024c00001517983 */ /* 0x000ea20000100800 */
[----:B------:R-:W0:Y:S01]  /*6ccf0*/  S2R R82, SR_TID.X ;  /* 0x0000000000527919 */ /* 0x000e220000002100 */
[----:B------:R-:W-:-:S02]  /*6cd00*/  LOP3.LUT R37, R37, R36, RZ, 0x3c, !PT ;  /* 0x0000002425257212 */ /* 0x000fc400078e3cff */
[----:B------:R-:W-:Y:S02]  /*6cd10*/  LOP3.LUT R5, R5, R4, RZ, 0x3c, !PT ;  /* 0x0000000405057212 */ /* 0x000fe400078e3cff */
[----:B----4-:R-:W-:Y:S02]  /*6cd20*/  LOP3.LUT R29, R29, R28, RZ, 0x3c, !PT ;  /* 0x0000001c1d1d7212 */ /* 0x010fe400078e3cff */
[----:B------:R-:W-:Y:S02]  /*6cd30*/  LOP3.LUT R61, R61, R60, RZ, 0x3c, !PT ;  /* 0x0000003c3d3d7212 */ /* 0x000fe400078e3cff */
[----:B------:R-:W-:Y:S02]  /*6cd40*/  LOP3.LUT R36, R37, R36, RZ, 0x3c, !PT ;  /* 0x0000002425247212 */ /* 0x000fe400078e3cff */
[----:B------:R-:W-:Y:S02]  /*6cd50*/  LOP3.LUT R4, R5, R4, RZ, 0x3c, !PT ;  /* 0x0000000405047212 */ /* 0x000fe400078e3cff */
[----:B------:R-:W-:-:S02]  /*6cd60*/  LOP3.LUT R28, R29, R28, RZ, 0x3c, !PT ;  /* 0x0000001c1d1c7212 */ /* 0x000fc400078e3cff */
[----:B------:R-:W-:Y:S02]  /*6cd70*/  LOP3.LUT R31, R31, R30, RZ, 0x3c, !PT ;  /* 0x0000001e1f1f7212 */ /* 0x000fe400078e3cff */
[----:B------:R-:W-:Y:S02]  /*6cd80*/  LOP3.LUT R37, R37, R36, RZ, 0x3c, !PT ;  /* 0x0000002425257212 */ /* 0x000fe400078e3cff */
[----:B------:R-:W-:Y:S01]  /*6cd90*/  LOP3.LUT R60, R61, R60, RZ, 0x3c, !PT ;  /* 0x0000003c3d3c7212 */ /* 0x000fe200078e3cff */
[----:B------:R1:W-:Y:S01]  /*6cda0*/  STL.64 [R1+0x6c0], R86 ;  /* 0x0006c05601007387 */ /* 0x0003e20000100a00 */
[----:B------:R-:W-:Y:S02]  /*6cdb0*/  LOP3.LUT R5, R5, R4, RZ, 0x3c, !PT ;  /* 0x0000000405057212 */ /* 0x000fe400078e3cff */
[----:B------:R-:W-:Y:S01]  /*6cdc0*/  LOP3.LUT R29, R29, R28, RZ, 0x3c, !PT ;  /* 0x0000001c1d1d7212 */ /* 0x000fe200078e3cff */
[----:B------:R-:W-:Y:S01]  /*6cdd0*/  IMAD.MOV.U32 R83, RZ, RZ, R88 ;  /* 0x000000ffff537224 */ /* 0x000fe200078e0058 */
[----:B------:R-:W-:-:S02]  /*6cde0*/  LOP3.LUT R30, R31, R30, RZ, 0x3c, !PT ;  /* 0x0000001e1f1e7212 */ /* 0x000fc400078e3cff */
[----:B------:R-:W-:Y:S01]  /*6cdf0*/  LOP3.LUT R61, R61, R60, RZ, 0x3c, !PT ;  /* 0x0000003c3d3d7212 */ /* 0x000fe200078e3cff */
[----:B-1----:R-:W4:Y:S04]  /*6ce00*/  LDL.LU.64 R86, [R1+0x3f50] ;  /* 0x003f500001567983 */ /* 0x002f280000300a00 */
[----:B------:R1:W-:Y:S01]  /*6ce10*/  STL [R1+0x24c4], R93 ;  /* 0x0024c45d01007387 */ /* 0x0003e20000100800 */
[----:B0-----:R-:W-:-:S03]  /*6ce20*/  LOP3.LUT R82, R82, 0x7f, RZ, 0xc0, !PT ;  /* 0x0000007f52527812 */ /* 0x001fc600078ec0ff */
[----:B-1----:R-:W3:Y:S01]  /*6ce30*/  LDL.LU R93, [R1+0x3f48] ;  /* 0x003f4800015d7983 */ /* 0x002ee20000300800 */
[----:B------:R-:W-:Y:S01]  /*6ce40*/  ISETP.GE.AND P5, PT, R82, R92, PT ;  /* 0x0000005c5200720c */ /* 0x000fe20003fa6270 */
[----:B------:R-:W-:Y:S02]  /*6ce50*/  IMAD.MOV.U32 R82, RZ, RZ, R89 ;  /* 0x000000ffff527224 */ /* 0x000fe400078e0059 */
[----:B------:R0:W-:Y:S04]  /*6ce60*/  STL.64 [R1+0x660], R36 ;  /* 0x0006602401007387 */ /* 0x0001e80000100a00 */
[----:B------:R-:W-:Y:S04]  /*6ce70*/  STL.64 [R1+0x6b8], R4 ;  /* 0x0006b80401007387 */ /* 0x000fe80000100a00 */
[----:B------:R-:W-:Y:S01]  /*6ce80*/  STL.64 [R1+0x7b8], R28 ;  /* 0x0007b81c01007387 */ /* 0x000fe20000100a00 */
[----:B------:R-:W-:-:S03]  /*6ce90*/  LOP3.LUT R31, R31, R30, RZ, 0x3c, !PT ;  /* 0x0000001e1f1f7212 */ /* 0x000fc600078e3cff */
[----:B------:R-:W-:Y:S04]  /*6cea0*/  STL.64 [R1+0x878], R82 ;  /* 0x0008785201007387 */ /* 0x000fe80000100a00 */
[----:B------:R-:W-:Y:S04]  /*6ceb0*/  STL.64 [R1+0x928], R60 ;  /* 0x0009283c01007387 */ /* 0x000fe80000100a00 */
[----:B------:R-:W3:Y:S04]  /*6cec0*/  LDL.LU R88, [R1+0x868] ;  /* 0x0008680001587983 */ /* 0x000ee80000300800 */
[----:B------:R-:W3:Y:S04]  /*6ced0*/  LDL.LU R89, [R1+0x870] ;  /* 0x0008700001597983 */ /* 0x000ee80000300800 */
[----:B------:R-:W-:Y:S04]  /*6cee0*/  STL.64 [R1+0x9c8], R30 ;  /* 0x0009c81e01007387 */ /* 0x000fe80000100a00 */
[----:B--2---:R-:W2:Y:S04]  /*6cef0*/  @!P6 LDG.E.U16 R81, desc[UR6][R36.64] ;  /* 0x000000062451e981 */ /* 0x004ea8000c1e1500 */
[----:B0-----:R-:W2:Y:S01]  /*6cf00*/  LDL.LU.64 R36, [R1+0x3f40] ;  /* 0x003f400001247983 */ /* 0x001ea20000300a00 */
[----:B------:R-:W-:-:S04]  /*6cf10*/  LOP3.LUT R33, R33, R32, RZ, 0x3c, !PT ;  /* 0x0000002021217212 */ /* 0x000fc800078e3cff */
[C---:B------:R-:W-:Y:S01]  /*6cf20*/  LOP3.LUT R32, R33.reuse, R32, RZ, 0x3c, !PT ;  /* 0x0000002021207212 */ /* 0x040fe200078e3cff */
[----:B--2---:R0:W2:Y:S04]  /*6cf30*/  @!P0 LDG.E.U16 R37, desc[UR6][R90.64] ;  /* 0x000000065a258981 */ /* 0x0040a8000c1e1500 */
[----:B------:R1:W-:Y:S02]  /*6cf40*/  @!P6 STL [R1+0x24c0], R81 ;  /* 0x0024c0510100e387 */ /* 0x0003e40000100800 */
[----:B-1----:R-:W1:Y:S01]  /*6cf50*/  S2R R81, SR_TID.X ;  /* 0x0000000000517919 */ /* 0x002e620000002100 */
[----:B------:R-:W-:Y:S01]  /*6cf60*/  LOP3.LUT R33, R33, R32, RZ, 0x3c, !PT ;  /* 0x0000002021217212 */ /* 0x000fe200078e3cff */
[----:B0-----:R-:W-:Y:S02]  /*6cf70*/  IMAD.MOV.U32 R90, RZ, RZ, R35 ;  /* 0x000000ffff5a7224 */ /* 0x001fe400078e0023 */
[----:B------:R-:W-:-:S02]  /*6cf80*/  IMAD.MOV.U32 R91, RZ, RZ, R34 ;  /* 0x000000ffff5b7224 */ /* 0x000fc400078e0022 */
[----:B---3--:R-:W-:Y:S02]  /*6cf90*/  IMAD.MOV.U32 R34, RZ, RZ, R93 ;  /* 0x000000ffff227224 */ /* 0x008fe400078e005d */
[----:B------:R-:W-:Y:S01]  /*6cfa0*/  IMAD.MOV.U32 R35, RZ, RZ, R0 ;  /* 0x000000ffff237224 */ /* 0x000fe200078e0000 */
[----:B------:R-:W-:Y:S04]  /*6cfb0*/  STL.64 [R1+0xa90], R32 ;  /* 0x000a902001007387 */ /* 0x000fe80000100a00 */
[----:B------:R-:W3:Y:S01]  /*6cfc0*/  @!P5 LDG.E.U16 R36, desc[UR6][R34.64] ;  /* 0x000000062224d981 */ /* 0x000ee2000c1e1500 */
[----:B-1----:R-:W-:-:S04]  /*6cfd0*/  LOP3.LUT R81, R81, 0x7f, RZ, 0xc0, !PT ;  /* 0x0000007f51517812 */ /* 0x002fc800078ec0ff */
[----:B------:R-:W-:-:S04]  /*6cfe0*/  LOP3.LUT R81, R81, 0x80, RZ, 0xfc, !PT ;  /* 0x0000008051517812 */ /* 0x000fc800078efcff */
[CC--:B------:R-:W-:Y:S02]  /*6cff0*/  ISETP.GE.AND P6, PT, R81.reuse, R92.reuse, PT ;  /* 0x0000005c5100720c */ /* 0x0c0fe40003fc6270 */
[----:B------:R-:W-:Y:S01]  /*6d000*/  ISETP.GE.AND P0, PT, R81, R92, PT ;  /* 0x0000005c5100720c */ /* 0x000fe20003f06270 */
[----:B--2---:R0:W-:Y:S04]  /*6d010*/  STL [R1+0x24bc], R37 ;  /* 0x0024bc2501007387 */ /* 0x0041e80000100800 */
[----:B0-----:R-:W2:Y:S04]  /*6d020*/  LDL.LU R37, [R1+0x3f38] ;  /* 0x003f380001257983 */ /* 0x001ea80000300800 */
[----:B------:R-:W3:Y:S04]  /*6d030*/  LDL R81, [R1+0x24b8] ;  /* 0x0024b80001517983 */ /* 0x000ee80000100800 */
[----:B------:R-:W4:Y:S04]  /*6d040*/  LDL.LU R0, [R1+0x3f34] ;  /* 0x003f340001007983 */ /* 0x000f280000300800 */
[----:B------:R-:W4:Y:S04]  /*6d050*/  LDL.LU R93, [R1+0x3f30] ;  /* 0x003f3000015d7983 */ /* 0x000f280000300800 */
[----:B------:R0:W-:Y:S04]  /*6d060*/  STL.64 [R1+0xc90], R34 ;  /* 0x000c902201007387 */ /* 0x0001e80000100a00 */
[----:B0-----:R-:W4:Y:S04]  /*6d070*/  LDL.LU.64 R34, [R1+0x3f28] ;  /* 0x003f280001227983 */ /* 0x001f280000300a00 */
[----:B------:R0:W-:Y:S01]  /*6d080*/  STL.64 [R1+0xb90], R90 ;  /* 0x000b905a01007387 */ /* 0x0001e20000100a00 */
[----:B------:R-:W-:-:S03]  /*6d090*/  LOP3.LUT R89, R89, R88, RZ, 0x3c, !PT ;  /* 0x0000005859597212 */ /* 0x000fc600078e3cff */
[----:B--2---:R1:W2:Y:S04]  /*6d0a0*/  @!P5 LDG.E.U16 R37, desc[UR6][R56.64] ;  /* 0x000000063825d981 */ /* 0x0042a8000c1e1500 */
[----:B---3--:R-:W3:Y:S04]  /*6d0b0*/  @!P6 LDG.E.U16 R81, desc[UR6][R72.64] ;  /* 0x000000064851e981 */ /* 0x008ee8000c1e1500 */
[----:B----4-:R-:W4:Y:S04]  /*6d0c0*/  @!P5 LDG.E.U16 R35, desc[UR6][R90.64] ;  /* 0x000000065a23d981 */ /* 0x010f28000c1e1500 */
[----:B------:R-:W2:Y:S04]  /*6d0d0*/  @!P5 LDG.E.U16 R34, desc[UR6][R32.64] ;  /* 0x000000062022d981 */ /* 0x000ea8000c1e1500 */
[----:B0-----:R-:W2:Y:S04]  /*6d0e0*/  LDL.LU.64 R90, [R1+0x3f20] ;  /* 0x003f2000015a7983 */ /* 0x001ea80000300a00 */
[----:B------:R-:W2:Y:S04]  /*6d0f0*/  LDL.LU.64 R32, [R1+0x3f18] ;  /* 0x003f180001207983 */ /* 0x000ea80000300a00 */
[----:B--2---:R-:W2:Y:S04]  /*6d100*/  @!P5 LDG.E.U16 R33, desc[UR6][R30.64] ;  /* 0x000000061e21d981 */ /* 0x004ea8000c1e1500 */
[----:B------:R0:W2:Y:S04]  /*6d110*/  @!P5 LDG.E.U16 R32, desc[UR6][R60.64] ;  /* 0x000000063c20d981 */ /* 0x0000a8000c1e1500 */
[----:B------:R-:W2:Y:S04]  /*6d120*/  LDL.LU.64 R30, [R1+0x3f10] ;  /* 0x003f1000011e7983 */ /* 0x000ea80000300a00 */
[----:B------:R-:W0:Y:S04]  /*6d130*/  LDL.LU R60, [R1+0x1f40] ;  /* 0x001f4000013c7983 */ /* 0x000e280000300800 */
[----:B------:R-:W0:Y:S04]  /*6d140*/  LDL.LU R61, [R1+0x1f48] ;  /* 0x001f4800013d7983 */ /* 0x000e280000300800 */
[----:B--2---:R-:W2:Y:S04]  /*6d150*/  @!P5 LDG.E.U16 R31, desc[UR6][R82.64] ;  /* 0x00000006521fd981 */ /* 0x004ea8000c1e1500 */
[----:B------:R-:W2:Y:S04]  /*6d160*/  @!P5 LDG.E.U16 R30, desc[UR6][R28.64] ;  /* 0x000000061c1ed981 */ /* 0x000ea8000c1e1500 */
[----:B------:R-:W2:Y:S04]  /*6d170*/  LDL.LU.64 R82, [R1+0x3f08] ;  /* 0x003f080001527983 */ /* 0x000ea80000300a00 */
[----:B------:R-:W2:Y:S04]  /*6d180*/  LDL.LU.64 R28, [R1+0x3f00] ;  /* 0x003f0000011c7983 */ /* 0x000ea80000300a00 */
[----:B--2---:R-:W2:Y:S04]  /*6d190*/  @!P5 LDG.E.U16 R29, desc[UR6][R4.64] ;  /* 0x00000006041dd981 */ /* 0x004ea8000c1e1500 */
[----:B------:R-:W2:Y:S04]  /*6d1a0*/  LDL.LU.64 R4, [R1+0x3ef8] ;  /* 0x003ef80001047983 */ /* 0x000ea80000300a00 */
[----:B------:R-:W2:Y:S04]  /*6d1b0*/  LDL.LU.64 R72, [R1+0x3ef0] ;  /* 0x003ef00001487983 */ /* 0x000ea80000300a00 */
[----:B---3--:R3:W-:Y:S02]  /*6d1c0*/  @!P6 STL [R1+0x24b8], R81 ;  /* 0x0024b8510100e387 */ /* 0x0087e40000100800 */
[----:B---3--:R-:W3:Y:S02]  /*6d1d0*/  S2R R81, SR_TID.X ;  /* 0x0000000000517919 */ /* 0x008ee40000002100 */
[----:B---3--:R-:W-:-:S04]  /*6d1e0*/  LOP3.LUT R81, R81, 0x7f, RZ, 0xc0, !PT ;  /* 0x0000007f51517812 */ /* 0x008fc800078ec0ff */
[----:B------:R-:W-:-:S04]  /*6d1f0*/  LOP3.LUT R81, R81, 0x80, RZ, 0xfc, !PT ;  /* 0x0000008051517812 */ /* 0x000fc800078efcff */
[----:B------:R-:W-:Y:S02]  /*6d200*/  ISETP.GE.AND P6, PT, R81, R92, PT ;  /* 0x0000005c5100720c */ /* 0x000fe40003fc6270 */
[----:B------:R-:W3:Y:S04]  /*6d210*/  LDL R81, [R1+0x24b4] ;  /* 0x0024b40001517983 */ /* 0x000ee80000100800 */
[----:B---3--:R-:W3:Y:S04]  /*6d220*/  @!P0 LDG.E.U16 R81, desc[UR6][R46.64] ;  /* 0x000000062e518981 */ /* 0x008ee8000c1e1500 */
[----:B------:R-:W2:Y:S04]  /*6d230*/  LDL.LU.64 R46, [R1+0x3ee8] ;  /* 0x003ee800012e7983 */ /* 0x000ea80000300a00 */
[----:B---3--:R3:W-:Y:S04]  /*6d240*/  @!P0 STL [R1+0x24b4], R81 ;  /* 0x0024b45101008387 */ /* 0x0087e80000100800 */
[----:B--2---:R-:W2:Y:S01]  /*6d250*/  @!P5 LDG.E.U16 R46, desc[UR6][R44.64] ;  /* 0x000000062c2ed981 */ /* 0x004ea2000c1e1500 */
[----:B------:R-:W-:Y:S01]  /*6d260*/  LOP3.LUT R88, R89, R88, RZ, 0x3c, !PT ;  /* 0x0000005859587212 */ /* 0x000fe200078e3cff */
[----:B-1----:R-:W-:-:S02]  /*6d270*/  IMAD.MOV.U32 R56, RZ, RZ, R93 ;  /* 0x000000ffff387224 */ /* 0x002fc400078e005d */
[----:B------:R-:W-:Y:S01]  /*6d280*/  IMAD.MOV.U32 R57, RZ, RZ, R90 ;  /* 0x000000ffff397224 */ /* 0x000fe200078e005a */
[----:B0-----:R-:W-:Y:S01]  /*6d290*/  LOP3.LUT R61, R61, R60, RZ, 0x3c, !PT ;  /* 0x0000003c3d3d7212 */ /* 0x001fe200078e3cff */
[----:B------:R0:W2:Y:S04]  /*6d2a0*/  @!P5 LDG.E.U16 R47, desc[UR6][R64.64] ;  /* 0x00000006402fd981 */ /* 0x0000a8000c1e1500 */
[----:B------:R-:W2:Y:S04]  /*6d2b0*/  LDL.LU.64 R44, [R1+0x3ee0] ;  /* 0x003ee000012c7983 */ /* 0x000ea80000300a00 */
[----:B--2---:R-:W2:Y:S04]  /*6d2c0*/  @!P5 LDG.E.U16 R45, desc[UR6][R78.64] ;  /* 0x000000064e2dd981 */ /* 0x004ea8000c1e1500 */
[----:B------:R-:W2:Y:S04]  /*6d2d0*/  @!P5 LDG.E.U16 R44, desc[UR6][R42.64] ;  /* 0x000000062a2cd981 */ /* 0x000ea8000c1e1500 */
[----:B------:R-:W2:Y:S04]  /*6d2e0*/  LDL.LU.64 R78, [R1+0x3ed8] ;  /* 0x003ed800014e7983 */ /* 0x000ea80000300a00 */
[----:B------:R-:W2:Y:S04]  /*6d2f0*/  LDL.LU.64 R42, [R1+0x3ed0] ;  /* 0x003ed000012a7983 */ /* 0x000ea80000300a00 */
[----:B--2---:R-:W2:Y:S04]  /*6d300*/  @!P5 LDG.E.U16 R43, desc[UR6][R40.64] ;  /* 0x00000006282bd981 */ /* 0x004ea8000c1e1500 */
[----:B------:R-:W2:Y:S04]  /*6d310*/  @!P5 LDG.E.U16 R42, desc[UR6][R14.64] ;  /* 0x000000060e2ad981 */ /* 0x000ea8000c1e1500 */
[----:B------:R-:W2:Y:S04]  /*6d320*/  LDL.LU.64 R40, [R1+0x3ec8] ;  /* 0x003ec80001287983 */ /* 0x000ea80000300a00 */
[----:B------:R-:W4:Y:S04]  /*6d330*/  LDL.LU R14, [R1+0x20c8] ;  /* 0x0020c800010e7983 */ /* 0x000f280000300800 */
[----:B------:R-:W4:Y:S01]  /*6d340*/  LDL.LU R15, [R1+0x20d0] ;  /* 0x0020d000010f7983 */ /* 0x000f220000300800 */
[----:B---3--:R-:W1:Y:S03]  /*6d350*/  S2R R81, SR_TID.X ;  /* 0x0000000000517919 */ /* 0x008e660000002100 */
[----:B--2---:R-:W2:Y:S04]  /*6d360*/  @!P5 LDG.E.U16 R41, desc[UR6][R84.64] ;  /* 0x000000065429d981 */ /* 0x004ea8000c1e1500 */
[----:B------:R-:W3:Y:S04]  /*6d370*/  @!P5 LDG.E.U16 R40, desc[UR6][R38.64] ;  /* 0x000000062628d981 */ /* 0x000ee8000c1e1500 */
[----:B------:R-:W2:Y:S04]  /*6d380*/  LDL.LU.64 R84, [R1+0x3ec0] ;  /* 0x003ec00001547983 */ /* 0x000ea80000300a00 */
[----:B------:R-:W2:Y:S01]  /*6d390*/  LDL.LU.64 R38, [R1+0x3eb8] ;  /* 0x003eb80001267983 */ /* 0x000ea20000300a00 */
[----:B-1----:R-:W-:-:S04]  /*6d3a0*/  LOP3.LUT R81, R81, 0x7f, RZ, 0xc0, !PT ;  /* 0x0000007f51517812 */ /* 0x002fc800078ec0ff */
[----:B------:R-:W-:Y:S02]  /*6d3b0*/  LOP3.LUT R81, R81, 0x80, RZ, 0xfc, !PT ;  /* 0x0000008051517812 */ /* 0x000fe400078efcff */
[----:B------:R-:W-:Y:S02]  /*6d3c0*/  LOP3.LUT R89, R89, R88, RZ, 0x3c, !PT ;  /* 0x0000005859597212 */ /* 0x000fe400078e3cff */
[----:B------:R-:W-:-:S03]  /*6d3d0*/  ISETP.GE.AND P0, PT, R81, R92, PT ;  /* 0x0000005c5100720c */ /* 0x000fc60003f06270 */
[----:B------:R1:W-:Y:S10]  /*6d3e0*/  STL.64 [R1+0xf18], R88 ;  /* 0x000f185801007387 */ /* 0x0003f40000100a00 */
[----:B------:R-:W3:Y:S04]  /*6d3f0*/  @!P0 LDG.E.U16 R79, desc[UR6][R56.64] ;  /* 0x00000006384f8981 */ /* 0x000ee8000c1e1500 */
[----:B--2---:R-:W2:Y:S04]  /*6d400*/  @!P5 LDG.E.U16 R39, desc[UR6][R88.64] ;  /* 0x000000065827d981 */ /* 0x004ea8000c1e1500 */
[----:B------:R-:W2:Y:S04]  /*6d410*/  @!P5 LDG.E.U16 R38, desc[UR6][R76.64] ;  /* 0x000000064c26d981 */ /* 0x000ea8000c1e1500 */
[----:B-1----:R-:W2:Y:S04]  /*6d420*/  LDL.LU.64 R88, [R1+0x3eb0] ;  /* 0x003eb00001587983 */ /* 0x002ea80000300a00 */
[----:B------:R-:W2:Y:S04]  /*6d430*/  LDL.LU.64 R76, [R1+0x3ea8] ;  /* 0x003ea800014c7983 */ /* 0x000ea80000300a00 */
[----:B------:R-:W0:Y:S04]  /*6d440*/  LDL.LU R90, [R1+0x3ea4] ;  /* 0x003ea400015a7983 */ /* 0x000e280000300800 */
[----:B------:R-:W2:Y:S04]  /*6d450*/  LDL.LU R93, [R1+0x3ea0] ;  /* 0x003ea000015d7983 */ /* 0x000ea80000300800 */
[----:B------:R1:W-:Y:S04]  /*6d460*/  STL.64 [R1+0x5d8], R56 ;  /* 0x0005d83801007387 */ /* 0x0003e80000100a00 */
[----:B-1----:R-:W2:Y:S04]  /*6d470*/  LDL.LU.64 R56, [R1+0x3e98] ;  /* 0x003e980001387983 */ /* 0x002ea80000300a00 */
[----:B--2---:R-:W2:Y:S01]  /*6d480*/  @!P5 LDG.E.U16 R56, desc[UR6][R54.64] ;  /* 0x000000063638d981 */ /* 0x004ea2000c1e1500 */
[----:B------:R-:W-:Y:S01]  /*6d490*/  LOP3.LUT R60, R61, R60, RZ, 0x3c, !PT ;  /* 0x0000003c3d3c7212 */ /* 0x000fe200078e3cff */
[----:B0-----:R-:W-:-:S02]  /*6d4a0*/  IMAD.MOV.U32 R65, RZ, RZ, R90 ;  /* 0x000000ffff417224 */ /* 0x001fc400078e005a */
[----:B------:R-:W-:Y:S01]  /*6d4b0*/  IMAD.MOV.U32 R64, RZ, RZ, R93 ;  /* 0x000000ffff407224 */ /* 0x000fe200078e005d */
[----:B------:R-:W-:Y:S01]  /*6d4c0*/  ISETP.GE.AND P0, PT, R81, R92, PT ;  /* 0x0000005c5100720c */ /* 0x000fe20003f06270 */
[----:B------:R0:W2:Y:S04]  /*6d4d0*/  @!P5 LDG.E.U16 R57, desc[UR6][R8.64] ;  /* 0x000000060839d981 */ /* 0x0000a8000c1e1500 */
[----:B------:R-:W2:Y:S01]  /*6d4e0*/  LDL.LU.64 R54, [R1+0x3e90] ;  /* 0x003e900001367983 */ /* 0x000ea20000300a00 */
[----:B------:R-:W-:-:S07]  /*6d4f0*/  LOP3.LUT R61, R61, R60, RZ, 0x3c, !PT ;  /* 0x0000003c3d3d7212 */ /* 0x000fce00078e3cff */
[----:B------:R-:W3:Y:S04]  /*6d500*/  @!P0 LDG.E.U16 R73, desc[UR6][R64.64] ;  /* 0x0000000640498981 */ /* 0x000ee8000c1e1500 */
[----:B--2---:R-:W2:Y:S04]  /*6d510*/  @!P5 LDG.E.U16 R55, desc[UR6][R66.64] ;  /* 0x000000064237d981 */ /* 0x004ea8000c1e1500 */
[----:B------:R-:W2:Y:S04]  /*6d520*/  @!P5 LDG.E.U16 R54, desc[UR6][R52.64] ;  /* 0x000000063436d981 */ /* 0x000ea8000c1e1500 */
[----:B------:R-:W2:Y:S04]  /*6d530*/  LDL.LU.64 R66, [R1+0x3e88] ;  /* 0x003e880001427983 */ /* 0x000ea80000300a00 */
[----:B------:R-:W3:Y:S01]  /*6d540*/  LDL.LU.64 R52, [R1+0x3e80] ;  /* 0x003e800001347983 */ /* 0x000ee20000300a00 */
[----:B------:R-:W-:-:S03]  /*6d550*/  ISETP.GE.AND P0, PT, R81, R92, PT ;  /* 0x0000005c5100720c */ /* 0x000fc60003f06270 */
[----:B--2---:R-:W2:Y:S04]  /*6d560*/  @!P6 LDG.E.U16 R66, desc[UR6][R74.64] ;  /* 0x000000064a42e981 */ /* 0x004ea8000c1e1500 */
[----:B---3--:R-:W3:Y:S04]  /*6d570*/  @!P5 LDG.E.U16 R53, desc[UR6][R70.64] ;  /* 0x000000064635d981 */ /* 0x008ee8000c1e1500 */
[----:B------:R-:W2:Y:S04]  /*6d580*/  @!P6 LDG.E.U16 R52, desc[UR6][R50.64] ;  /* 0x000000063234e981 */ /* 0x000ea8000c1e1500 */
[----:B------:R-:W2:Y:S04]  /*6d590*/  @!P6 LDG.E.U16 R67, desc[UR6][R86.64] ;  /* 0x000000065643e981 */ /* 0x000ea8000c1e1500 */
[----:B------:R-:W2:Y:S04]  /*6d5a0*/  LDL.LU.64 R70, [R1+0x3e78] ;  /* 0x003e780001467983 */ /* 0x000ea80000300a00 */
[----:B------:R-:W3:Y:S04]  /*6d5b0*/  LDL.LU.64 R50, [R1+0x3e70] ;  /* 0x003e700001327983 */ /* 0x000ee80000300a00 */
[----:B--2---:R-:W2:Y:S04]  /*6d5c0*/  @!P6 LDG.E.U16 R71, desc[UR6][R16.64] ;  /* 0x000000061047e981 */ /* 0x004ea8000c1e1500 */
[----:B---3--:R-:W3:Y:S04]  /*6d5d0*/  @!P5 LDG.E.U16 R51, desc[UR6][R58.64] ;  /* 0x000000063a33d981 */ /* 0x008ee8000c1e1500 */
[----:B------:R-:W2:Y:S04]  /*6d5e0*/  @!P6 LDG.E.U16 R50, desc[UR6][R48.64] ;  /* 0x000000063032e981 */ /* 0x000ea8000c1e1500 */
[----:B------:R-:W2:Y:S04]  /*6d5f0*/  @!P5 LDG.E.U16 R70, desc[UR6][R68.64] ;  /* 0x000000064446d981 */ /* 0x000ea8000c1e1500 */
[----:B------:R-:W2:Y:S04]  /*6d600*/  LDL.LU.64 R58, [R1+0x3e68] ;  /* 0x003e6800013a7983 */ /* 0x000ea80000300a00 */
[----:B------:R-:W3:Y:S04]  /*6d610*/  LDL.LU.64 R48, [R1+0x3e60] ;  /* 0x003e600001307983 */ /* 0x000ee80000300a00 */
[----:B------:R1:W-:Y:S04]  /*6d620*/  STL.64 [R1+0x890], R60 ;  /* 0x0008903c01007387 */ /* 0x0003e80000100a00 */
[----:B--2---:R-:W2:Y:S04]  /*6d630*/  @!P6 LDG.E.U16 R58, desc[UR6][R10.64] ;  /* 0x000000060a3ae981 */ /* 0x004ea8000c1e1500 */
[----:B---3--:R-:W3:Y:S04]  /*6d640*/  @!P5 LDG.E.U16 R49, desc[UR6][R60.64] ;  /* 0x000000063c31d981 */ /* 0x008ee8000c1e1500 */
[----:B------:R-:W2:Y:S04]  /*6d650*/  @!P6 LDG.E.U16 R48, desc[UR6][R62.64] ;  /* 0x000000063e30e981 */ /* 0x000ea8000c1e1500 */
[----:B-1----:R-:W2:Y:S04]  /*6d660*/  LDL.LU.64 R60, [R1+0x3e58] ;  /* 0x003e5800013c7983 */ /* 0x002ea80000300a00 */
[----:B------:R-:W3:Y:S04]  /*6d670*/  LDL.LU.64 R62, [R1+0x3e50] ;  /* 0x003e5000013e7983 */ /* 0x000ee80000300a00 */
[----:B------:R-:W0:Y:S04]  /*6d680*/  LDL.LU R90, [R1+0x3e4c] ;  /* 0x003e4c00015a7983 */ /* 0x000e280000300800 */
[----:B------:R-:W4:Y:S04]  /*6d690*/  LDL.LU R93, [R1+0x3e48] ;  /* 0x003e4800015d7983 */ /* 0x000f280000300800 */
[----:B------:R1:W-:Y:S04]  /*6d6a0*/  STL.64 [R1+0x5b8], R64 ;  /* 0x0005b84001007387 */ /* 0x0003e80000100a00 */
[----:B-1----:R-:W4:Y:S04]  /*6d6b0*/  LDL.LU.64 R64, [R1+0x3e40] ;  /* 0x003e400001407983 */ /* 0x002f280000300a00 */
[----:B--2---:R1:W2:Y:S04]  /*6d6c0*/  @!P6 LDG.E.U16 R60, desc[UR6][R12.64] ;  /* 0x000000060c3ce981 */ /* 0x0042a8000c1e1500 */
[----:B---3--:R3:W2:Y:S01]  /*6d6d0*/  @!P5 LDG.E.U16 R63, desc[UR6][R22.64] ;  /* 0x00000006163fd981 */ /* 0x0086a2000c1e1500 */
[----:B0-----:R-:W-:-:S02]  /*6d6e0*/  IMAD.MOV.U32 R9, RZ, RZ, R90 ;  /* 0x000000ffff097224 */ /* 0x001fc400078e005a */
[----:B----4-:R-:W-:Y:S01]  /*6d6f0*/  IMAD.MOV.U32 R8, RZ, RZ, R93 ;  /* 0x000000ffff087224 */ /* 0x010fe200078e005d */
[----:B------:R-:W4:Y:S04]  /*6d700*/  @!P6 LDG.E.U16 R62, desc[UR6][R20.64] ;  /* 0x00000006143ee981 */ /* 0x000f28000c1e1500 */
[----:B------:R-:W2:Y:S04]  /*6d710*/  @!P5 LDG.E.U16 R61, desc[UR6][R18.64] ;  /* 0x00000006123dd981 */ /* 0x000ea8000c1e1500 */
[----:B------:R-:W2:Y:S01]  /*6d720*/  @!P0 LDG.E.U16 R5, desc[UR6][R8.64] ;  /* 0x0000000608058981 */ /* 0x000ea2000c1e1500 */
[----:B-1----:R-:W-:-:S02]  /*6d730*/  IMAD.MOV.U32 R12, RZ, RZ, R15 ;  /* 0x000000ffff0c7224 */ /* 0x002fc400078e000f */
[----:B------:R-:W-:Y:S01]  /*6d740*/  IMAD.MOV.U32 R13, RZ, RZ, R14 ;  /* 0x000000ffff0d7224 */ /* 0x000fe200078e000e */
[----:B------:R-:W-:Y:S04]  /*6d750*/  STL [R1+0x24b0], R79 ;  /* 0x0024b04f01007387 */ /* 0x000fe80000100800 */
[----:B------:R0:W-:Y:S04]  /*6d760*/  STL.64 [R1+0x1a8], R12 ;  /* 0x0001a80c01007387 */ /* 0x0001e80000100a00 */
[----:B------:R-:W3:Y:S04]  /*6d770*/  LDL.LU R22, [R1+0x384] ;  /* 0x0003840001167983 */ /* 0x000ee80000300800 */
[----:B------:R1:W3:Y:S04]  /*6d780*/  @!P5 LDG.E.U16 R59, desc[UR6][R12.64] ;  /* 0x000000060c3bd981 */ /* 0x0002e8000c1e1500 */
[----:B------:R-:W3:Y:S04]  /*6d790*/  LDL.LU R23, [R1+0x390] ;  /* 0x0003900001177983 */ /* 0x000ee80000300800 */
[----:B------:R-:W3:Y:S04]  /*6d7a0*/  @!P5 LDG.E.U16 R65, desc[UR6][R26.64] ;  /* 0x000000061a41d981 */ /* 0x000ee8000c1e1500 */
[----:B------:R1:W3:Y:S04]  /*6d7b0*/  @!P6 LDG.E.U16 R64, desc[UR6][R24.64] ;  /* 0x000000061840e981 */ /* 0x0002e8000c1e1500 */
[----:B0-----:R-:W1:Y:S04]  /*6d7c0*/  LDL.LU R12, [R1+0x34c] ;  /* 0x00034c00010c7983 */ /* 0x001e680000300800 */
[----:B------:R-:W1:Y:S04]  /*6d7d0*/  LDL.LU R13, [R1+0x354] ;  /* 0x00035400010d7983 */ /* 0x000e680000300800 */
[----:B------:R-:W3:Y:S04]  /*6d7e0*/  LDL.LU R10, [R1+0x2dc] ;  /* 0x0002dc00010a7983 */ /* 0x000ee80000300800 */
[----:B------:R-:W3:Y:S04]  /*6d7f0*/  LDL.LU R11, [R1+0x2e4] ;  /* 0x0002e400010b7983 */ /* 0x000ee80000300800 */
[----:B------:R-:W3:Y:S04]  /*6d800*/  LDL.LU R27, [R1+0x2c8] ;  /* 0x0002c800011b7983 */ /* 0x000ee80000300800 */
[----:B------:R-:W3:Y:S04]  /*6d810*/  LDL.LU R26, [R1+0x2d0] ;  /* 0x0002d000011a7983 */ /* 0x000ee80000300800 */
[----:B------:R-:W3:Y:S04]  /*6d820*/  LDL.LU R90, [R1+0x3e3c] ;  /* 0x003e3c00015a7983 */ /* 0x000ee80000300800 */
[----:B------:R-:W3:Y:S04]  /*6d830*/  LDL.LU R93, [R1+0x3e38] ;  /* 0x003e3800015d7983 */ /* 0x000ee80000300800 */
[----:B------:R-:W-:Y:S04]  /*6d840*/  STL.64 [R1+0x558], R8 ;  /* 0x0005580801007387 */ /* 0x000fe80000100a00 */
[----:B------:R0:W-:Y:S04]  /*6d850*/  STL [R1+0x24ac], R73 ;  /* 0x0024ac4901007387 */ /* 0x0001e80000100800 */
[----:B0-----:R-:W3:Y:S04]  /*6d860*/  LDL.LU R73, [R1+0x2c0] ;  /* 0x0002c00001497983 */ /* 0x001ee80000300800 */
[----:B------:R-:W4:Y:S04]  /*6d870*/  LDL.LU R74, [R1+0x2cc] ;  /* 0x0002cc00014a7983 */ /* 0x000f280000300800 */
[----:B------:R-:W4:Y:S04]  /*6d880*/  LDL.LU R14, [R1+0x2b4] ;  /* 0x0002b400010e7983 */ /* 0x000f280000300800 */
[----:B--2---:R0:W-:Y:S04]  /*6d890*/  STL [R1+0x24a8], R5 ;  /* 0x0024a80501007387 */ /* 0x0041e80000100800 */
        /* <DEDUP_REMOVED lines=13> */
[----:B------:R-:W2:Y:S01]  /*6d970*/  LDL.LU.64 R68, [R1+0x3e30] ;  /* 0x003e300001447983 */ /* 0x000ea20000300a00 */
[----:B------:R-:W-:Y:S01]  /*6d980*/  ISETP.GE.AND P0, PT, R81, R92, PT ;  /* 0x0000005c5100720c */ /* 0x000fe20003f06270 */
[----:B---3--:R-:W-:-:S02]  /*6d990*/  IMAD.MOV.U32 R87, RZ, RZ, R73 ;  /* 0x000000ffff577224 */ /* 0x008fc400078e0049 */
[----:B----4-:R-:W-:-:S10]  /*6d9a0*/  IMAD.MOV.U32 R86, RZ, RZ, R74 ;  /* 0x000000ffff567224 */ /* 0x010fd400078e004a */
[----:B------:R0:W3:Y:S01]  /*6d9b0*/  @!P0 LDG.E.U16 R72, desc[UR6][R86.64] ;  /* 0x0000000656488981 */ /* 0x0000e2000c1e1500 */
[----:B------:R-:W-:Y:S02]  /*6d9c0*/  LOP3.LUT R23, R23, R22, RZ, 0x3c, !PT ;  /* 0x0000001617177212 */ /* 0x000fe400078e3cff */
[----:B-1----:R-:W-:Y:S01]  /*6d9d0*/  LOP3.LUT R13, R13, R12, RZ, 0x3c, !PT ;  /* 0x0000000c0d0d7212 */ /* 0x002fe200078e3cff */
[----:B--2---:R-:W2:Y:S01]  /*6d9e0*/  @!P6 LDG.E.U16 R69, desc[UR6][R6.64] ;  /* 0x000000060645e981 */ /* 0x004ea2000c1e1500 */
[----:B------:R-:W-:-:S03]  /*6d9f0*/  LOP3.LUT R11, R11, R10, RZ, 0x3c, !PT ;  /* 0x0000000a0b0b7212 */ /* 0x000fc600078e3cff */
[----:B------:R-:W4:Y:S04]  /*6da00*/  @!P5 LDG.E.U16 R68, desc[UR6][R2.64] ;  /* 0x000000060244d981 */ /* 0x000f28000c1e1500 */
[----:B------:R-:W2:Y:S01]  /*6da10*/  LDL.LU.64 R6, [R1+0x3e28] ;  /* 0x003e280001067983 */ /* 0x000ea20000300a00 */
[----:B------:R-:W-:Y:S02]  /*6da20*/  LOP3.LUT R22, R23, R22, RZ, 0x3c, !PT ;  /* 0x0000001617167212 */ /* 0x000fe400078e3cff */
[----:B------:R-:W-:Y:S02]  /*6da30*/  LOP3.LUT R12, R13, R12, RZ, 0x3c, !PT ;  /* 0x0000000c0d0c7212 */ /* 0x000fe400078e3cff */
[----:B------:R-:W-:Y:S02]  /*6da40*/  LOP3.LUT R10, R11, R10, RZ, 0x3c, !PT ;  /* 0x0000000a0b0a7212 */ /* 0x000fe400078e3cff */
[----:B------:R-:W-:-:S02]  /*6da50*/  LOP3.LUT R9, R9, R8, RZ, 0x3c, !PT ;  /* 0x0000000809097212 */ /* 0x000fc400078e3cff */
[----:B------:R-:W-:Y:S02]  /*6da60*/  LOP3.LUT R23, R23, R22, RZ, 0x3c, !PT ;  /* 0x0000001617177212 */ /* 0x000fe400078e3cff */
[----:B------:R-:W-:Y:S02]  /*6da70*/  LOP3.LUT R13, R13, R12, RZ, 0x3c, !PT ;  /* 0x0000000c0d0d7212 */ /* 0x000fe400078e3cff */
[----:B------:R-:W-:Y:S01]  /*6da80*/  LOP3.LUT R11, R11, R10, RZ, 0x3c, !PT ;  /* 0x0000000a0b0b7212 */ /* 0x000fe200078e3cff */
[----:B------:R-:W3:Y:S01]  /*6da90*/  LDL.LU.64 R2, [R1+0x3e20] ;  /* 0x003e200001027983 */ /* 0x000ee20000300a00 */
[----:B------:R-:W-:-:S03]  /*6daa0*/  LOP3.LUT R21, R21, R20, RZ, 0x3c, !PT ;  /* 0x0000001415157212 */ /* 0x000fc600078e3cff */
[----:B------:R-:W-:Y:S01]  /*6dab0*/  STL.64 [R1+0x748], R22 ;  /* 0x0007481601007387 */ /* 0x000fe20000100a00 */
[----:B------:R-:W-:-:S03]  /*6dac0*/  LOP3.LUT R19, R19, R18, RZ, 0x3c, !PT ;  /* 0x0000001213137212 */ /* 0x000fc600078e3cff */
[----:B------:R-:W-:Y:S01]  /*6dad0*/  STL.64 [R1+0x6c8], R12 ;  /* 0x0006c80c01007387 */ /* 0x000fe20000100a00 */
[----:B------:R-:W-:-:S03]  /*6dae0*/  LOP3.LUT R25, R25, R24, RZ, 0x3c, !PT ;  /* 0x0000001819197212 */ /* 0x000fc600078e3cff */
[----:B------:R-:W-:Y:S01]  /*6daf0*/  STL.64 [R1+0x5c0], R10 ;  /* 0x0005c00a01007387 */ /* 0x000fe20000100a00 */
[----:B------:R-:W-:-:S03]  /*6db00*/  LOP3.LUT R8, R9, R8, RZ, 0x3c, !PT ;  /* 0x0000000809087212 */ /* 0x000fc600078e3cff */
[----:B------:R-:W-:Y:S01]  /*6db10*/  STL.64 [R1+0x548], R26 ;  /* 0x0005481a01007387 */ /* 0x000fe20000100a00 */
[----:B------:R-:W-:-:S03]  /*6db20*/  LOP3.LUT R20, R21, R20, RZ, 0x3c, !PT ;  /* 0x0000001415147212 */ /* 0x000fc600078e3cff */
[----:B------:R0:W-:Y:S01]  /*6db30*/  STL.64 [R1+0x568], R86 ;  /* 0x0005685601007387 */ /* 0x0001e20000100a00 */
[----:B------:R-:W-:Y:S02]  /*6db40*/  LOP3.LUT R18, R19, R18, RZ, 0x3c, !PT ;  /* 0x0000001213127212 */ /* 0x000fe400078e3cff */
[----:B------:R-:W-:Y:S02]  /*6db50*/  LOP3.LUT R24, R25, R24, RZ, 0x3c, !PT ;  /* 0x0000001819187212 */ /* 0x000fe400078e3cff */
[----:B------:R-:W-:Y:S02]  /*6db60*/  LOP3.LUT R9, R9, R8, RZ, 0x3c, !PT ;  /* 0x0000000809097212 */ /* 0x000fe400078e3cff */
[----:B------:R-:W-:Y:S02]  /*6db70*/  LOP3.LUT R21, R21, R20, RZ, 0x3c, !PT ;  /* 0x0000001415157212 */ /* 0x000fe400078e3cff */
[----:B------:R-:W-:Y:S02]  /*6db80*/  LOP3.LUT R19, R19, R18, RZ, 0x3c, !PT ;  /* 0x0000001213137212 */ /* 0x000fe400078e3cff */
[----:B------:R-:W-:-:S02]  /*6db90*/  LOP3.LUT R25, R25, R24, RZ, 0x3c, !PT ;  /* 0x0000001819197212 */ /* 0x000fc400078e3cff */
[----:B------:R-:W-:Y:S01]  /*6dba0*/  LOP3.LUT R17, R17, R16, RZ, 0x3c, !PT ;  /* 0x0000001011117212 */ /* 0x000fe200078e3cff */
[----:B------:R-:W-:Y:S01]  /*6dbb0*/  IMAD.MOV.U32 R74, RZ, RZ, R15 ;  /* 0x000000ffff4a7224 */ /* 0x000fe200078e000f */
[----:B------:R-:W-:Y:S01]  /*6dbc0*/  ISETP.GE.AND P0, PT, R81, R92, PT ;  /* 0x0000005c5100720c */ /* 0x000fe20003f06270 */
[----:B------:R-:W4:Y:S04]  /*6dbd0*/  @!P5 LDG.E.U16 R89, desc[UR6][R18.64] ;  /* 0x000000061259d981 */ /* 0x000f28000c1e1500 */
[----:B------:R-:W4:Y:S01]  /*6dbe0*/  @!P5 LDG.E.U16 R82, desc[UR6][R10.64] ;  /* 0x000000060a52d981 */ /* 0x000f22000c1e1500 */
[----:B0-----:R-:W-:Y:S02]  /*6dbf0*/  IMAD.MOV.U32 R86, RZ, RZ, R5 ;  /* 0x000000ffff567224 */ /* 0x001fe400078e0005 */
[----:B------:R-:W-:-:S02]  /*6dc00*/  IMAD.MOV.U32 R87, RZ, RZ, R14 ;  /* 0x000000ffff577224 */ /* 0x000fc400078e000e */
[----:B--2---:R-:W-:Y:S01]  /*6dc10*/  IMAD.MOV.U32 R73, RZ, RZ, R7 ;  /* 0x000000ffff497224 */ /* 0x004fe200078e0007 */
[----:B------:R-:W2:Y:S04]  /*6dc20*/  LDL.LU R14, [R1+0x318] ;  /* 0x00031800010e7983 */ /* 0x000ea80000300800 */
[----:B------:R-:W2:Y:S04]  /*6dc30*/  LDL.LU R5, [R1+0x320] ;  /* 0x0003200001057983 */ /* 0x000ea80000300800 */
[----:B------:R-:W-:Y:S04]  /*6dc40*/  STL.64 [R1+0x590], R86 ;  /* 0x0005905601007387 */ /* 0x000fe80000100a00 */
[----:B------:R-:W-:Y:S04]  /*6dc50*/  STL.64 [R1+0x698], R8 ;  /* 0x0006980801007387 */ /* 0x000fe80000100a00 */
[----:B------:R-:W-:Y:S04]  /*6dc60*/  STL.64 [R1+0x798], R20 ;  /* 0x0007981401007387 */ /* 0x000fe80000100a00 */
[----:B------:R-:W-:Y:S04]  /*6dc70*/  STL.64 [R1+0x858], R18 ;  /* 0x0008581201007387 */ /* 0x000fe80000100a00 */
[----:B------:R-:W-:Y:S04]  /*6dc80*/  STL.64 [R1+0x908], R24 ;  /* 0x0009081801007387 */ /* 0x000fe80000100a00 */
[----:B---3--:R0:W-:Y:S04]  /*6dc90*/  STL [R1+0x24a4], R72 ;  /* 0x0024a44801007387 */ /* 0x0081e80000100800 */
[----:B------:R-:W3:Y:S01]  /*6dca0*/  LDL.LU R7, [R1+0x3e1c] ;  /* 0x003e1c0001077983 */ /* 0x000ee20000300800 */
[----:B------:R-:W-:-:S03]  /*6dcb0*/  LOP3.LUT R16, R17, R16, RZ, 0x3c, !PT ;  /* 0x0000001011107212 */ /* 0x000fc600078e3cff */
[----:B------:R-:W2:Y:S04]  /*6dcc0*/  @!P5 LDG.E.U16 R88, desc[UR6][R74.64] ;  /* 0x000000064a58d981 */ /* 0x000ea8000c1e1500 */
[----:B------:R-:W2:Y:S04]  /*6dcd0*/  @!P0 LDG.E.U16 R4, desc[UR6][R26.64] ;  /* 0x000000061a048981 */ /* 0x000ea8000c1e1500 */
[----:B------:R-:W2:Y:S04]  /*6dce0*/  @!P5 LDG.E.U16 R80, desc[UR6][R24.64] ;  /* 0x000000061850d981 */ /* 0x000ea8000c1e1500 */
[----:B------:R-:W2:Y:S04]  /*6dcf0*/  @!P5 LDG.E.U16 R85, desc[UR6][R20.64] ;  /* 0x000000061455d981 */ /* 0x000ea8000c1e1500 */
[----:B------:R-:W2:Y:S04]  /*6dd00*/  @!P5 LDG.E.U16 R84, desc[UR6][R8.64] ;  /* 0x000000060854d981 */ /* 0x000ea8000c1e1500 */
[----:B------:R-:W2:Y:S01]  /*6dd10*/  @!P5 LDG.E.U16 R83, desc[UR6][R86.64] ;  /* 0x000000065653d981 */ /* 0x000ea2000c1e1500 */
[----:B0-----:R-:W-:-:S03]  /*6dd20*/  IMAD.MOV.U32 R72, RZ, RZ, R0 ;  /* 0x000000ffff487224 */ /* 0x001fc600078e0000 */
[----:B------:R-:W2:Y:S01]  /*6dd30*/  LDL.LU R0, [R1+0x3e18] ;  /* 0x003e180001007983 */ /* 0x000ea20000300800 */
[----:B------:R-:W-:-:S03]  /*6dd40*/  LOP3.LUT R17, R17, R16, RZ, 0x3c, !PT ;  /* 0x0000001011117212 */ /* 0x000fc600078e3cff */
[----:B------:R-:W4:Y:S04]  /*6dd50*/  @!P5 LDG.E.U16 R2, desc[UR6][R72.64] ;  /* 0x000000064802d981 */ /* 0x000f28000c1e1500 */
[----:B------:R3:W-:Y:S04]  /*6dd60*/  STL.64 [R1+0xa78], R16 ;  /* 0x000a781001007387 */ /* 0x0007e80000100a00 */
[----:B------:R3:W4:Y:S04]  /*6dd70*/  @!P5 LDG.E.U16 R3, desc[UR6][R16.64] ;  /* 0x000000061003d981 */ /* 0x000728000c1e1500 */
[----:B------:R-:W4:Y:S01]  /*6dd80*/  LDL.LU R15, [R1+0x2d4] ;  /* 0x0002d400010f7983 */ /* 0x000f220000300800 */
[----:B---3--:R-:W-:-:S02]  /*6dd90*/  IMAD.MOV.U32 R17, RZ, RZ, R7 ;  /* 0x000000ffff117224 */ /* 0x008fc400078e0007 */
[----:B--2---:R-:W-:-:S05]  /*6dda0*/  IMAD.MOV.U32 R16, RZ, RZ, R0 ;  /* 0x000000ffff107224 */ /* 0x004fca00078e0000 */
[----:B------:R-:W2:Y:S04]  /*6ddb0*/  @!P5 LDG.E.U16 R6, desc[UR6][R16.64] ;  /* 0x000000061006d981 */ /* 0x000ea8000c1e1500 */
[----:B------:R-:W-:Y:S04]  /*6ddc0*/  STL.64 [R1+0xb78], R74 ;  /* 0x000b784a01007387 */ /* 0x000fe80000100a00 */
[----:B------:R0:W-:Y:S04]  /*6ddd0*/  STL.64 [R1+0xc78], R72 ;  /* 0x000c784801007387 */ /* 0x0001e80000100a00 */
[----:B0-----:R-:W3:Y:S04]  /*6dde0*/  LDL.LU.64 R72, [R1+0x3e10] ;  /* 0x003e100001487983 */ /* 0x001ee80000300a00 */
[----:B----4-:R0:W-:Y:S04]  /*6ddf0*/  STL [R1+0x10], R2 ;  /* 0x0000100201007387 */ /* 0x0101e80000100800 */
[----:B0-----:R-:W4:Y:S04]  /*6de00*/  LDL.LU R2, [R1+0x3e08] ;  /* 0x003e080001027983 */ /* 0x001f280000300800 */
[----:B------:R-:W3:Y:S04]  /*6de10*/  LDL.LU.64 R74, [R1+0x3e00] ;  /* 0x003e0000014a7983 */ /* 0x000ee80000300a00 */
[----:B------:R0:W-:Y:S04]  /*6de20*/  STL [R1+0xc], R88 ;  /* 0x00000c5801007387 */ /* 0x0001e80000100800 */
[----:B0-----:R-:W3:Y:S04]  /*6de30*/  LDL.LU R88, [R1+0x3dfc] ;  /* 0x003dfc0001587983 */ /* 0x001ee80000300800 */
[----:B------:R-:W-:Y:S04]  /*6de40*/  STL [R1+0x3cec], R3 ;  /* 0x003cec0301007387 */ /* 0x000fe80000100800 */
[----:B------:R-:W3:Y:S04]  /*6de50*/  LDL.LU R7, [R1+0x3df8] ;  /* 0x003df80001077983 */ /* 0x000ee80000300800 */
[----:B------:R-:W3:Y:S04]  /*6de60*/  LDL.LU R0, [R1+0x3df4] ;  /* 0x003df40001007983 */ /* 0x000ee80000300800 */
[----:B------:R-:W3:Y:S04]  /*6de70*/  LDL.LU R27, [R1+0x3df0] ;  /* 0x003df000011b7983 */ /* 0x000ee80000300800 */
[----:B------:R0:W-:Y:S01]  /*6de80*/  STL.64 [R1+0x9b0], R16 ;  /* 0x0009b01001007387 */ /* 0x0001e20000100a00 */
[----:B------:R-:W-:-:S02]  /*6de90*/  IMAD.MOV.U32 R10, RZ, RZ, R5 ;  /* 0x000000ffff0a7224 */ /* 0x000fc400078e0005 */
[----:B------:R-:W-:Y:S01]  /*6dea0*/  IMAD.MOV.U32 R11, RZ, RZ, R14 ;  /* 0x000000ffff0b7224 */ /* 0x000fe200078e000e */
[----:B------:R-:W-:-:S04]  /*6deb0*/  PRMT R90, RZ, 0x7610, R90 ;  /* 0x00007610ff5a7816 */ /* 0x000fc8000000005a */
[----:B------:R-:W3:Y:S04]  /*6dec0*/  @!P5 LDG.E.U16 R91, desc[UR6][R10.64] ;  /* 0x000000060a5bd981 */ /* 0x000ee8000c1e1500 */
[----:B------:R-:W3:Y:S04]  /*6ded0*/  @!P5 LDG.E.U16 R90, desc[UR6][R12.64] ;  /* 0x000000060c5ad981 */ /* 0x000ee8000c1e1500 */
[----:B0-----:R-:W3:Y:S04]  /*6dee0*/  LDL.LU.64 R16, [R1+0x3de8] ;  /* 0x003de80001107983 */ /* 0x001ee80000300a00 */
[----:B--2---:R-:W-:Y:S04]  /*6def0*/  STL [R1+0x3cf0], R6 ;  /* 0x003cf00601007387 */ /* 0x004fe80000100800 */
[----:B------:R-:W2:Y:S04]  /*6df00*/  LDL.LU R24, [R1+0x25d0] ;  /* 0x0025d00001187983 */ /* 0x000ea80000300800 */
[----:B------:R-:W2:Y:S04]  /*6df10*/  LDL.LU R25, [R1+0x25cc] ;  /* 0x0025cc0001197983 */ /* 0x000ea80000300800 */
[----:B------:R-:W2:Y:S04]  /*6df20*/  LDL.LU R26, [R1+0x25c8] ;  /* 0x0025c800011a7983 */ /* 0x000ea80000300800 */
[----:B------:R-:W2:Y:S04]  /*6df30*/  LDL.LU R18, [R1+0x3de0] ;  /* 0x003de00001127983 */ /* 0x000ea80000300800 */
[----:B------:R-:W2:Y:S04]  /*6df40*/  LDL.LU R20, [R1+0x3ddc] ;  /* 0x003ddc0001147983 */ /* 0x000ea80000300800 */
[----:B------:R-:W2:Y:S04]  /*6df50*/  LDL.LU R8, [R1+0x3dd8] ;  /* 0x003dd80001087983 */ /* 0x000ea80000300800 */
[----:B------:R-:W2:Y:S04]  /*6df60*/  LDL.LU R9, [R1+0x25c4] ;  /* 0x0025c40001097983 */ /* 0x000ea80000300800 */
[----:B------:R-:W4:Y:S04]  /*6df70*/  LDL.LU R87, [R1+0x25c0] ;  /* 0x0025c00001577983 */ /* 0x000f280000300800 */
[----:B------:R-:W2:Y:S04]  /*6df80*/  LDL.LU R19, [R1+0x25bc] ;  /* 0x0025bc0001137983 */ /* 0x000ea80000300800 */
[----:B------:R0:W-:Y:S04]  /*6df90*/  STL [R1+0x24a0], R4 ;  /* 0x0024a00401007387 */ /* 0x0001e80000100800 */
[----:B0-----:R-:W2:Y:S04]  /*6dfa0*/  LDL.LU R4, [R1+0x25b8] ;  /* 0x0025b80001047983 */ /* 0x001ea80000300800 */
[----:B------:R-:W2:Y:S04]  /*6dfb0*/  LDL.LU R5, [R1+0x25f8] ;  /* 0x0025f80001057983 */ /* 0x000ea80000300800 */
[----:B------:R0:W-:Y:S04]  /*6dfc0*/  STL.64 [R1+0x648], R10 ;  /* 0x0006480a01007387 */ /* 0x0001e80000100a00 */
[----:B0-----:R-:W2:Y:S04]  /*6dfd0*/  LDL.LU.64 R10, [R1+0x3dd0] ;  /* 0x003dd000010a7983 */ /* 0x001ea80000300a00 */
[----:B------:R-:W2:Y:S04]  /*6dfe0*/  LDL.LU R21, [R1+0x25f4] ;  /* 0x0025f40001157983 */ /* 0x000ea80000300800 */
[----:B------:R-:W2:Y:S04]  /*6dff0*/  LDL.LU R14, [R1+0x25f0] ;  /* 0x0025f000010e7983 */ /* 0x000ea80000300800 */
[----:B------:R-:W2:Y:S01]  /*6e000*/  LDL.LU R12, [R1+0x3dcc] ;  /* 0x003dcc00010c7983 */ /* 0x000ea20000300800 */
[----:B------:R-:W-:-:S02]  /*6e010*/  ISETP.GE.AND P0, PT, R81, R92, PT ;  /* 0x0000005c5100720c */ /* 0x000fc40003f06270 */
[----:B------:R-:W-:-:S06]  /*6e020*/  PRMT R93, RZ, 0x7610, R93 ;  /* 0x00007610ff5d7816 */ /* 0x000fcc000000005d */
[----:B------:R3:W4:Y:S02]  /*6e030*/  @!P5 LDG.E.U16 R93, desc[UR6][R22.64] ;  /* 0x00000006165dd981 */ /* 0x000724000c1e1500 */
[----:B---3--:R-:W-:Y:S02]  /*6e040*/  IMAD.MOV.U32 R22, RZ, RZ, R88 ;  /* 0x000000ffff167224 */ /* 0x008fe400078e0058 */
[----:B------:R-:W-:Y:S01]  /*6e050*/  IMAD.MOV.U32 R23, RZ, RZ, R15 ;  /* 0x000000ffff177224 */ /* 0x000fe200078e000f */
[----:B------:R-:W3:Y:S01]  /*6e060*/  LDL.LU R88, [R1+0x3dc8] ;  /* 0x003dc80001587983 */ /* 0x000ee20000300800 */
[----:B--2---:R-:W-:-:S06]  /*6e070*/  PRMT R12, RZ, 0x7610, R12 ;  /* 0x00007610ff0c7816 */ /* 0x004fcc000000000c */
[----:B------:R-:W2:Y:S01]  /*6e080*/  @!P0 LDG.E.U16 R12, desc[UR6][R22.64] ;  /* 0x00000006160c8981 */ /* 0x000ea2000c1e1500 */
[----:B------:R-:W-:-:S03]  /*6e090*/  ISETP.GE.AND P0, PT, R81, R92, PT ;  /* 0x0000005c5100720c */ /* 0x000fc60003f06270 */
[----:B------:R0:W-:Y:S01]  /*6e0a0*/  STL.64 [R1+0x588], R22 ;  /* 0x0005881601007387 */ /* 0x0001e20000100a00 */
[----:B------:R-:W-:Y:S01]  /*6e0b0*/  PRMT R16, RZ, 0x7610, R16 ;  /* 0x00007610ff107816 */ /* 0x000fe20000000010 */
[----:B------:R-:W-:Y:S02]  /*6e0c0*/  IMAD.MOV.U32 R13, RZ, RZ, R7 ;  /* 0x000000ffff0d7224 */ /* 0x000fe400078e0007 */
[----:B0-----:R-:W3:Y:S04]  /*6e0d0*/  LDL.LU R22, [R1+0x25ec] ;  /* 0x0025ec0001167983 */ /* 0x001ee80000300800 */
[----:B------:R-:W3:Y:S04]  /*6e0e0*/  LDL.LU R15, [R1+0x25e8] ;  /* 0x0025e800010f7983 */ /* 0x000ee80000300800 */
[----:B--2---:R0:W-:Y:S04]  /*6e0f0*/  STL [R1+0x249c], R12 ;  /* 0x00249c0c01007387 */ /* 0x0041e80000100800 */
[----:B------:R-:W2:Y:S01]  /*6e100*/  LDL.LU R7, [R1+0x3dc4] ;  /* 0x003dc40001077983 */ /* 0x000ea20000300800 */
[----:B0-----:R-:W-:-:S03]  /*6e110*/  IMAD.MOV.U32 R12, RZ, RZ, R0 ;  /* 0x000000ffff0c7224 */ /* 0x001fc600078e0000 */
[----:B------:R-:W2:Y:S04]  /*6e120*/  LDL.LU R0, [R1+0x3dc0] ;  /* 0x003dc00001007983 */ /* 0x000ea80000300800 */
[----:B------:R0:W-:Y:S04]  /*6e130*/  STL.64 [R1+0x538], R12 ;  /* 0x0005380c01007387 */ /* 0x0001e80000100a00 */
[----:B------:R-:W2:Y:S04]  /*6e140*/  @!P0 LDG.E.U16 R16, desc[UR6][R12.64] ;  /* 0x000000060c108981 */ /* 0x000ea8000c1e1500 */
[----:B0-----:R-:W2:Y:S01]  /*6e150*/  LDL.LU.64 R12, [R1+0x3db8] ;  /* 0x003db800010c7983 */ /* 0x001ea20000300a00 */
[----:B------:R-:W-:-:S03]  /*6e160*/  ISETP.GE.AND P0, PT, R81, R92, PT ;  /* 0x0000005c5100720c */ /* 0x000fc60003f06270 */
[----:B----4-:R3:W-:Y:S04]  /*6e170*/  STS.U16 [R2+UR76+0x52b00], R87 ;  /* 0x052b005702007988 */ /* 0x0107e8000800044c */
[----:B------:R-:W4:Y:S01]  /*6e180*/  LDL.LU R23, [R1+0x25e4] ;  /* 0x0025e40001177983 */ /* 0x000f220000300800 */
[----:B---3--:R-:W-:-:S03]  /*6e190*/  IMAD.MOV.U32 R87, RZ, RZ, R88 ;  /* 0x000000ffff577224 */ /* 0x008fc600078e0058 */
[----:B------:R-:W-:Y:S04]  /*6e1a0*/  STS.U16 [R2+UR76+0x52300], R24 ;  /* 0x0523001802007988 */ /* 0x000fe8000800044c */
[----:B------:R-:W-:Y:S04]  /*6e1b0*/  STS.U16 [R2+UR76+0x42700], R25 ;  /* 0x0427001902007988 */ /* 0x000fe8000800044c */
[----:B------:R-:W-:Y:S04]  /*6e1c0*/  STS.U16 [R2+UR76+0x52700], R26 ;  /* 0x0527001a02007988 */ /* 0x000fe8000800044c */
[----:B------:R-:W-:Y:S04]  /*6e1d0*/  STS.U16 [R2+UR76+0x42b00], R9 ;  /* 0x042b000902007988 */ /* 0x000fe8000800044c */
[----:B------:R-:W-:Y:S04]  /*6e1e0*/  STS.U16 [R2+UR76+0x52f00], R4 ;  /* 0x052f000402007988 */ /* 0x000fe8000800044c */
[----:B------:R-:W-:Y:S01]  /*6e1f0*/  STS.U16 [R2+UR76+0x43300], R5 ;  /* 0x0433000502007988 */ /* 0x000fe2000800044c */
[----:B--2---:R-:W-:-:S03]  /*6e200*/  IMAD.MOV.U32 R86, RZ, RZ, R7 ;  /* 0x000000ffff567224 */ /* 0x004fc600078e0007 */
[----:B------:R0:W-:Y:S04]  /*6e210*/  STL [R1+0x2498], R16 ;  /* 0x0024981001007387 */ /* 0x0001e80000100800 */
[----:B0-----:R-:W2:Y:S01]  /*6e220*/  LDL.LU R16, [R1+0x25e0] ;  /* 0x0025e00001107983 */ /* 0x001ea20000300800 */
[----:B------:R-:W-:-:S03]  /*6e230*/  PRMT R12, RZ, 0x7610, R12 ;  /* 0x00007610ff0c7816 */ /* 0x000fc6000000000c */
[----:B------:R-:W3:Y:S04]  /*6e240*/  LDL.LU R24, [R1+0x25dc] ;  /* 0x0025dc0001187983 */ /* 0x000ee80000300800 */
[----:B------:R-:W2:Y:S04]  /*6e250*/  LDL.LU R25, [R1+0x25d8] ;  /* 0x0025d80001197983 */ /* 0x000ea80000300800 */
[----:B------:R-:W2:Y:S04]  /*6e260*/  LDL.LU R26, [R1+0x25d4] ;  /* 0x0025d400011a7983 */ /* 0x000ea80000300800 */
[----:B------:R-:W2:Y:S04]  /*6e270*/  @!P0 LDG.E.U16 R12, desc[UR6][R86.64] ;  /* 0x00000006560c8981 */ /* 0x000ea8000c1e1500 */
[----:B------:R-:W3:Y:S04]  /*6e280*/  LDL.LU R9, [R1+0x2620] ;  /* 0x0026200001097983 */ /* 0x000ee80000300800 */
[----:B------:R-:W3:Y:S04]  /*6e290*/  LDL.LU R4, [R1+0x261c] ;  /* 0x00261c0001047983 */ /* 0x000ee80000300800 */
[----:B------:R-:W3:Y:S04]  /*6e2a0*/  LDL.LU R5, [R1+0x2618] ;  /* 0x0026180001057983 */ /* 0x000ee80000300800 */
[----:B------:R-:W3:Y:S04]  /*6e2b0*/  LDL.LU R88, [R1+0x3db0] ;  /* 0x003db00001587983 */ /* 0x000ee80000300800 */
[----:B------:R-:W3:Y:S04]  /*6e2c0*/  LDL.LU R7, [R1+0x3dac] ;  /* 0x003dac0001077983 */ /* 0x000ee80000300800 */
[----:B------:R0:W-:Y:S04]  /*6e2d0*/  STL.64 [R1+0x5a8], R86 ;  /* 0x0005a85601007387 */ /* 0x0001e80000100a00 */
[----:B------:R-:W3:Y:S04]  /*6e2e0*/  LDL.LU R79, [R1+0x2614] ;  /* 0x00261400014f7983 */ /* 0x000ee80000300800 */
[----:B------:R-:W-:Y:S04]  /*6e2f0*/  STS.U16 [R2+UR76+0x43700], R14 ;  /* 0x0437000e02007988 */ /* 0x000fe8000800044c */
[----:B------:R-:W-:Y:S04]  /*6e300*/  STS.U16 [R2+UR76+0x43b00], R15 ;  /* 0x043b000f02007988 */ /* 0x000fe8000800044c */
[----:B------:R-:W-:Y:S04]  /*6e310*/  STS.U16 [R2+UR76+0x42f00], R19 ;  /* 0x042f001302007988 */ /* 0x000fe8000800044c */
[----:B------:R-:W-:Y:S01]  /*6e320*/  STS.U16 [R2+UR76+0x53300], R21 ;  /* 0x0533001502007988 */ /* 0x000fe2000800044c */
[----:B------:R-:W-:-:S03]  /*6e330*/  ISETP.GE.AND P0, PT, R81, R92, PT ;  /* 0x0000005c5100720c */ /* 0x000fc60003f06270 */
[----:B0-----:R-:W3:Y:S04]  /*6e340*/  LDL.LU R86, [R1+0x2610] ;  /* 0x0026100001567983 */ /* 0x001ee80000300800 */
[----:B------:R-:W-:Y:S04]  /*6e350*/  STS.U16 [R2+UR76+0x53700], R22 ;  /* 0x0537001602007988 */ /* 0x000fe8000800044c */
[----:B----4-:R-:W-:Y:S01]  /*6e360*/  STS.U16 [R2+UR76+0x53b00], R23 ;  /* 0x053b001702007988 */ /* 0x010fe2000800044c */
[----:B------:R-:W-:-:S03]  /*6e370*/  PRMT R11, RZ, 0x7610, R11 ;  /* 0x00007610ff0b7816 */ /* 0x000fc6000000000b */
[----:B--2---:R0:W-:Y:S04]  /*6e380*/  STL [R1+0x2494], R12 ;  /* 0x0024940c01007387 */ /* 0x0041e80000100800 */
[----:B------:R1:W-:Y:S04]  /*6e390*/  STS.U16 [R2+UR76+0x43f00], R16 ;  /* 0x043f001002007988 */ /* 0x0003e8000800044c */
[----:B---3--:R2:W-:Y:S04]  /*6e3a0*/  STS.U16 [R2+UR76+0x53f00], R24 ;  /* 0x053f001802007988 */ /* 0x0085e8000800044c */
[----:B0-----:R-:W3:Y:S04]  /*6e3b0*/  LDL.LU R12, [R1+0x260c] ;  /* 0x00260c00010c7983 */ /* 0x001ee80000300800 */
[----:B------:R-:W4:Y:S04]  /*6e3c0*/  LDL.LU R14, [R1+0x2608] ;  /* 0x00260800010e7983 */ /* 0x000f280000300800 */
[----:B------:R-:W3:Y:S04]  /*6e3d0*/  LDL.LU R87, [R1+0x2604] ;  /* 0x0026040001577983 */ /* 0x000ee80000300800 */
[----:B------:R-:W4:Y:S04]  /*6e3e0*/  LDL.LU R15, [R1+0x2600] ;  /* 0x00260000010f7983 */ /* 0x000f280000300800 */
[----:B------:R-:W4:Y:S04]  /*6e3f0*/  LDL.LU R19, [R1+0x25fc] ;  /* 0x0025fc0001137983 */ /* 0x000f280000300800 */
[----:B------:R-:W4:Y:S04]  /*6e400*/  LDL.LU R21, [R1+0x22a0] ;  /* 0x0022a00001157983 */ /* 0x000f280000300800 */
[----:B------:R-:W4:Y:S04]  /*6e410*/  LDL.LU R22, [R1+0x229c] ;  /* 0x00229c0001167983 */ /* 0x000f280000300800 */
[----:B-1----:R-:W4:Y:S04]  /*6e420*/  LDL.LU R16, [R1+0x2298] ;  /* 0x0022980001107983 */ /* 0x002f280000300800 */
[----:B------:R-:W4:Y:S04]  /*6e430*/  LDL.LU R23, [R1+0x2294] ;  /* 0x0022940001177983 */ /* 0x000f280000300800 */
[----:B------:R0:W-:Y:S04]  /*6e440*/  STS.U16 [R2+UR76+0x44300], R25 ;  /* 0x0443001902007988 */ /* 0x0001e8000800044c */
[----:B--2---:R-:W2:Y:S04]  /*6e450*/  LDL.LU R24, [R1+0x2290] ;  /* 0x0022900001187983 */ /* 0x004ea80000300800 */
[----:B------:R1:W-:Y:S04]  /*6e460*/  STS.U16 [R2+UR76+0x44700], R9 ;  /* 0x0447000902007988 */ /* 0x0003e8000800044c */
[----:B------:R0:W-:Y:S04]  /*6e470*/  STS.U16 [R2+UR76+0x54300], R26 ;  /* 0x0543001a02007988 */ /* 0x0001e8000800044c */
[----:B------:R-:W-:Y:S04]  /*6e480*/  STS.U16 [R2+UR76+0x54700], R4 ;  /* 0x0547000402007988 */ /* 0x000fe8000800044c */
[----:B------:R1:W-:Y:S04]  /*6e490*/  STS.U16 [R2+UR76+0x44b00], R5 ;  /* 0x044b000502007988 */ /* 0x0003e8000800044c */
[----:B0-----:R-:W2:Y:S04]  /*6e4a0*/  LDL.LU R25, [R1+0x228c] ;  /* 0x00228c0001197983 */ /* 0x001ea80000300800 */
[----:B-1----:R-:W2:Y:S04]  /*6e4b0*/  LDL.LU R9, [R1+0x2288] ;  /* 0x0022880001097983 */ /* 0x002ea80000300800 */
[----:B------:R-:W2:Y:S01]  /*6e4c0*/  LDL.LU R26, [R1+0x2284] ;  /* 0x00228400011a7983 */ /* 0x000ea20000300800 */
[----:B------:R-:W-:Y:S01]  /*6e4d0*/  IMAD.MOV.U32 R5, RZ, RZ, R0 ;  /* 0x000000ffff057224 */ /* 0x000fe200078e0000 */
[----:B------:R-:W-:-:S02]  /*6e4e0*/  MOV R4, R88 ;  /* 0x0000005800047202 */ /* 0x000fc40000000f00 */
[----:B------:R-:W2:Y:S04]  /*6e4f0*/  LDL.LU R0, [R1+0x3da8] ;  /* 0x003da80001007983 */ /* 0x000ea80000300800 */
[----:B------:R-:W2:Y:S01]  /*6e500*/  @!P0 LDG.E.U16 R11, desc[UR6][R4.64] ;  /* 0x00000006040b8981 */ /* 0x000ea2000c1e1500 */
[----:B------:R-:W-:-:S03]  /*6e510*/  ISETP.GE.AND P0, PT, R81, R92, PT ;  /* 0x0000005c5100720c */ /* 0x000fc60003f06270 */
[----:B------:R-:W-:Y:S01]  /*6e520*/  STS.U16 [R2+UR76+0x44f00], R86 ;  /* 0x044f005602007988 */ /* 0x000fe2000800044c */
[----:B------:R-:W-:-:S03]  /*6e530*/  PRMT R8, RZ, 0x7610, R8 ;  /* 0x00007610ff087816 */ /* 0x000fc60000000008 */
[----:B------:R0:W-:Y:S04]  /*6e540*/  STL.64 [R1+0x518], R4 ;  /* 0x0005180401007387 */ /* 0x0001e80000100a00 */
[----:B0-----:R-:W2:Y:S04]  /*6e550*/  LDL.LU.64 R4, [R1+0x3da0] ;  /* 0x003da00001047983 */ /* 0x001ea80000300a00 */
[----:B---3--:R0:W-:Y:S04]  /*6e560*/  STS.U16 [R2+UR76+0x55300], R87 ;  /* 0x0553005702007988 */ /* 0x0081e8000800044c */
[----:B------:R-:W-:Y:S04]  /*6e570*/  STS.U16 [R2+UR76+0x54f00], R12 ;  /* 0x054f000c02007988 */ /* 0x000fe8000800044c */
[----:B----4-:R-:W-:Y:S01]  /*6e580*/  STS.U16 [R2+UR76+0x45300], R14 ;  /* 0x0453000e02007988 */ /* 0x010fe2000800044c */
[----:B0-----:R-:W-:-:S03]  /*6e590*/  IMAD.MOV.U32 R87, RZ, RZ, R7 ;  /* 0x000000ffff577224 */ /* 0x001fc600078e0007 */
[----:B------:R-:W-:Y:S01]  /*6e5a0*/  STS.U16 [R2+UR76+0x45700], R15 ;  /* 0x0457000f02007988 */ /* 0x000fe2000800044c */
[----:B--2---:R-:W-:-:S03]  /*6e5b0*/  IMAD.MOV.U32 R86, RZ, RZ, R0 ;  /* 0x000000ffff567224 */ /* 0x004fc600078e0000 */
[----:B------:R0:W-:Y:S04]  /*6e5c0*/  STL [R1+0x2490], R11 ;  /* 0x0024900b01007387 */ /* 0x0001e80000100800 */
[----:B------:R-:W2:Y:S04]  /*6e5d0*/  @!P0 LDG.E.U16 R8, desc[UR6][R86.64] ;  /* 0x0000000656088981 */ /* 0x000ea8000c1e1500 */
[----:B0-----:R-:W3:Y:S04]  /*6e5e0*/  LDL.LU R11, [R1+0x2280] ;  /* 0x00228000010b7983 */ /* 0x001ee80000300800 */
[----:B------:R-:W4:Y:S04]  /*6e5f0*/  LDL.LU R88, [R1+0x227c] ;  /* 0x00227c0001587983 */ /* 0x000f280000300800 */
[----:B------:R-:W3:Y:S04]  /*6e600*/  LDL.LU R12, [R1+0x22c8] ;  /* 0x0022c800010c7983 */ /* 0x000ee80000300800 */
[----:B------:R-:W3:Y:S04]  /*6e610*/  LDL.LU R14, [R1+0x22c4] ;  /* 0x0022c400010e7983 */ /* 0x000ee80000300800 */
[----:B------:R-:W3:Y:S04]  /*6e620*/  LDL.LU R15, [R1+0x22c0] ;  /* 0x0022c000010f7983 */ /* 0x000ee80000300800 */
[----:B------:R-:W3:Y:S04]  /*6e630*/  LDL.LU R7, [R1+0x3d9c] ;  /* 0x003d9c0001077983 */ /* 0x000ee80000300800 */
[----:B------:R-:W3:Y:S01]  /*6e640*/  LDL.LU R0, [R1+0x3d98] ;  /* 0x003d980001007983 */ /* 0x000ee20000300800 */
[----:B------:R-:W-:-:S03]  /*6e650*/  ISETP.GE.AND P0, PT, R81, R92, PT ;  /* 0x0000005c5100720c */ /* 0x000fc60003f06270 */
[----:B------:R-:W-:Y:S04]  /*6e660*/  STL.64 [R1+0x5e8], R86 ;  /* 0x0005e85601007387 */ /* 0x000fe80000100a00 */
[----:B------:R-:W-:Y:S04]  /*6e670*/  STS.U16 [R2+UR76+0x45f00], R16 ;  /* 0x045f001002007988 */ /* 0x000fe8000800044c */
[----:B------:R-:W-:Y:S04]  /*6e680*/  STS.U16 [R2+UR76+0x46700], R9 ;  /* 0x0467000902007988 */ /* 0x000fe8000800044c */
[----:B------:R-:W-:Y:S01]  /*6e690*/  STS.U16 [R2+UR76+0x55700], R19 ;  /* 0x0557001302007988 */ /* 0x000fe2000800044c */
[----:B------:R-:W-:-:S03]  /*6e6a0*/  PRMT R13, RZ, 0x7610, R13 ;  /* 0x00007610ff0d7816 */ /* 0x000fc6000000000d */
[----:B------:R-:W-:Y:S04]  /*6e6b0*/  STS.U16 [R2+UR76+0x45b00], R21 ;  /* 0x045b001502007988 */ /* 0x000fe8000800044c */
[----:B------:R-:W-:Y:S04]  /*6e6c0*/  STS.U16 [R2+UR76+0x55b00], R22 ;  /* 0x055b001602007988 */ /* 0x000fe8000800044c */
[----:B------:R-:W-:Y:S04]  /*6e6d0*/  STS.U16 [R2+UR76+0x55f00], R23 ;  /* 0x055f001702007988 */ /* 0x000fe8000800044c */
[----:B--2---:R0:W-:Y:S04]  /*6e6e0*/  STL [R1+0x248c], R8 ;  /* 0x00248c0801007387 */ /* 0x0041e80000100800 */
[----:B0-----:R-:W2:Y:S04]  /*6e6f0*/  LDL.LU R8, [R1+0x22bc] ;  /* 0x0022bc0001087983 */ /* 0x001ea80000300800 */
[----:B------:R-:W2:Y:S04]  /*6e700*/  LDL.LU R16, [R1+0x22b8] ;  /* 0x0022b80001107983 */ /* 0x000ea80000300800 */
[----:B------:R-:W2:Y:S04]  /*6e710*/  LDL.LU R9, [R1+0x22b0] ;  /* 0x0022b00001097983 */ /* 0x000ea80000300800 */
[----:B------:R-:W2:Y:S04]  /*6e720*/  LDL.LU R86, [R1+0x22ac] ;  /* 0x0022ac0001567983 */ /* 0x000ea80000300800 */
[----:B------:R-:W2:Y:S04]  /*6e730*/  LDL.LU R87, [R1+0x22a8] ;  /* 0x0022a80001577983 */ /* 0x000ea80000300800 */
[----:B---3--:R0:W-:Y:S04]  /*6e740*/  STS.U16 [R2+UR76+0x56f00], R14 ;  /* 0x056f000e02007988 */ /* 0x0081e8000800044c */
[----:B------:R1:W-:Y:S04]  /*6e750*/  STS.U16 [R2+UR76+0x47300], R15 ;  /* 0x0473000f02007988 */ /* 0x0003e8000800044c */
[----:B------:R-:W3:Y:S04]  /*6e760*/  LDL.LU R19, [R1+0x22a4] ;  /* 0x0022a40001137983 */ /* 0x000ee80000300800 */
[----:B----4-:R4:W-:Y:S04]  /*6e770*/  STS.U16 [R2+UR76+0x56b00], R88 ;  /* 0x056b005802007988 */ /* 0x0109e8000800044c */
[----:B------:R4:W-:Y:S04]  /*6e780*/  STS.U16 [R2+UR76+0x46b00], R11 ;  /* 0x046b000b02007988 */ /* 0x0009e8000800044c */
[----:B------:R4:W-:Y:S01]  /*6e790*/  STS.U16 [R2+UR76+0x46f00], R12 ;  /* 0x046f000c02007988 */ /* 0x0009e2000800044c */
[----:B0-----:R-:W-:-:S02]  /*6e7a0*/  IMAD.MOV.U32 R14, RZ, RZ, R0 ;  /* 0x000000ffff0e7224 */ /* 0x001fc400078e0000 */
[----:B-1----:R-:W-:Y:S01]  /*6e7b0*/  IMAD.MOV.U32 R15, RZ, RZ, R7 ;  /* 0x000000ffff0f7224 */ /* 0x002fe200078e0007 */
[----:B----4-:R-:W4:Y:S04]  /*6e7c0*/  LDL.LU R88, [R1+0x2648] ;  /* 0x0026480001587983 */ /* 0x010f280000300800 */
[----:B------:R-:W2:Y:S04]  /*6e7d0*/  LDL.LU R21, [R1+0x2644] ;  /* 0x0026440001157983 */ /* 0x000ea80000300800 */
[----:B------:R-:W2:Y:S04]  /*6e7e0*/  LDL.LU R22, [R1+0x2640] ;  /* 0x0026400001167983 */ /* 0x000ea80000300800 */
[----:B------:R-:W2:Y:S04]  /*6e7f0*/  LDL.LU R23, [R1+0x314] ;  /* 0x0003140001177983 */ /* 0x000ea80000300800 */
[----:B------:R-:W2:Y:S04]  /*6e800*/  LDL.LU R11, [R1+0x263c] ;  /* 0x00263c00010b7983 */ /* 0x000ea80000300800 */
[----:B------:R-:W2:Y:S04]  /*6e810*/  @!P0 LDG.E.U16 R13, desc[UR6][R14.64] ;  /* 0x000000060e0d8981 */ /* 0x000ea8000c1e1500 */
[----:B------:R-:W3:Y:S04]  /*6e820*/  LDL.LU R12, [R1+0x2638] ;  /* 0x00263800010c7983 */ /* 0x000ee80000300800 */
[----:B------:R-:W3:Y:S04]  /*6e830*/  LDL.LU R7, [R1+0x3d94] ;  /* 0x003d940001077983 */ /* 0x000ee80000300800 */
[----:B------:R-:W3:Y:S04]  /*6e840*/  LDL.LU R0, [R1+0x3d90] ;  /* 0x003d900001007983 */ /* 0x000ee80000300800 */
[----:B------:R0:W-:Y:S04]  /*6e850*/  STS.U16 [R2+UR76+0x46300], R24 ;  /* 0x0463001802007988 */ /* 0x0001e8000800044c */
[----:B------:R-:W-:Y:S04]  /*6e860*/  STL.64 [R1+0x508], R14 ;  /* 0x0005080e01007387 */ /* 0x000fe80000100a00 */
[----:B------:R1:W-:Y:S04]  /*6e870*/  STS.U16 [R2+UR76+0x56300], R25 ;  /* 0x0563001902007988 */ /* 0x0003e8000800044c */
[----:B0-----:R-:W4:Y:S04]  /*6e880*/  LDL.LU R24, [R1+0x2634] ;  /* 0x0026340001187983 */ /* 0x001f280000300800 */
[----:B-1----:R-:W4:Y:S04]  /*6e890*/  LDL.LU R25, [R1+0x2630] ;  /* 0x0026300001197983 */ /* 0x002f280000300800 */
[----:B--2---:R0:W-:Y:S04]  /*6e8a0*/  STL [R1+0x2488], R13 ;  /* 0x0024880d01007387 */ /* 0x0041e80000100800 */
[----:B---3--:R1:W-:Y:S04]  /*6e8b0*/  STS.U16 [R2+UR76+0x57700], R0 ;  /* 0x0577000002007988 */ /* 0x0083e8000800044c */
[----:B0-----:R-:W2:Y:S04]  /*6e8c0*/  LDL.LU R13, [R1+0x262c] ;  /* 0x00262c00010d7983 */ /* 0x001ea80000300800 */
[----:B------:R-:W3:Y:S04]  /*6e8d0*/  LDL.LU R14, [R1+0x2628] ;  /* 0x00262800010e7983 */ /* 0x000ee80000300800 */
[----:B------:R-:W2:Y:S04]  /*6e8e0*/  LDL.LU R15, [R1+0x2624] ;  /* 0x00262400010f7983 */ /* 0x000ea80000300800 */
[----:B-1----:R-:W4:Y:S04]  /*6e8f0*/  LDL.LU R0, [R1+0x3d8c] ;  /* 0x003d8c0001007983 */ /* 0x002f280000300800 */
        /* <DEDUP_REMOVED lines=8> */
[----:B0-----:R-:W2:Y:S04]  /*6e980*/  LDL.LU R26, [R1+0x2670] ;  /* 0x00267000011a7983 */ /* 0x001ea80000300800 */
[----:B-1----:R-:W2:Y:S01]  /*6e990*/  LDL.LU R8, [R1+0x266c] ;  /* 0x00266c0001087983 */ /* 0x002ea20000300800 */
[----:B------:R-:W-:-:S03]  /*6e9a0*/  ISETP.GE.AND P0, PT, R81, R92, PT ;  /* 0x0000005c5100720c */ /* 0x000fc60003f06270 */
[----:B------:R-:W3:Y:S04]  /*6e9b0*/  LDL.LU R16, [R1+0x2668] ;  /* 0x0026680001107983 */ /* 0x000ee80000300800 */
[----:B------:R-:W3:Y:S04]  /*6e9c0*/  LDL.LU R9, [R1+0x324] ;  /* 0x0003240001097983 */ /* 0x000ee80000300800 */
[----:B------:R-:W-:Y:S01]  /*6e9d0*/  STL [R1+0x2f78], R2 ;  /* 0x002f780201007387 */ /* 0x000fe20000100800 */
[----:B------:R-:W-:-:S03]  /*6e9e0*/  PRMT R10, RZ, 0x7610, R10 ;  /* 0x00007610ff0a7816 */ /* 0x000fc6000000000a */
[----:B----4-:R0:W-:Y:S04]  /*6e9f0*/  STS.U16 [R0+UR76+0x40380], R88 ;  /* 0x0403805800007988 */ /* 0x0101e8000800044c */
[----:B------:R1:W-:Y:S04]  /*6ea00*/  STS.U16 [R0+UR76+0x40780], R22 ;  /* 0x0407801600007988 */ /* 0x0003e8000800044c */
[----:B0-----:R-:W4:Y:S01]  /*6ea10*/  LDL.LU R88, [R1+0x2664] ;  /* 0x0026640001587983 */ /* 0x001f220000300800 */
[----:B-1----:R-:W-:-:S03]  /*6ea20*/  IMAD.MOV.U32 R22, RZ, RZ, R7 ;  /* 0x000000ffff167224 */ /* 0x002fc600078e0007 */
[----:B------:R-:W3:Y:S04]  /*6ea30*/  LDL.LU R7, [R1+0x3d88] ;  /* 0x003d880001077983 */ /* 0x000ee80000300800 */
[----:B------:R-:W4:Y:S01]  /*6ea40*/  @!P0 LDG.E.U16 R10, desc[UR6][R22.64] ;  /* 0x00000006160a8981 */ /* 0x000f22000c1e1500 */
[----:B------:R-:W-:Y:S02]  /*6ea50*/  ISETP.GE.AND P0, PT, R81, R92, PT ;  /* 0x0000005c5100720c */ /* 0x000fe40003f06270 */
[----:B------:R-:W-:Y:S01]  /*6ea60*/  PRMT R4, RZ, 0x7610, R4 ;  /* 0x00007610ff047816 */ /* 0x000fe20000000004 */
[----:B--2---:R3:W-:Y:S04]  /*6ea70*/  STS.U16 [R0+UR76+0x51780], R8 ;  /* 0x0517800800007988 */ /* 0x0047e8000800044c */
[----:B------:R-:W-:Y:S04]  /*6ea80*/  STL.64 [R1+0x608], R22 ;  /* 0x0006081601007387 */ /* 0x000fe80000100a00 */
[----:B------:R-:W-:Y:S04]  /*6ea90*/  STS.U16 [R0+UR76+0x50780], R11 ;  /* 0x0507800b00007988 */ /* 0x000fe8000800044c */
[----:B------:R-:W-:Y:S01]  /*6eaa0*/  STS.U16 [R0+UR76+0x40b80], R12 ;  /* 0x040b800c00007988 */ /* 0x000fe2000800044c */
[----:B---3--:R-:W-:-:S05]  /*6eab0*/  IMAD.MOV.U32 R8, RZ, RZ, R7 ;  /* 0x000000ffff087224 */ /* 0x008fca00078e0007 */
[----:B------:R-:W2:Y:S04]  /*6eac0*/  @!P0 LDG.E.U16 R4, desc[UR6][R8.64] ;  /* 0x0000000608048981 */ /* 0x000ea8000c1e1500 */
[----:B----4-:R0:W-:Y:S04]  /*6ead0*/  STL [R1+0x2484], R10 ;  /* 0x0024840a01007387 */ /* 0x0101e80000100800 */
[----:B0-----:R-:W3:Y:S04]  /*6eae0*/  LDL.LU R10, [R1+0x2660] ;  /* 0x00266000010a7983 */ /* 0x001ee80000300800 */
[----:B------:R-:W4:Y:S04]  /*6eaf0*/  LDL.LU R11, [R1+0x265c] ;  /* 0x00265c00010b7983 */ /* 0x000f280000300800 */
[----:B------:R-:W3:Y:S04]  /*6eb00*/  LDL.LU R12, [R1+0x2658] ;  /* 0x00265800010c7983 */ /* 0x000ee80000300800 */
        /* <DEDUP_REMOVED lines=8> */
[----:B------:R-:W-:Y:S04]  /*6eb90*/  STL.64 [R1+0x4f8], R8 ;  /* 0x0004f80801007387 */ /* 0x000fe80000100a00 */
[----:B------:R-:W4:Y:S04]  /*6eba0*/  LDL.LU R79, [R1+0x2694] ;  /* 0x00269400014f7983 */ /* 0x000f280000300800 */
[----:B------:R-:W4:Y:S04]  /*6ebb0*/  LDL.LU R86, [R1+0x2690] ;  /* 0x0026900001567983 */ /* 0x000f280000300800 */
[----:B------:R-:W4:Y:S04]  /*6ebc0*/  LDL.LU R87, [R1+0x32c] ;  /* 0x00032c0001577983 */ /* 0x000f280000300800 */
[----:B------:R-:W4:Y:S04]  /*6ebd0*/  LDL.LU R19, [R1+0x330] ;  /* 0x0003300001137983 */ /* 0x000f280000300800 */
[----:B------:R0:W-:Y:S04]  /*6ebe0*/  STS.U16 [R0+UR76+0x50380], R21 ;  /* 0x0503801500007988 */ /* 0x0001e8000800044c */
[----:B------:R1:W-:Y:S04]  /*6ebf0*/  STS.U16 [R0+UR76+0x50b80], R24 ;  /* 0x050b801800007988 */ /* 0x0003e8000800044c */
[----:B------:R-:W-:Y:S04]  /*6ec00*/  STS.U16 [R0+UR76+0x51b80], R88 ;  /* 0x051b805800007988 */ /* 0x000fe8000800044c */
[----:B------:R-:W-:Y:S04]  /*6ec10*/  STS.U16 [R0+UR76+0x40f80], R25 ;  /* 0x040f801900007988 */ /* 0x000fe8000800044c */
[----:B0-----:R-:W4:Y:S04]  /*6ec20*/  LDL.LU R21, [R1+0x268c] ;  /* 0x00268c0001157983 */ /* 0x001f280000300800 */
[----:B------:R-:W4:Y:S04]  /*6ec30*/  LDL.LU R22, [R1+0x2688] ;  /* 0x0026880001167983 */ /* 0x000f280000300800 */
[----:B------:R-:W4:Y:S04]  /*6ec40*/  LDL.LU R23, [R1+0x2684] ;  /* 0x0026840001177983 */ /* 0x000f280000300800 */
[----:B-1----:R-:W4:Y:S04]  /*6ec50*/  LDL.LU R24, [R1+0x2680] ;  /* 0x0026800001187983 */ /* 0x002f280000300800 */
[----:B------:R-:W-:Y:S04]  /*6ec60*/  STS.U16 [R0+UR76+0x41780], R26 ;  /* 0x0417801a00007988 */ /* 0x000fe8000800044c */
[----:B--2---:R0:W-:Y:S04]  /*6ec70*/  STL [R1+0x2480], R4 ;  /* 0x0024800401007387 */ /* 0x0041e80000100800 */
[----:B0-----:R-:W2:Y:S04]  /*6ec80*/  LDL.LU R4, [R1+0x267c] ;  /* 0x00267c0001047983 */ /* 0x001ea80000300800 */
[----:B------:R-:W2:Y:S04]  /*6ec90*/  LDL.LU R7, [R1+0x2678] ;  /* 0x0026780001077983 */ /* 0x000ea80000300800 */
[----:B------:R-:W2:Y:S04]  /*6eca0*/  LDL.LU R88, [R1+0x2674] ;  /* 0x0026740001587983 */ /* 0x000ea80000300800 */
[----:B------:R-:W2:Y:S04]  /*6ecb0*/  LDL.LU R25, [R1+0x26c0] ;  /* 0x0026c00001197983 */ /* 0x000ea80000300800 */
[----:B------:R-:W2:Y:S04]  /*6ecc0*/  LDL.LU R26, [R1+0x26bc] ;  /* 0x0026bc00011a7983 */ /* 0x000ea80000300800 */
[----:B------:R-:W2:Y:S04]  /*6ecd0*/  LDL.LU R8, [R1+0x26b8] ;  /* 0x0026b80001087983 */ /* 0x000ea80000300800 */
[----:B---3--:R0:W-:Y:S04]  /*6ece0*/  STS.U16 [R0+UR76+0x41f80], R10 ;  /* 0x041f800a00007988 */ /* 0x0081e8000800044c */
[----:B------:R-:W3:Y:S04]  /*6ecf0*/  LDL.LU R9, [R1+0x33c] ;  /* 0x00033c0001097983 */ /* 0x000ee80000300800 */
[----:B0-----:R-:W3:Y:S01]  /*6ed00*/  LDL.LU R10, [R1+0x340] ;  /* 0x00034000010a7983 */ /* 0x001ee20000300800 */
[----:B------:R-:W-:-:S02]  /*6ed10*/  ISETP.GE.AND P0, PT, R81, R92, PT ;  /* 0x0000005c5100720c */ /* 0x000fc40003f06270 */
[----:B------:R-:W-:Y:S01]  /*6ed20*/  PRMT R18, RZ, 0x7610, R18 ;  /* 0x00007610ff127816 */ /* 0x000fe20000000012 */
[----:B----4-:R0:W-:Y:S02]  /*6ed30*/  STS.U16 [R0+UR76+0x42f80], R86 ;  /* 0x042f805600007988 */ /* 0x0101e4000800044c */
[----:B0-----:R-:W-:-:S08]  /*6ed40*/  IMAD.MOV.U32 R86, RZ, RZ, R19 ;  /* 0x000000ffff567224 */ /* 0x001fd000078e0013 */
[----:B------:R-:W4:Y:S01]  /*6ed50*/  @!P0 LDG.E.U16 R18, desc[UR6][R86.64] ;  /* 0x0000000656128981 */ /* 0x000f22000c1e1500 */
[----:B------:R-:W-:Y:S02]  /*6ed60*/  ISETP.GE.AND P0, PT, R81, R92, PT ;  /* 0x0000005c5100720c */ /* 0x000fe40003f06270 */
[----:B------:R-:W-:Y:S01]  /*6ed70*/  PRMT R5, RZ, 0x7610, R5 ;  /* 0x00007610ff057816 */ /* 0x000fe20000000005 */
[----:B------:R0:W-:Y:S04]  /*6ed80*/  STS.U16 [R0+UR76+0x51f80], R11 ;  /* 0x051f800b00007988 */ /* 0x0001e8000800044c */
[----:B------:R1:W-:Y:S04]  /*6ed90*/  STS.U16 [R0+UR76+0x42380], R12 ;  /* 0x0423800c00007988 */ /* 0x0003e8000800044c */
[----:B0-----:R-:W4:Y:S04]  /*6eda0*/  LDL.LU R11, [R1+0x26b4] ;  /* 0x0026b400010b7983 */ /* 0x001f280000300800 */
[----:B-1----:R-:W4:Y:S04]  /*6edb0*/  LDL.LU R12, [R1+0x26b0] ;  /* 0x0026b000010c7983 */ /* 0x002f280000300800 */
[----:B--2---:R3:W-:Y:S02]  /*6edc0*/  STS.U16 [R0+UR76+0x44380], R8 ;  /* 0x0443800800007988 */ /* 0x0047e4000800044c */
[----:B---3--:R-:W-:-:S05]  /*6edd0*/  IMAD.MOV.U32 R8, RZ, RZ, R10 ;  /* 0x000000ffff087224 */ /* 0x008fca00078e000a */
[----:B------:R-:W2:Y:S04]  /*6ede0*/  @!P0 LDG.E.U16 R5, desc[UR6][R8.64] ;  /* 0x0000000608058981 */ /* 0x000ea8000c1e1500 */
        /* <DEDUP_REMOVED lines=8> */
[----:B---3--:R-:W3:Y:S04]  /*6ee70*/  LDL.LU R15, [R1+0x26a4] ;  /* 0x0026a400010f7983 */ /* 0x008ee80000300800 */
[----:B------:R-:W3:Y:S04]  /*6ee80*/  LDL.LU R16, [R1+0x26a0] ;  /* 0x0026a00001107983 */ /* 0x000ee80000300800 */
[----:B------:R-:W-:Y:S04]  /*6ee90*/  STL.64 [R1+0x630], R86 ;  /* 0x0006305601007387 */ /* 0x000fe80000100a00 */
[----:B------:R-:W3:Y:S04]  /*6eea0*/  LDL.LU R4, [R1+0x269c] ;  /* 0x00269c0001047983 */ /* 0x000ee80000300800 */
[----:B------:R0:W-:Y:S04]  /*6eeb0*/  STS.U16 [R0+UR76+0x53b80], R88 ;  /* 0x053b805800007988 */ /* 0x0001e8000800044c */
[----:B------:R-:W3:Y:S04]  /*6eec0*/  LDL.LU R7, [R1+0x26d0] ;  /* 0x0026d00001077983 */ /* 0x000ee80000300800 */
[----:B------:R-:W-:Y:S04]  /*6eed0*/  STS.U16 [R0+UR76+0x52f80], R21 ;  /* 0x052f801500007988 */ /* 0x000fe8000800044c */
[----:B0-----:R-:W3:Y:S04]  /*6eee0*/  LDL.LU R88, [R1+0x26cc] ;  /* 0x0026cc0001587983 */ /* 0x001ee80000300800 */
[----:B------:R-:W-:Y:S04]  /*6eef0*/  STL.64 [R1+0x4d8], R8 ;  /* 0x0004d80801007387 */ /* 0x000fe80000100a00 */
[----:B------:R-:W-:Y:S04]  /*6ef00*/  STS.U16 [R0+UR76+0x43380], R22 ;  /* 0x0433801600007988 */ /* 0x000fe8000800044c */
[----:B------:R-:W-:Y:S04]  /*6ef10*/  STS.U16 [R0+UR76+0x53380], R23 ;  /* 0x0533801700007988 */ /* 0x000fe8000800044c */
[----:B------:R-:W-:Y:S04]  /*6ef20*/  STS.U16 [R0+UR76+0x43780], R24 ;  /* 0x0437801800007988 */ /* 0x000fe8000800044c */
[----:B------:R-:W-:Y:S04]  /*6ef30*/  STS.U16 [R0+UR76+0x43f80], R25 ;  /* 0x043f801900007988 */ /* 0x000fe8000800044c */
[----:B------:R-:W-:Y:S04]  /*6ef40*/  STS.U16 [R0+UR76+0x53f80], R26 ;  /* 0x053f801a00007988 */ /* 0x000fe8000800044c */
[----:B----4-:R-:W-:Y:S04]  /*6ef50*/  STS.U16 [R0+UR76+0x44780], R12 ;  /* 0x0447800c00007988 */ /* 0x010fe8000800044c */
[----:B------:R-:W-:Y:S04]  /*6ef60*/  STS.U16 [R0+UR76+0x54380], R11 ;  /* 0x0543800b00007988 */ /* 0x000fe8000800044c */
[----:B--2---:R0:W-:Y:S04]  /*6ef70*/  STL [R1+0x2478], R5 ;  /* 0x0024780501007387 */ /* 0x0041e80000100800 */
[----:B0-----:R-:W2:Y:S04]  /*6ef80*/  LDL.LU R5, [R1+0x26c8] ;  /* 0x0026c80001057983 */ /* 0x001ea80000300800 */
[----:B------:R0:W-:Y:S04]  /*6ef90*/  STL [R1+0x247c], R18 ;  /* 0x00247c1201007387 */ /* 0x0001e80000100800 */
        /* <DEDUP_REMOVED lines=14> */
[----:B------:R-:W-:-:S02]  /*6f080*/  ISETP.GE.AND P0, PT, R81, R92, PT ;  /* 0x0000005c5100720c */ /* 0x000fc40003f06270 */
[----:B------:R-:W-:Y:S01]  /*6f090*/  PRMT R74, RZ, 0x7610, R74 ;  /* 0x00007610ff4a7816 */ /* 0x000fe2000000004a */
[----:B------:R0:W-:Y:S04]  /*6f0a0*/  STS.U16 [R0+UR76+0x54780], R13 ;  /* 0x0547800d00007988 */ /* 0x0001e8000800044c */
[----:B------:R1:W-:Y:S04]  /*6f0b0*/  STS.U16 [R0+UR76+0x44b80], R14 ;  /* 0x044b800e00007988 */ /* 0x0003e8000800044c */
[----:B---3--:R3:W-:Y:S04]  /*6f0c0*/  STS.U16 [R0+UR76+0x54b80], R15 ;  /* 0x054b800f00007988 */ /* 0x0087e8000800044c */
[----:B------:R1:W-:Y:S04]  /*6f0d0*/  STS.U16 [R0+UR76+0x44f80], R16 ;  /* 0x044f801000007988 */ /* 0x0003e8000800044c */
[----:B------:R3:W-:Y:S04]  /*6f0e0*/  STS.U16 [R0+UR76+0x45380], R7 ;  /* 0x0453800700007988 */ /* 0x0007e8000800044c */
[----:B0-----:R-:W2:Y:S04]  /*6f0f0*/  LDL.LU R13, [R1+0x22fc] ;  /* 0x0022fc00010d7983 */ /* 0x001ea80000300800 */
[----:B-1----:R-:W2:Y:S04]  /*6f100*/  LDL.LU R14, [R1+0x22f8] ;  /* 0x0022f800010e7983 */ /* 0x002ea80000300800 */
[----:B---3--:R-:W3:Y:S04]  /*6f110*/  LDL.LU R15, [R1+0x22f4] ;  /* 0x0022f400010f7983 */ /* 0x008ee80000300800 */
[----:B------:R-:W3:Y:S04]  /*6f120*/  LDL.LU R16, [R1+0x22f0] ;  /* 0x0022f00001107983 */ /* 0x000ee80000300800 */
[----:B------:R-:W3:Y:S01]  /*6f130*/  LDL.LU R7, [R1+0x22ec] ;  /* 0x0022ec0001077983 */ /* 0x000ee20000300800 */
[----:B----4-:R-:W-:-:S04]  /*6f140*/  LOP3.LUT R19, R19, R18, RZ, 0x3c, !PT ;  /* 0x0000001213137212 */ /* 0x010fc800078e3cff */
[----:B------:R-:W-:-:S04]  /*6f150*/  LOP3.LUT R18, R19, R18, RZ, 0x3c, !PT ;  /* 0x0000001213127212 */ /* 0x000fc800078e3cff */
[----:B------:R-:W-:Y:S02]  /*6f160*/  LOP3.LUT R19, R19, R18, RZ, 0x3c, !PT ;  /* 0x0000001213137212 */ /* 0x000fe400078e3cff */
[----:B--2---:R-:W-:-:S03]  /*6f170*/  LOP3.LUT R11, R11, R10, RZ, 0x3c, !PT ;  /* 0x0000000a0b0b7212 */ /* 0x004fc600078e3cff */
[----:B------:R-:W2:Y:S01]  /*6f180*/  @!P0 LDG.E.U16 R74, desc[UR6][R18.64] ;  /* 0x00000006124a8981 */ /* 0x000ea2000c1e1500 */
[----:B------:R-:W-:Y:S02]  /*6f190*/  ISETP.GE.AND P0, PT, R81, R92, PT ;  /* 0x0000005c5100720c */ /* 0x000fe40003f06270 */
[C---:B------:R-:W-:Y:S02]  /*6f1a0*/  LOP3.LUT R10, R11.reuse, R10, RZ, 0x3c, !PT ;  /* 0x0000000a0b0a7212 */ /* 0x040fe400078e3cff */
[----:B------:R-:W-:Y:S02]  /*6f1b0*/  PRMT R81, RZ, 0x7610, R81 ;  /* 0x00007610ff517816 */ /* 0x000fe40000000051 */
[----:B------:R-:W-:-:S07]  /*6f1c0*/  LOP3.LUT R11, R11, R10, RZ, 0x3c, !PT ;  /* 0x0000000a0b0b7212 */ /* 0x000fce00078e3cff */
[----:B------:R-:W4:Y:S04]  /*6f1d0*/  @!P0 LDG.E.U16 R81, desc[UR6][R10.64] ;  /* 0x000000060a518981 */ /* 0x000f28000c1e1500 */
        /* <DEDUP_REMOVED lines=8> */
[----:B---3--:R-:W3:Y:S04]  /*6f260*/  LDL.LU R5, [R1+0x35c] ;  /* 0x00035c0001057983 */ /* 0x008ee80000300800 */
[----:B------:R0:W-:Y:S04]  /*6f270*/  STL.64 [R1+0x670], R18 ;  /* 0x0006701201007387 */ /* 0x0001e80000100a00 */
[----:B------:R-:W-:Y:S04]  /*6f280*/  STS.U16 [R0+UR76+0x55780], R21 ;  /* 0x0557801500007988 */ /* 0x000fe8000800044c */
[----:B------:R-:W-:Y:S04]  /*6f290*/  STS.U16 [R0+UR76+0x45b80], R22 ;  /* 0x045b801600007988 */ /* 0x000fe8000800044c */
[----:B------:R-:W-:Y:S04]  /*6f2a0*/  STS.U16 [R0+UR76+0x55b80], R23 ;  /* 0x055b801700007988 */ /* 0x000fe8000800044c */
[----:B------:R-:W-:Y:S04]  /*6f2b0*/  STS.U16 [R0+UR76+0x45f80], R24 ;  /* 0x045f801800007988 */ /* 0x000fe8000800044c */
[----:B------:R-:W-:Y:S04]  /*6f2c0*/  STS.U16 [R0+UR76+0x55f80], R25 ;  /* 0x055f801900007988 */ /* 0x000fe8000800044c */
[----:B0-----:R-:W3:Y:S04]  /*6f2d0*/  LDL.LU.64 R18, [R1+0x3d80] ;  /* 0x003d800001127983 */ /* 0x001ee80000300a00 */
        /* <DEDUP_REMOVED lines=22> */
[----:B------:R0:W-:Y:S04]  /*6f440*/  STL.64 [R1+0x4c8], R10 ;  /* 0x0004c80a01007387 */ /* 0x0001e80000100a00 */
[----:B0-----:R-:W2:Y:S04]  /*6f450*/  LDL.LU.64 R10, [R1+0x3d50] ;  /* 0x003d5000010a7983 */ /* 0x001ea80000300a00 */
[----:B----4-:R0:W-:Y:S02]  /*6f460*/  STL [R1+0x2470], R81 ;  /* 0x0024705101007387 */ /* 0x0101e40000100800 */
[----:B0-----:R-:W0:Y:S02]  /*6f470*/  S2R R81, SR_TID.X ;  /* 0x0000000000517919 */ /* 0x001e240000002100 */
[----:B0-----:R-:W-:-:S04]  /*6f480*/  LOP3.LUT R81, R81, 0x7f, RZ, 0xc0, !PT ;  /* 0x0000007f51517812 */ /* 0x001fc800078ec0ff */
[----:B------:R-:W-:-:S04]  /*6f490*/  LOP3.LUT R81, R81, 0x80, RZ, 0xfc, !PT ;  /* 0x0000008051517812 */ /* 0x000fc800078efcff */
[----:B------:R-:W-:Y:S02]  /*6f4a0*/  ISETP.GE.AND P0, PT, R81, R92, PT ;  /* 0x0000005c5100720c */ /* 0x000fe40003f06270 */
[----:B------:R-:W4:Y:S04]  /*6f4b0*/  LDL.LU R81, [R1+0x22e4] ;  /* 0x0022e40001517983 */ /* 0x000f280000300800 */
[----:B------:R-:W2:Y:S04]  /*6f4c0*/  LDL.LU R13, [R1+0x3d48] ;  /* 0x003d4800010d7983 */ /* 0x000ea80000300800 */
[----:B------:R-:W2:Y:S04]  /*6f4d0*/  LDL.LU R14, [R1+0x3d44] ;  /* 0x003d4400010e7983 */ /* 0x000ea80000300800 */
[----:B------:R-:W2:Y:S04]  /*6f4e0*/  LDL.LU R15, [R1+0x3d40] ;  /* 0x003d4000010f7983 */ /* 0x000ea80000300800 */
[----:B------:R-:W2:Y:S04]  /*6f4f0*/  LDL.LU R16, [R1+0x3d3c] ;  /* 0x003d3c0001107983 */ /* 0x000ea80000300800 */
[----:B------:R-:W2:Y:S01]  /*6f500*/  LDL.LU R7, [R1+0x3d38] ;  /* 0x003d380001077983 */ /* 0x000ea20000300800 */
[----:B------:R-:W-:-:S03]  /*6f510*/  PRMT R78, RZ, 0x7610, R78 ;  /* 0x00007610ff4e7816 */ /* 0x000fc6000000004e */
[----:B------:R-:W-:Y:S04]  /*6f520*/  STS.U16 [R0+UR76+0x47f80], R4 ;  /* 0x047f800400007988 */ /* 0x000fe8000800044c */
[----:B------:R0:W-:Y:S04]  /*6f530*/  STS.U16 [R0+UR76+0x47780], R88 ;  /* 0x0477805800007988 */ /* 0x0001e8000800044c */
[----:B0-----:R-:W4:Y:S01]  /*6f540*/  LDL.LU R88, [R1+0x3d34] ;  /* 0x003d340001587983 */ /* 0x001f220000300800 */
[----:B--2---:R-:W-:-:S03]  /*6f550*/  IMAD.MOV.U32 R4, RZ, RZ, R7 ;  /* 0x000000ffff047224 */ /* 0x004fc600078e0007 */
[----:B------:R-:W2:Y:S04]  /*6f560*/  LDL.LU R7, [R1+0x3d30] ;  /* 0x003d300001077983 */ /* 0x000ea80000300800 */
[----:B---3--:R-:W3:Y:S04]  /*6f570*/  @!P0 LDG.E.U16 R78, desc[UR6][R4.64] ;  /* 0x00000006044e8981 */ /* 0x008ee8000c1e1500 */
[----:B----4-:R0:W-:Y:S02]  /*6f580*/  STS.U16 [R0+UR76+0x57780], R81 ;  /* 0x0577805100007988 */ /* 0x0101e4000800044c */
[----:B0-----:R-:W0:Y:S02]  /*6f590*/  S2R R81, SR_TID.X ;  /* 0x0000000000517919 */ /* 0x001e240000002100 */
[----:B------:R1:W-:Y:S04]  /*6f5a0*/  STS.U16 [R0+UR76+0x57b80], R87 ;  /* 0x057b805700007988 */ /* 0x0003e8000800044c */
[----:B------:R-:W-:Y:S04]  /*6f5b0*/  STS.U16 [R0+UR76+0x57f80], R74 ;  /* 0x057f804a00007988 */ /* 0x000fe8000800044c */
[----:B------:R4:W-:Y:S01]  /*6f5c0*/  STS.U16 [R0+UR76+0x47b80], R79 ;  /* 0x047b804f00007988 */ /* 0x0009e2000800044c */
[----:B------:R-:W-:-:S03]  /*6f5d0*/  PRMT R75, RZ, 0x7610, R75 ;  /* 0x00007610ff4b7816 */ /* 0x000fc6000000004b */
[----:B-1----:R-:W2:Y:S04]  /*6f5e0*/  LDL.LU R87, [R1+0x370] ;  /* 0x0003700001577983 */ /* 0x002ea80000300800 */
[----:B------:R1:W-:Y:S01]  /*6f5f0*/  STL.64 [R1+0x690], R4 ;  /* 0x0006900401007387 */ /* 0x0003e20000100a00 */
[----:B----4-:R-:W-:-:S03]  /*6f600*/  IMAD.MOV.U32 R79, RZ, RZ, R86 ;  /* 0x000000ffff4f7224 */ /* 0x010fc600078e0056 */
[----:B-1----:R-:W4:Y:S04]  /*6f610*/  LDL.LU.64 R4, [R1+0x3d28] ;  /* 0x003d280001047983 */ /* 0x002f280000300a00 */
[----:B------:R-:W4:Y:S01]  /*6f620*/  LDL.LU R74, [R1+0x37c] ;  /* 0x00037c00014a7983 */ /* 0x000f220000300800 */
[----:B0-----:R-:W-:-:S04]  /*6f630*/  LOP3.LUT R81, R81, 0x7f, RZ, 0xc0, !PT ;  /* 0x0000007f51517812 */ /* 0x001fc800078ec0ff */
[----:B------:R-:W-:-:S04]  /*6f640*/  LOP3.LUT R81, R81, 0x80, RZ, 0xfc, !PT ;  /* 0x0000008051517812 */ /* 0x000fc800078efcff */
[CC--:B------:R-:W-:Y:S01]  /*6f650*/  ISETP.GE.AND P0, PT, R81.reuse, R92.reuse, PT ;  /* 0x0000005c5100720c */ /* 0x0c0fe20003f06270 */
[----:B------:R-:W-:Y:S04]  /*6f660*/  STL [R1+0x2f1c], R0 ;  /* 0x002f1c0001007387 */ /* 0x000fe80000100800 */
[----:B---3--:R2:W-:Y:S02]  /*6f670*/  STL [R1+0x246c], R78 ;  /* 0x00246c4e01007387 */ /* 0x0085e40000100800 */
[----:B--2---:R-:W-:Y:S02]  /*6f680*/  IMAD.MOV.U32 R78, RZ, RZ, R7 ;  /* 0x000000ffff4e7224 */ /* 0x004fe400078e0007 */
[----:B------:R-:W2:Y:S04]  /*6f690*/  LDL.LU R7, [R1+0x3d24] ;  /* 0x003d240001077983 */ /* 0x000ea80000300800 */
[----:B------:R0:W3:Y:S01]  /*6f6a0*/  @!P0 LDG.E.U16 R75, desc[UR6][R78.64] ;  /* 0x000000064e4b8981 */ /* 0x0000e2000c1e1500 */
[----:B------:R-:W-:-:S03]  /*6f6b0*/  ISETP.GE.AND P0, PT, R81, R92, PT ;  /* 0x0000005c5100720c */ /* 0x000fc60003f06270 */
[----:B------:R0:W-:Y:S02]  /*6f6c0*/  STL.64 [R1+0x4b8], R78 ;  /* 0x0004b84e01007387 */ /* 0x0001e40000100a00 */
[----:B0-----:R-:W-:Y:S01]  /*6f6d0*/  IMAD.MOV.U32 R79, RZ, RZ, R87 ;  /* 0x000000ffff4f7224 */ /* 0x001fe200078e0057 */
[----:B----4-:R-:W-:Y:S01]  /*6f6e0*/  PRMT R5, RZ, 0x7610, R5 ;  /* 0x00007610ff057816 */ /* 0x010fe20000000005 */
[----:B--2---:R-:W-:Y:S01]  /*6f6f0*/  IMAD.MOV.U32 R78, RZ, RZ, R7 ;  /* 0x000000ffff4e7224 */ /* 0x004fe200078e0007 */
[----:B---3--:R0:W-:Y:S05]  /*6f700*/  STL [R1+0x2468], R75 ;  /* 0x0024684b01007387 */ /* 0x0081ea0000100800 */
[----:B------:R-:W2:Y:S04]  /*6f710*/  @!P0 LDG.E.U16 R5, desc[UR6][R78.64] ;  /* 0x000000064e058981 */ /* 0x000ea8000c1e1500 */
[----:B0-----:R-:W3:Y:S04]  /*6f720*/  LDL.LU R75, [R1+0x388] ;  /* 0x00038800014b7983 */ /* 0x001ee80000300800 */
[----:B------:R-:W4:Y:S04]  /*6f730*/  LDL.LU R7, [R1+0x3d20] ;  /* 0x003d200001077983 */ /* 0x000f280000300800 */
[----:B------:R4:W-:Y:S01]  /*6f740*/  STL.64 [R1+0x6b0], R78 ;  /* 0x0006b04e01007387 */ /* 0x0009e20000100a00 */
[----:B------:R-:W-:-:S02]  /*6f750*/  ISETP.GE.AND P0, PT, R81, R92, PT ;  /* 0x0000005c5100720c */ /* 0x000fc40003f06270 */
[----:B------:R-:W-:Y:S01]  /*6f760*/  PRMT R6, RZ, 0x7610, R6 ;  /* 0x00007610ff067816 */ /* 0x000fe20000000006 */
[----:B--2---:R0:W-:Y:S01]  /*6f770*/  STL [R1+0x2464], R5 ;  /* 0x0024640501007387 */ /* 0x0041e20000100800 */
[----:B----4-:R-:W-:-:S03]  /*6f780*/  IMAD.MOV.U32 R78, RZ, RZ, R7 ;  /* 0x000000ffff4e7224 */ /* 0x010fc600078e0007 */
[----:B0-----:R-:W2:Y:S04]  /*6f790*/  LDL.LU R5, [R1+0x394] ;  /* 0x0003940001057983 */ /* 0x001ea80000300800 */
[----:B------:R-:W4:Y:S01]  /*6f7a0*/  LDL.LU R7, [R1+0x3d1c] ;  /* 0x003d1c0001077983 */ /* 0x000f220000300800 */
[----:B------:R-:W-:-:S05]  /*6f7b0*/  IMAD.MOV.U32 R79, RZ, RZ, R74 ;  /* 0x000000ffff4f7224 */ /* 0x000fca00078e004a */
[----:B------:R-:W2:Y:S01]  /*6f7c0*/  @!P0 LDG.E.U16 R6, desc[UR6][R78.64] ;  /* 0x000000064e068981 */ /* 0x000ea2000c1e1500 */
[----:B------:R-:W-:Y:S02]  /*6f7d0*/  ISETP.GE.AND P0, PT, R81, R92, PT ;  /* 0x0000005c5100720c */ /* 0x000fe40003f06270 */
[----:B------:R-:W-:Y:S01]  /*6f7e0*/  PRMT R4, RZ, 0x7610, R4 ;  /* 0x00007610ff047816 */ /* 0x000fe20000000004 */
[----:B------:R-:W-:Y:S01]  /*6f7f0*/  STL.64 [R1+0x498], R78 ;  /* 0x0004984e01007387 */ /* 0x000fe20000100a00 */
[----:B----4-:R-:W-:-:S03]  /*6f800*/  IMAD.MOV.U32 R74, RZ, RZ, R7 ;  /* 0x000000ffff4a7224 */ /* 0x010fc600078e0007 */
[----:B------:R-:W4:Y:S06]  /*6f810*/  LDL.LU R7, [R1+0x3d18] ;  /* 0x003d180001077983 */ /* 0x000f2c0000300800 */
[----:B---3--:R-:W3:Y:S04]  /*6f820*/  @!P0 LDG.E.U16 R4, desc[UR6][R74.64] ;  /* 0x000000064a048981 */ /* 0x008ee8000c1e1500 */
[----:B------:R0:W-:Y:S04]  /*6f830*/  STL.64 [R1+0x6f0], R74 ;  /* 0x0006f04a01007387 */ /* 0x0001e80000100a00 */
[----:B0-----:R-:W4:Y:S01]  /*6f840*/  LDL.LU R75, [R1+0x39c] ;  /* 0x00039c00014b7983 */ /* 0x001f220000300800 */
[----:B------:R-:W-:-:S03]  /*6f850*/  ISETP.GE.AND P0, PT, R81, R92, PT ;  /* 0x0000005c5100720c */ /* 0x000fc60003f06270 */
[----:B---3--:R4:W-:Y:S04]  /*6f860*/  STL [R1+0x245c], R4 ;  /* 0x00245c0401007387 */ /* 0x0089e80000100800 */
[----:B--2---:R0:W-:Y:S01]  /*6f870*/  STL [R1+0x2460], R6 ;  /* 0x0024600601007387 */ /* 0x0041e20000100800 */
[----:B----4-:R-:W-:-:S03]  /*6f880*/  IMAD.MOV.U32 R4, RZ, RZ, R7 ;  /* 0x000000ffff047224 */ /* 0x010fc600078e0007 */
[----:B------:R-:W2:Y:S01]  /*6f890*/  LDL.LU R7, [R1+0x3d14] ;  /* 0x003d140001077983 */ /* 0x000ea20000300800 */
[----:B------:R-:W-:-:S06]  /*6f8a0*/  PRMT R3, RZ, 0x7610, R3 ;  /* 0x00007610ff037816 */ /* 0x000fcc0000000003 */
[----:B------:R-:W3:Y:S01]  /*6f8b0*/  @!P0 LDG.E.U16 R3, desc[UR6][R4.64] ;  /* 0x0000000604038981 */ /* 0x000ee2000c1e1500 */
[----:B------:R-:W-:Y:S02]  /*6f8c0*/  ISETP.GE.AND P0, PT, R81, R92, PT ;  /* 0x0000005c5100720c */ /* 0x000fe40003f06270 */
[----:B------:R-:W-:Y:S01]  /*6f8d0*/  PRMT R81, RZ, 0x7610, R81 ;  /* 0x00007610ff517816 */ /* 0x000fe20000000051 */
[----:B------:R-:W-:Y:S04]  /*6f8e0*/  STL.64 [R1+0x488], R4 ;  /* 0x0004880401007387 */ /* 0x000fe80000100a00 */
[----:B------:R-:W4:Y:S04]  /*6f8f0*/  LDL.LU R78, [R1+0x3a4] ;  /* 0x0003a400014e7983 */ /* 0x000f280000300800 */
[----:B------:R-:W4:Y:S04]  /*6f900*/  LDL.LU R79, [R1+0x3ac] ;  /* 0x0003ac00014f7983 */ /* 0x000f280000300800 */
[----:B------:R-:W4:Y:S04]  /*6f910*/  LDL.LU R86, [R1+0x4] ;  /* 0x0000040001567983 */ /* 0x000f280000300800 */
[----:B------:R-:W4:Y:S04]  /*6f920*/  LDL.LU R87, [R1] ;  /* 0x0000000001577983 */ /* 0x000f280000300800 */
[----:B0-----:R-:W4:Y:S01]  /*6f930*/  LDL.LU R6, [R1+0x10] ;  /* 0x0000100001067983 */ /* 0x001f220000300800 */
[----:B--2---:R-:W-:-:S05]  /*6f940*/  IMAD.MOV.U32 R74, RZ, RZ, R7 ;  /* 0x000000ffff4a7224 */ /* 0x004fca00078e0007 */
[----:B------:R-:W2:Y:S04]  /*6f950*/  @!P0 LDG.E.U16 R81, desc[UR6][R74.64] ;  /* 0x000000064a518981 */ /* 0x000ea8000c1e1500 */
[----:B---3--:R0:W-:Y:S04]  /*6f960*/  STL [R1+0x2458], R3 ;  /* 0x0024580301007387 */ /* 0x0081e80000100800 */
[----:B0-----:R-:W3:Y:S04]  /*6f970*/  LDL.LU R3, [R1+0xc] ;  /* 0x00000c0001037983 */ /* 0x001ee80000300800 */
[----:B------:R-:W3:Y:S04]  /*6f980*/  LDL.LU R4, [R1+0x3b4] ;  /* 0x0003b40001047983 */ /* 0x000ee80000300800 */
[----:B------:R-:W3:Y:S04]  /*6f990*/  LDL.LU R5, [R1+0x3b8] ;  /* 0x0003b80001057983 */ /* 0x000ee80000300800 */
[----:B------:R-:W3:Y:S04]  /*6f9a0*/  LDL.LU R7, [R1+0x3d10] ;  /* 0x003d100001077983 */ /* 0x000ee80000300800 */
[----:B------:R0:W-:Y:S04]  /*6f9b0*/  STL.64 [R1+0x710], R74 ;  /* 0x0007104a01007387 */ /* 0x0001e80000100a00 */
[----:B0-----:R-:W3:Y:S01]  /*6f9c0*/  LDL.LU.64 R74, [R1+0x3d08] ;  /* 0x003d0800014a7983 */ /* 0x001ee20000300a00 */
[----:B----4-:R-:W-:-:S04]  /*6f9d0*/  LOP3.LUT R79, R79, R78, RZ, 0x3c, !PT ;  /* 0x0000004e4f4f7212 */ /* 0x010fc800078e3cff */
[----:B------:R-:W-:-:S04]  /*6f9e0*/  LOP3.LUT R78, R79, R78, RZ, 0x3c, !PT ;  /* 0x0000004e4f4e7212 */ /* 0x000fc800078e3cff */
[----:B------:R-:W-:Y:S01]  /*6f9f0*/  LOP3.LUT R79, R79, R78, RZ, 0x3c, !PT ;  /* 0x0000004e4f4f7212 */ /* 0x000fe200078e3cff */
[----:B--2---:R0:W-:Y:S02]  /*6fa00*/  STL [R1+0x2454], R81 ;  /* 0x0024545101007387 */ /* 0x0041e40000100800 */
[----:B0-----:R-:W0:Y:S02]  /*6fa10*/  S2R R81, SR_TID.X ;  /* 0x0000000000517919 */ /* 0x001e240000002100 */
[----:B0-----:R-:W-:-:S04]  /*6fa20*/  LOP3.LUT R81, R81, 0x7f, RZ, 0xc0, !PT ;  /* 0x0000007f51517812 */ /* 0x001fc800078ec0ff */
[----:B------:R-:W-:-:S04]  /*6fa30*/  LOP3.LUT R81, R81, 0x80, RZ, 0xfc, !PT ;  /* 0x0000008051517812 */ /* 0x000fc800078efcff */
[----:B------:R-:W-:Y:S02]  /*6fa40*/  ISETP.GE.AND P0, PT, R81, R92, PT ;  /* 0x0000005c5100720c */ /* 0x000fe40003f06270 */
[----:B------:R-:W-:-:S11]  /*6fa50*/  PRMT R81, RZ, 0x7610, R81 ;  /* 0x00007610ff517816 */ /* 0x000fd60000000051 */
[----:B------:R-:W2:Y:S04]  /*6fa60*/  @!P0 LDG.E.U16 R81, desc[UR6][R78.64] ;  /* 0x000000064e518981 */ /* 0x000ea8000c1e1500 */
[----:B------:R-:W-:Y:S04]  /*6fa70*/  STL [R1+0x2e6c], R88 ;  /* 0x002e6c5801007387 */ /* 0x000fe80000100800 */
[----:B------:R-:W-:Y:S04]  /*6fa80*/  STL [R1+0x3138], R88 ;  /* 0x0031385801007387 */ /* 0x000fe80000100800 */
[----:B------:R0:W-:Y:S04]  /*6fa90*/  STL.64 [R1+0x478], R78 ;  /* 0x0004784e01007387 */ /* 0x0001e80000100a00 */
[----:B0-----:R-:W4:Y:S01]  /*6faa0*/  LDL.LU.64 R78, [R1+0x3d00] ;  /* 0x003d0000014e7983 */ /* 0x001f220000300a00 */
[----:B---3--:R-:W-:-:S03]  /*6fab0*/  LOP3.LUT R5, R5, R4, RZ, 0x3c, !PT ;  /* 0x0000000405057212 */ /* 0x008fc600078e3cff */
        /* <DEDUP_REMOVED lines=64> */
[----:B------:R-:W-:-:S03]  /*6fec0*/  LOP3.LUT R4, R5, R4, RZ, 0x3c, !PT ;  /* 0x0000000405047212 */ /* 0x000fc600078e3cff */
[----:B------:R0:W-:Y:S04]  /*6fed0*/  STS.U16 [R7+UR76+0x71480], R86 ;  /* 0x0714805607007988 */ /* 0x0001e8000800044c */
[----:B------:R1:W-:Y:S04]  /*6fee0*/  STS.U16 [R7+UR76+0x71880], R87 ;  /* 0x0718805707007988 */ /* 0x0003e8000800044c */
[----:B------:R3:W-:Y:S04]  /*6fef0*/  STS.U16 [R7+UR76+0x60080], R6 ;  /* 0x0600800607007988 */ /* 0x0007e8000800044c */
[----:B------:R1:W-:Y:S01]  /*6ff00*/  STS.U16 [R7+UR76+0x60480], R3 ;  /* 0x0604800307007988 */ /* 0x0003e2000800044c */
[----:B------:R-:W-:-:S03]  /*6ff10*/  LOP3.LUT R5, R5, R4, RZ, 0x3c, !PT ;  /* 0x0000000405057212 */ /* 0x000fc600078e3cff */
[----:B--2---:R2:W-:Y:S04]  /*6ff20*/  STL [R1+0x2450], R81 ;  /* 0x0024505101007387 */ /* 0x0045e80000100800 */
[----:B0-----:R-:W4:Y:S04]  /*6ff30*/  LDL.LU R86, [R1+0x3cf8] ;  /* 0x003cf80001567983 */ /* 0x001f280000300800 */
[----:B-1----:R-:W4:Y:S04]  /*6ff40*/  LDL.LU R87, [R1+0x3cf4] ;  /* 0x003cf40001577983 */ /* 0x002f280000300800 */
[----:B---3--:R-:W3:Y:S04]  /*6ff50*/  LDL.LU R6, [R1+0x3cf0] ;  /* 0x003cf00001067983 */ /* 0x008ee80000300800 */
[----:B------:R-:W3:Y:S01]  /*6ff60*/  LDL.LU R3, [R1+0x3cec] ;  /* 0x003cec0001037983 */ /* 0x000ee20000300800 */
[----:B--2---:R-:W0:Y:S02]  /*6ff70*/  S2R R81, SR_TID.X ;  /* 0x0000000000517919 */ /* 0x004e240000002100 */
[----:B0-----:R-:W-:-:S04]  /*6ff80*/  LOP3.LUT R81, R81, 0x7f, RZ, 0xc0, !PT ;  /* 0x0000007f51517812 */ /* 0x001fc800078ec0ff */
[----:B------:R-:W-:-:S04]  /*6ff90*/  LOP3.LUT R81, R81, 0x80, RZ, 0xfc, !PT ;  /* 0x0000008051517812 */ /* 0x000fc800078efcff */
[----:B------:R-:W-:Y:S02]  /*6ffa0*/  ISETP.GE.AND P0, PT, R81, R92, PT ;  /* 0x0000005c5100720c */ /* 0x000fe40003f06270 */
[----:B------:R-:W-:-:S11]  /*6ffb0*/  PRMT R81, RZ, 0x7610, R81 ;  /* 0x00007610ff517816 */ /* 0x000fd60000000051 */
[----:B------:R-:W2:Y:S04]  /*6ffc0*/  @!P0 LDG.E.U16 R81, desc[UR6][R4.64] ;  /* 0x0000000604518981 */ /* 0x000ea8000c1e1500 */
[----:B------:R-:W-:Y:S04]  /*6ffd0*/  STS.U16 [R7+UR76+0x61080], R80 ;  /* 0x0610805007007988 */ /* 0x000fe8000800044c */
[----:B------:R-:W-:Y:S04]  /*6ffe0*/  STS.U16 [R7+UR76+0x61480], R89 ;  /* 0x0614805907007988 */ /* 0x000fe8000800044c */
[----:B------:R-:W-:Y:S04]  /*6fff0*/  STS.U16 [R7+UR76+0x61880], R85 ;  /* 0x0618805507007988 */ /* 0x000fe8000800044c */
[----:B------:R-:W-:Y:S04]  /*70000*/  STS.U16 [R7+UR76+0x61c80], R84 ;  /* 0x061c805407007988 */ /* 0x000fe8000800044c */
[----:B---3--:R0:W-:Y:S04]  /*70010*/  STS.U16 [R7+UR76+0x60880], R3 ;  /* 0x0608800307007988 */ /* 0x0081e8000800044c */
[----:B------:R-:W-:Y:S04]  /*70020*/  STS.U16 [R7+UR76+0x60c80], R6 ;  /* 0x060c800607007988 */ /* 0x000fe8000800044c */
[----:B0-----:R-:W3:Y:S04]  /*70030*/  LDL.LU R3, [R1+0x3ce8] ;  /* 0x003ce80001037983 */ /* 0x001ee80000300800 */
[----:B------:R0:W-:Y:S04]  /*70040*/  STL.64 [R1+0x730], R4 ;  /* 0x0007300401007387 */ /* 0x0001e80000100a00 */
[----:B0-----:R-:W3:Y:S04]  /*70050*/  LDL.LU.64 R4, [R1+0x3ce0] ;  /* 0x003ce00001047983 */ /* 0x001ee80000300a00 */
[----:B--2---:R0:W-:Y:S04]  /*70060*/  STL [R1+0x244c], R81 ;  /* 0x00244c5101007387 */ /* 0x0041e80000100800 */
[----:B------:R-:W2:Y:S04]  /*70070*/  LDL.LU R6, [R1+0x3cdc] ;  /* 0x003cdc0001067983 */ /* 0x000ea80000300800 */
[----:B------:R-:W2:Y:S04]  /*70080*/  LDL.LU R80, [R1+0x3cd8] ;  /* 0x003cd80001507983 */ /* 0x000ea80000300800 */
[----:B------:R-:W2:Y:S04]  /*70090*/  LDL.LU R89, [R1+0x3cd4] ;  /* 0x003cd40001597983 */ /* 0x000ea80000300800 */
[----:B------:R-:W2:Y:S04]  /*700a0*/  LDL.LU R85, [R1+0x3cd0] ;  /* 0x003cd00001557983 */ /* 0x000ea80000300800 */
[----:B------:R-:W2:Y:S01]  /*700b0*/  LDL.LU R84, [R1+0x3ccc] ;  /* 0x003ccc0001547983 */ /* 0x000ea20000300800 */
[----:B0-----:R-:W0:Y:S03]  /*700c0*/  S2R R81, SR_TID.X ;  /* 0x0000000000517919 */ /* 0x001e260000002100 */
        /* <DEDUP_REMOVED lines=10> */
[----:B------:R1:W-:Y:S04]  /*70170*/  STS.U16 [R7+UR76+0x62080], R83 ;  /* 0x0620805307007988 */ /* 0x0003e8000800044c */
[----:B------:R4:W-:Y:S04]  /*70180*/  STS.U16 [R7+UR76+0x62480], R82 ;  /* 0x0624805207007988 */ /* 0x0009e8000800044c */
[----:B------:R0:W-:Y:S04]  /*70190*/  STS.U16 [R7+UR76+0x62880], R91 ;  /* 0x0628805b07007988 */ /* 0x0001e8000800044c */
[----:B------:R0:W-:Y:S04]  /*701a0*/  STS.U16 [R7+UR76+0x62c80], R90 ;  /* 0x062c805a07007988 */ /* 0x0001e8000800044c */
[----:B------:R0:W-:Y:S04]  /*701b0*/  STS.U16 [R7+UR76+0x63080], R93 ;  /* 0x0630805d07007988 */ /* 0x0001e8000800044c */
[----:B-1----:R-:W3:Y:S04]  /*701c0*/  LDL.LU R83, [R1+0x3cc8] ;  /* 0x003cc80001537983 */ /* 0x002ee80000300800 */
[----:B----4-:R-:W3:Y:S04]  /*701d0*/  LDL.LU R82, [R1+0x3cc4] ;  /* 0x003cc40001527983 */ /* 0x010ee80000300800 */
[----:B0-----:R-:W4:Y:S04]  /*701e0*/  LDL.LU R91, [R1+0x3cc0] ;  /* 0x003cc000015b7983 */ /* 0x001f280000300800 */
[----:B------:R-:W4:Y:S04]  /*701f0*/  LDL.LU R90, [R1+0x3cbc] ;  /* 0x003cbc00015a7983 */ /* 0x000f280000300800 */
[----:B------:R-:W3:Y:S01]  /*70200*/  LDL.LU R93, [R1+0x3cb8] ;  /* 0x003cb800015d7983 */ /* 0x000ee20000300800 */
[----:B------:R-:W-:-:S04]  /*70210*/  LOP3.LUT R81, R81, 0x7f, RZ, 0xc0, !PT ;  /* 0x0000007f51517812 */ /* 0x000fc800078ec0ff */
[----:B------:R-:W-:-:S04]  /*70220*/  LOP3.LUT R81, R81, 0x80, RZ, 0xfc, !PT ;  /* 0x0000008051517812 */ /* 0x000fc800078efcff */
[----:B------:R-:W-:Y:S02]  /*70230*/  ISETP.GE.AND P0, PT, R81, R92, PT ;  /* 0x0000005c5100720c */ /* 0x000fe40003f06270 */
[----:B------:R-:W-:-:S11]  /*70240*/  PRMT R81, RZ, 0x7610, R81 ;  /* 0x00007610ff517816 */ /* 0x000fd60000000051 */
[----:B--2---:R-:W2:Y:S04]  /*70250*/  @!P0 LDG.E.U16 R81, desc[UR6][R84.64] ;  /* 0x0000000654518981 */ /* 0x004ea8000c1e1500 */
[----:B------:R0:W-:Y:S04]  /*70260*/  STL.64 [R1+0x750], R84 ;  /* 0x0007505401007387 */ /* 0x0001e80000100a00 */
[----:B0-----:R-:W3:Y:S04]  /*70270*/  LDL.LU.64 R84, [R1+0x3cb0] ;  /* 0x003cb00001547983 */ /* 0x001ee80000300a00 */
[----:B--2---:R0:W-:Y:S02]  /*70280*/  STL [R1+0x2448], R81 ;  /* 0x0024485101007387 */ /* 0x0041e40000100800 */
[----:B0-----:R-:W0:Y:S02]  /*70290*/  S2R R81, SR_TID.X ;  /* 0x0000000000517919 */ /* 0x001e240000002100 */
[----:B0-----:R-:W-:-:S04]  /*702a0*/  LOP3.LUT R81, R81, 0x7f, RZ, 0xc0, !PT ;  /* 0x0000007f51517812 */ /* 0x001fc800078ec0ff */
[----:B------:R-:W-:-:S04]  /*702b0*/  LOP3.LUT R81, R81, 0x80, RZ, 0xfc, !PT ;  /* 0x0000008051517812 */ /* 0x000fc800078efcff */
[----:B------:R-:W-:Y:S02]  /*702c0*/  ISETP.GE.AND P0, PT, R81, R92, PT ;  /* 0x0000005c5100720c */ /* 0x000fe40003f06270 */
[----:B------:R-:W-:-:S11]  /*702d0*/  PRMT R81, RZ, 0x7610, R81 ;  /* 0x00007610ff517816 */ /* 0x000fd60000000051 */
[----:B---3--:R-:W2:Y:S04]  /*702e0*/  @!P0 LDG.E.U16 R81, desc[UR6][R82.64] ;  /* 0x0000000652518981 */ /* 0x008ea8000c1e1500 */
        /* <DEDUP_REMOVED lines=8> */
[----:B----4-:R-:W2:Y:S04]  /*70370*/  @!P0 LDG.E.U16 R81, desc[UR6][R90.64] ;  /* 0x000000065a518981 */ /* 0x010ea8000c1e1500 */
[----:B------:R0:W-:Y:S04]  /*70380*/  STL.64 [R1+0x770], R90 ;  /* 0x0007705a01007387 */ /* 0x0001e80000100a00 */
[----:B0-----:R-:W4:Y:S04]  /*70390*/  LDL.LU.64 R90, [R1+0x3ca0] ;  /* 0x003ca000015a7983 */ /* 0x001f280000300a00 */
[----:B--2---:R0:W-:Y:S02]  /*703a0*/  STL [R1+0x2440], R81 ;  /* 0x0024405101007387 */ /* 0x0041e40000100800 */
[----:B0-----:R-:W0:Y:S02]  /*703b0*/  S2R R81, SR_TID.X ;  /* 0x0000000000517919 */ /* 0x001e240000002100 */
[----:B0-----:R-:W-:-:S04]  /*703c0*/  LOP3.LUT R81, R81, 0x7f, RZ, 0xc0, !PT ;  /* 0x0000007f51517812 */ /* 0x001fc800078ec0ff */
[----:B------:R-:W-:-:S04]  /*703d0*/  LOP3.LUT R81, R81, 0x80, RZ, 0xfc, !PT ;  /* 0x0000008051517812 */ /* 0x000fc800078efcff */
[----:B------:R-:W-:Y:S02]  /*703e0*/  ISETP.GE.AND P0, PT, R81, R92, PT ;  /* 0x0000005c5100720c */ /* 0x000fe40003f06270 */
[----:B------:R-:W-:-:S11]  /*703f0*/  PRMT R81, RZ, 0x7610, R81 ;  /* 0x00007610ff517816 */ /* 0x000fd60000000051 */
[----:B------:R-:W2:Y:S04]  /*70400*/  @!P0 LDG.E.U16 R81, desc[UR6][R84.64] ;  /* 0x0000000654518981 */ /* 0x000ea8000c1e1500 */
        /* <DEDUP_REMOVED lines=478> */
[----:B0-----:R-:W4:Y:S01]  /*721f0*/  LDL.LU.64 R90, [R1+0x3af0] ;  /* 0x003af000015a7983 */ /* 0x001f220000300a00 */
[----:B------:R-:W-:-:S03]  /*72200*/  PRMT R93, RZ, 0x7610, R93 ;  /* 0x00007610ff5d7816 */ /* 0x000fc6000000005d */
[----:B--2---:R0:W-:Y:S02]  /*72210*/  STL [R1+0x2368], R81 ;  /* 0x0023685101007387 */ /* 0x0041e40000100800 */
[----:B0-----:R-:W0:Y:S02]  /*72220*/  S2R R81, SR_TID.X ;  /* 0x0000000000517919 */ /* 0x001e240000002100 */
[----:B0-----:R-:W-:-:S04]  /*72230*/  LOP3.LUT R81, R81, 0x7f, RZ, 0xc0, !PT ;  /* 0x0000007f51517812 */ /* 0x001fc800078ec0ff */
[----:B------:R-:W-:-:S05]  /*72240*/  LOP3.LUT R81, R81, 0x80, RZ, 0xfc, !PT ;  /* 0x0000008051517812 */ /* 0x000fca00078efcff */
[----:B------:R-:W-:Y:S04]  /*72250*/  STL.64 [R1+0x3078], R80 ;  /* 0x0030785001007387 */ /* 0x000fe80000100a00 */
        /* <DEDUP_REMOVED lines=390> */
[----:B------:R-:W-:Y:S02]  /*73ac0*/  ISETP.GE.AND P0, PT, R81, R92, PT ;  /* 0x0000005c5100720c */ /* 0x000fe40003f06270 */
        /* <DEDUP_REMOVED lines=55> */
[----:B------:R-:W-:Y:S01]  /*73e40*/  STL.S16 [R1+0x20f8], R59 ;  /* 0x0020f83b01007387 */ /* 0x000fe20000100600 */
[----:B------:R-:W-:-:S03]  /*73e50*/  PRMT R54, RZ, 0x7610, R54 ;  /* 0x00007610ff367816 */ /* 0x000fc60000000036 */
        /* <DEDUP_REMOVED lines=40> */
[----:B------:R-:W-:Y:S01]  /*740e0*/  STL [R1+0x31e8], R2 ;  /* 0x0031e80201007387 */ /* 0x000fe20000100800 */
[----:B------:R-:W-:-:S03]  /*740f0*/  PRMT R35, RZ, 0x7610, R35 ;  /* 0x00007610ff237816 */ /* 0x000fc60000000023 */
[----:B------:R-:W-:Y:S01]  /*74100*/  STL.S16 [R1+0x20a4], R38 ;  /* 0x0020a42601007387 */ /* 0x000fe20000100600 */
[----:B------:R-:W-:-:S03]  /*74110*/  PRMT R34, RZ, 0x7610, R34 ;  /* 0x00007610ff227816 */ /* 0x000fc60000000022 */
[----:B------:R-:W-:Y:S01]  /*74120*/  STL [R1+0x31f8], R0 ;  /* 0x0031f80001007387 */ /* 0x000fe20000100800 */
        /* <DEDUP_REMOVED lines=23> */
[----:B------:R-:W-:Y:S04]  /*742a0*/  STL.S16 [R1+0x2054], R26 ;  /* 0x0020541a01007387 */ /* 0x000fe80000100600 */
[----:B------:R-:W-:Y:S01]  /*742b0*/  STL.S16 [R1+0x2050], R25 ;  /* 0x0020501901007387 */ /* 0x000fe20000100600 */
[----:B------:R-:W-:-:S03]  /*742c0*/  PRMT R22, RZ, 0x7610, R22 ;  /* 0x00007610ff167816 */ /* 0x000fc60000000016 */
[----:B------:R-:W-:Y:S01]  /*742d0*/  STL.S16 [R1+0x204c], R24 ;  /* 0x00204c1801007387 */ /* 0x000fe20000100600 */
[----:B------:R-:W-:-:S03]  /*742e0*/  PRMT R21, RZ, 0x7610, R21 ;  /* 0x00007610ff157816 */ /* 0x000fc60000000015 */
[----:B------:R0:W-:Y:S01]  /*742f0*/  STL [R1+0x3178], R3 ;  /* 0x0031780301007387 */ /* 0x0001e20000100800 */
[----:B------:R-:W-:-:S03]  /*74300*/  PRMT R20, RZ, 0x7610, R20 ;  /* 0x00007610ff147816 */ /* 0x000fc60000000014 */
[----:B------:R-:W-:Y:S01]  /*74310*/  STL.S16 [R1+0x2048], R23 ;  /* 0x0020481701007387 */ /* 0x000fe20000100600 */
        /* <DEDUP_REMOVED lines=13> */
[----:B0-----:R-:W-:Y:S02]  /*743f0*/  PRMT R3, RZ, 0x7610, R3 ;  /* 0x00007610ff037816 */ /* 0x001fe40000000003 */
[----:B------:R-:W-:Y:S02]  /*74400*/  PRMT R9, RZ, 0x7610, R9 ;  /* 0x00007610ff097816 */ /* 0x000fe40000000009 */
[----:B------:R-:W-:Y:S02]  /*74410*/  PRMT R2, RZ, 0x7610, R2 ;  /* 0x00007610ff027816 */ /* 0x000fe40000000002 */
[----:B------:R-:W-:Y:S02]  /*74420*/  PRMT R8, RZ, 0x7610, R8 ;  /* 0x00007610ff087816 */ /* 0x000fe40000000008 */
[----:B------:R-:W-:-:S02]  /*74430*/  PRMT R0, RZ, 0x7610, R0 ;  /* 0x00007610ff007816 */ /* 0x000fc40000000000 */
[----:B--2---:R-:W-:-:S05]  /*74440*/  PRMT R93, RZ, 0x7610, R93 ;  /* 0x00007610ff5d7816 */ /* 0x004fca000000005d */
[----:B------:R0:W-:Y:S04]  /*74450*/  STL [R1+0x3188], R93 ;  /* 0x0031885d01007387 */ /* 0x0001e80000100800 */
[----:B------:R-:W-:Y:S04]  /*74460*/  STL.S16 [R1+0x201c], R22 ;  /* 0x00201c1601007387 */ /* 0x000fe80000100600 */
[----:B------:R-:W-:Y:S04]  /*74470*/  STL.S16 [R1+0x2018], R21 ;  /* 0x0020181501007387 */ /* 0x000fe80000100600 */
[----:B------:R-:W-:Y:S04]  /*74480*/  STL.S16 [R1+0x2014], R20 ;  /* 0x0020141401007387 */ /* 0x000fe80000100600 */
[----:B------:R-:W-:Y:S04]  /*74490*/  STL.S16 [R1+0x200c], R19 ;  /* 0x00200c1301007387 */ /* 0x000fe80000100600 */
[----:B------:R1:W-:Y:S04]  /*744a0*/  STL.64 [R1+0x34b0], R6 ;  /* 0x0034b00601007387 */ /* 0x0003e80000100a00 */
[----:B------:R-:W-:Y:S04]  /*744b0*/  STL.S16 [R1+0x2008], R18 ;  /* 0x0020081201007387 */ /* 0x000fe80000100600 */
[----:B------:R-:W-:Y:S04]  /*744c0*/  STL.S16 [R1+0x1fe0], R17 ;  /* 0x001fe01101007387 */ /* 0x000fe80000100600 */
[----:B------:R-:W-:Y:S01]  /*744d0*/  STL.S16 [R1+0x1fdc], R16 ;  /* 0x001fdc1001007387 */ /* 0x000fe20000100600 */
[----:B0-----:R-:W-:-:S03]  /*744e0*/  PRMT R93, RZ, 0x7610, R93 ;  /* 0x00007610ff5d7816 */ /* 0x001fc6000000005d */
[----:B------:R-:W-:Y:S04]  /*744f0*/  STL.S16 [R1+0x1fd8], R15 ;  /* 0x001fd80f01007387 */ /* 0x000fe80000100600 */
[----:B------:R-:W-:Y:S04]  /*74500*/  STL [R1+0x3198], R4 ;  /* 0x0031980401007387 */ /* 0x000fe80000100800 */
[----:B------:R-:W-:Y:S04]  /*74510*/  STL.S16 [R1+0x1fd4], R14 ;  /* 0x001fd40e01007387 */ /* 0x000fe80000100600 */
[----:B------:R-:W-:Y:S04]  /*74520*/  STL [R1+0x34c8], R93 ;  /* 0x0034c85d01007387 */ /* 0x000fe80000100800 */
[----:B------:R-:W-:Y:S04]  /*74530*/  STL.S16 [R1+0x1fac], R13 ;  /* 0x001fac0d01007387 */ /* 0x000fe80000100600 */
[----:B------:R0:W-:Y:S04]  /*74540*/  STL.S16 [R1+0x1fa4], R12 ;  /* 0x001fa40c01007387 */ /* 0x0001e80000100600 */
[----:B------:R-:W-:Y:S04]  /*74550*/  STL.S16 [R1+0x1fa0], R11 ;  /* 0x001fa00b01007387 */ /* 0x000fe80000100600 */
[----:B------:R-:W-:Y:S04]  /*74560*/  STL [R1+0x313c], R88 ;  /* 0x00313c5801007387 */ /* 0x000fe80000100800 */
[----:B------:R-:W-:Y:S01]  /*74570*/  STL.S16 [R1+0x1f9c], R10 ;  /* 0x001f9c0a01007387 */ /* 0x000fe20000100600 */
[----:B-1----:R-:W-:-:S03]  /*74580*/  PRMT R7, RZ, 0x7610, R7 ;  /* 0x00007610ff077816 */ /* 0x002fc60000000007 */
[----:B------:R1:W-:Y:S04]  /*74590*/  STL [R1+0x34d8], R3 ;  /* 0x0034d80301007387 */ /* 0x0003e80000100800 */
[----:B------:R-:W-:Y:S01]  /*745a0*/  STL.S16 [R1+0x1f70], R9 ;  /* 0x001f700901007387 */ /* 0x000fe20000100600 */
[----:B------:R-:W-:-:S03]  /*745b0*/  PRMT R6, RZ, 0x7610, R6 ;  /* 0x00007610ff067816 */ /* 0x000fc60000000006 */
[----:B------:R2:W-:Y:S04]  /*745c0*/  STL [R1+0x3340], R2 ;  /* 0x0033400201007387 */ /* 0x0005e80000100800 */
[----:B------:R-:W-:Y:S04]  /*745d0*/  STL.S16 [R1+0x1f6c], R8 ;  /* 0x001f6c0801007387 */ /* 0x000fe80000100600 */
[----:B------:R-:W-:Y:S04]  /*745e0*/  STL.S16 [R1+0x1f3c], R7 ;  /* 0x001f3c0701007387 */ /* 0x000fe80000100600 */
[----:B------:R1:W-:Y:S04]  /*745f0*/  STL [R1+0x3350], R0 ;  /* 0x0033500001007387 */ /* 0x0003e80000100800 */
[----:B------:R-:W-:Y:S04]  /*74600*/  STL.S16 [R1+0x1f38], R6 ;  /* 0x001f380601007387 */ /* 0x000fe80000100600 */
[----:B0-----:R-:W3:Y:S04]  /*74610*/  LDL.LU R12, [R1+0x26dc] ;  /* 0x0026dc00010c7983 */ /* 0x001ee80000300800 */
[----:B------:R-:W4:Y:S01]  /*74620*/  LDL.LU R13, [R1+0x29a8] ;  /* 0x0029a800010d7983 */ /* 0x000f220000300800 */
[----:B-1----:R-:W-:-:S02]  /*74630*/  PRMT R3, RZ, 0x7610, R3 ;  /* 0x00007610ff037816 */ /* 0x002fc40000000003 */
[----:B--2---:R-:W-:-:S03]  /*74640*/  PRMT R2, RZ, 0x7610, R2 ;  /* 0x00007610ff027816 */ /* 0x004fc60000000002 */
[----:B------:R-:W-:Y:S01]  /*74650*/  STL.S16 [R1+0x1f30], R3 ;  /* 0x001f300301007387 */ /* 0x000fe20000100600 */
[----:B------:R-:W-:-:S03]  /*74660*/  PRMT R0, RZ, 0x7610, R0 ;  /* 0x00007610ff007816 */ /* 0x000fc60000000000 */
[----:B------:R-:W2:Y:S04]  /*74670*/  LDL.LU R27, [R1+0x26e0] ;  /* 0x0026e000011b7983 */ /* 0x000ea80000300800 */
[----:B------:R-:W-:Y:S04]  /*74680*/  STL.S16 [R1+0x1f04], R2 ;  /* 0x001f040201007387 */ /* 0x000fe80000100600 */
[----:B------:R-:W2:Y:S04]  /*74690*/  LDL.LU R26, [R1+0x29ac] ;  /* 0x0029ac00011a7983 */ /* 0x000ea80000300800 */
[----:B------:R-:W-:Y:S04]  /*746a0*/  STL.S16 [R1+0x1f00], R0 ;  /* 0x001f000001007387 */ /* 0x000fe80000100600 */
        /* <DEDUP_REMOVED lines=18> */
[----:B------:R-:W-:-:S02]  /*747d0*/  PRMT R88, RZ, 0x7610, R88 ;  /* 0x00007610ff587816 */ /* 0x000fc40000000058 */
[----:B------:R-:W-:Y:S01]  /*747e0*/  PRMT R5, RZ, 0x7610, R5 ;  /* 0x00007610ff057816 */ /* 0x000fe20000000005 */
[----:B------:R-:W2:Y:S01]  /*747f0*/  LDL.LU R20, [R1+0x2708] ;  /* 0x0027080001147983 */ /* 0x000ea20000300800 */
[----:B------:R-:W-:-:S03]  /*74800*/  PRMT R4, RZ, 0x7610, R4 ;  /* 0x00007610ff047816 */ /* 0x000fc60000000004 */
[----:B------:R-:W2:Y:S04]  /*74810*/  LDL.LU R21, [R1+0x29d4] ;  /* 0x0029d40001157983 */ /* 0x000ea80000300800 */
[----:B------:R-:W2:Y:S04]  /*74820*/  LDL.LU R22, [R1+0x270c] ;  /* 0x00270c0001167983 */ /* 0x000ea80000300800 */
[----:B------:R-:W2:Y:S04]  /*74830*/  LDL.LU R23, [R1+0x29d8] ;  /* 0x0029d80001177983 */ /* 0x000ea80000300800 */
[----:B------:R-:W-:Y:S04]  /*74840*/  STL [R1+0x3380], R88 ;  /* 0x0033805801007387 */ /* 0x000fe80000100800 */
[----:B------:R2:W-:Y:S04]  /*74850*/  STL.64 [R1+0x3368], R4 ;  /* 0x0033680401007387 */ /* 0x0005e80000100a00 */
[----:B------:R-:W2:Y:S04]  /*74860*/  LDL.LU R24, [R1+0x2710] ;  /* 0x0027100001187983 */ /* 0x000ea80000300800 */
[----:B------:R-:W2:Y:S04]  /*74870*/  LDL.LU R25, [R1+0x29dc] ;  /* 0x0029dc0001197983 */ /* 0x000ea80000300800 */
[----:B------:R-:W2:Y:S04]  /*74880*/  LDL.LU R8, [R1+0x2714] ;  /* 0x0027140001087983 */ /* 0x000ea80000300800 */
[----:B------:R-:W2:Y:S01]  /*74890*/  LDL.LU R9, [R1+0x29e0] ;  /* 0x0029e00001097983 */ /* 0x000ea20000300800 */
[----:B---3--:R-:W-:-:S02]  /*748a0*/  IMAD.MOV.U32 R87, RZ, RZ, R12 ;  /* 0x000000ffff577224 */ /* 0x008fc400078e000c */
[----:B----4-:R-:W-:Y:S01]  /*748b0*/  IMAD.MOV.U32 R86, RZ, RZ, R13 ;  /* 0x000000ffff567224 */ /* 0x010fe200078e000d */
[----:B------:R-:W3:Y:S04]  /*748c0*/  LDL.LU R12, [R1+0x2718] ;  /* 0x00271800010c7983 */ /* 0x000ee80000300800 */
[----:B------:R-:W4:Y:S04]  /*748d0*/  LDL.LU R13, [R1+0x29e4] ;  /* 0x0029e400010d7983 */ /* 0x000f280000300800 */
[----:B------:R-:W-:Y:S01]  /*748e0*/  STL.64 [R1+0x38d8], R86 ;  /* 0x0038d85601007387 */ /* 0x000fe20000100a00 */
[----:B--2---:R-:W-:-:S02]  /*748f0*/  IMAD.MOV.U32 R5, RZ, RZ, R17 ;  /* 0x000000ffff057224 */ /* 0x004fc400078e0011 */
[----:B------:R-:W-:Y:S02]  /*74900*/  IMAD.MOV.U32 R4, RZ, RZ, R10 ;  /* 0x000000ffff047224 */ /* 0x000fe400078e000a */
[----:B------:R-:W-:Y:S02]  /*74910*/  IMAD.MOV.U32 R3, RZ, RZ, R11 ;  /* 0x000000ffff037224 */ /* 0x000fe400078e000b */
[----:B------:R-:W-:Y:S01]  /*74920*/  IMAD.MOV.U32 R2, RZ, RZ, R14 ;  /* 0x000000ffff027224 */ /* 0x000fe200078e000e */
[----:B------:R0:W-:Y:S04]  /*74930*/  STL.64 [R1+0x98], R4 ;  /* 0x0000980401007387 */ /* 0x0001e80000100a00 */
[----:B------:R-:W2:Y:S04]  /*74940*/  LDL.LU R10, [R1+0x271c] ;  /* 0x00271c00010a7983 */ /* 0x000ea80000300800 */
[----:B------:R1:W-:Y:S04]  /*74950*/  STL.64 [R1+0x260], R2 ;  /* 0x0002600201007387 */ /* 0x0003e80000100a00 */
[----:B------:R-:W2:Y:S01]  /*74960*/  LDL.LU R11, [R1+0x29e8] ;  /* 0x0029e800010b7983 */ /* 0x000ea20000300800 */
[----:B------:R-:W-:-:S03]  /*74970*/  IMAD.MOV.U32 R17, RZ, RZ, R15 ;  /* 0x000000ffff117224 */ /* 0x000fc600078e000f */
[----:B------:R-:W2:Y:S04]  /*74980*/  LDL.LU R14, [R1+0x2720] ;  /* 0x00272000010e7983 */ /* 0x000ea80000300800 */
[----:B------:R-:W2:Y:S01]  /*74990*/  LDL.LU R15, [R1+0x29ec] ;  /* 0x0029ec00010f7983 */ /* 0x000ea20000300800 */
[----:B------:R-:W-:-:S03]  /*749a0*/  IMAD.MOV.U32 R47, RZ, RZ, R33 ;  /* 0x000000ffff2f7224 */ /* 0x000fc600078e0021 */
[----:B------:R-:W-:Y:S01]  /*749b0*/  STL.64 [R1+0x3018], R16 ;  /* 0x0030181001007387 */ /* 0x000fe20000100a00 */
[----:B0-----:R-:W-:Y:S02]  /*749c0*/  IMAD.MOV.U32 R4, RZ, RZ, R30 ;  /* 0x000000ffff047224 */ /* 0x001fe400078e001e */
[----:B------:R-:W-:Y:S02]  /*749d0*/  IMAD.MOV.U32 R5, RZ, RZ, R46 ;  /* 0x000000ffff057224 */ /* 0x000fe400078e002e */
[----:B------:R-:W-:Y:S02]  /*749e0*/  IMAD.MOV.U32 R46, RZ, RZ, R34 ;  /* 0x000000ffff2e7224 */ /* 0x000fe400078e0022 */
[----:B-1----:R-:W-:Y:S02]  /*749f0*/  IMAD.MOV.U32 R2, RZ, RZ, R32 ;  /* 0x000000ffff027224 */ /* 0x002fe400078e0020 */
[----:B------:R-:W-:Y:S01]  /*74a00*/  IMAD.MOV.U32 R3, RZ, RZ, R31 ;  /* 0x000000ffff037224 */ /* 0x000fe200078e001f */
[----:B------:R-:W-:Y:S04]  /*74a10*/  STL.64 [R1+0x3020], R28 ;  /* 0x0030201c01007387 */ /* 0x000fe80000100a00 */
[----:B------:R0:W-:Y:S01]  /*74a20*/  STL.64 [R1+0x90], R4 ;  /* 0x0000900401007387 */ /* 0x0001e20000100a00 */
[----:B------:R-:W-:-:S02]  /*74a30*/  IMAD.MOV.U32 R48, RZ, RZ, R36 ;  /* 0x000000ffff307224 */ /* 0x000fc400078e0024 */
[----:B------:R-:W-:Y:S01]  /*74a40*/  IMAD.MOV.U32 R49, RZ, RZ, R35 ;  /* 0x000000ffff317224 */ /* 0x000fe200078e0023 */
[----:B------:R-:W-:Y:S04]  /*74a50*/  STL.64 [R1+0x3140], R46 ;  /* 0x0031402e01007387 */ /* 0x000fe80000100a00 */
[----:B------:R1:W-:Y:S01]  /*74a60*/  STL.64 [R1+0x258], R2 ;  /* 0x0002580201007387 */ /* 0x0003e20000100a00 */
[----:B------:R-:W-:-:S03]  /*74a70*/  LOP3.LUT R9, R9, R8, RZ, 0x3c, !PT ;  /* 0x0000000809097212 */ /* 0x000fc600078e3cff */
[----:B------:R-:W-:Y:S01]  /*74a80*/  STL.64 [R1+0x3148], R48 ;  /* 0x0031483001007387 */ /* 0x000fe20000100a00 */
[----:B0-----:R-:W-:Y:S02]  /*74a90*/  IMAD.MOV.U32 R4, RZ, RZ, R19 ;  /* 0x000000ffff047224 */ /* 0x001fe400078e0013 */
[----:B------:R-:W-:Y:S02]  /*74aa0*/  IMAD.MOV.U32 R5, RZ, RZ, R18 ;  /* 0x000000ffff057224 */ /* 0x000fe400078e0012 */
[----:B-1----:R-:W-:Y:S02]  /*74ab0*/  IMAD.MOV.U32 R2, RZ, RZ, R21 ;  /* 0x000000ffff027224 */ /* 0x002fe400078e0015 */
[----:B------:R-:W-:Y:S01]  /*74ac0*/  IMAD.MOV.U32 R3, RZ, RZ, R20 ;  /* 0x000000ffff037224 */ /* 0x000fe200078e0014 */
[----:B------:R0:W-:Y:S04]  /*74ad0*/  STL.64 [R1+0x250], R4 ;  /* 0x0002500401007387 */ /* 0x0001e80000100a00 */
[----:B------:R-:W2:Y:S01]  /*74ae0*/  LDL.LU R20, [R1+0x2724] ;  /* 0x0027240001147983 */ /* 0x000ea20000300800 */
[----:B------:R-:W-:-:S03]  /*74af0*/  LOP3.LUT R8, R9, R8, RZ, 0x3c, !PT ;  /* 0x0000000809087212 */ /* 0x000fc600078e3cff */
[----:B------:R1:W-:Y:S04]  /*74b00*/  STL.64 [R1+0x248], R2 ;  /* 0x0002480201007387 */ /* 0x0003e80000100a00 */
[----:B------:R-:W2:Y:S01]  /*74b10*/  LDL.LU R21, [R1+0x29f0] ;  /* 0x0029f00001157983 */ /* 0x000ea20000300800 */
[----:B------:R-:W-:Y:S01]  /*74b20*/  IMAD.MOV.U32 R64, RZ, RZ, R23 ;  /* 0x000000ffff407224 */ /* 0x000fe200078e0017 */
[----:B------:R-:W-:Y:S01]  /*74b30*/  MOV R65, R22 ;  /* 0x0000001600417202 */ /* 0x000fe20000000f00 */
[----:B------:R-:W-:Y:S02]  /*74b40*/  IMAD.MOV.U32 R66, RZ, RZ, R25 ;  /* 0x000000ffff427224 */ /* 0x000fe400078e0019 */
[----:B------:R-:W-:Y:S01]  /*74b50*/  IMAD.MOV.U32 R67, RZ, RZ, R24 ;  /* 0x000000ffff437224 */ /* 0x000fe200078e0018 */
[----:B------:R-:W-:Y:S01]  /*74b60*/  LOP3.LUT R9, R9, R8, RZ, 0x3c, !PT ;  /* 0x0000000809097212 */ /* 0x000fe200078e3cff */
[----:B------:R-:W2:Y:S04]  /*74b70*/  LDL.LU R22, [R1+0x2728] ;  /* 0x0027280001167983 */ /* 0x000ea80000300800 */
[----:B------:R-:W2:Y:S04]  /*74b80*/  LDL.LU R23, [R1+0x29f4] ;  /* 0x0029f40001177983 */ /* 0x000ea80000300800 */
[----:B------:R-:W-:Y:S04]  /*74b90*/  STL.64 [R1+0x34a0], R64 ;  /* 0x0034a04001007387 */ /* 0x000fe80000100a00 */
[----:B------:R-:W-:Y:S04]  /*74ba0*/  STL.64 [R1+0x34a8], R66 ;  /* 0x0034a84201007387 */ /* 0x000fe80000100a00 */
[----:B------:R-:W-:Y:S04]  /*74bb0*/  STL.64 [R1+0x3028], R8 ;  /* 0x0030280801007387 */ /* 0x000fe80000100a00 */
[----:B------:R-:W2:Y:S04]  /*74bc0*/  LDL.LU R37, [R1+0x272c] ;  /* 0x00272c0001257983 */ /* 0x000ea80000300800 */
[----:B------:R-:W0:Y:S04]  /*74bd0*/  LDL.LU R38, [R1+0x29f8] ;  /* 0x0029f80001267983 */ /* 0x000e280000300800 */
[----:B------:R-:W2:Y:S04]  /*74be0*/  LDL.LU R24, [R1+0x2730] ;  /* 0x0027300001187983 */ /* 0x000ea80000300800 */
[----:B------:R-:W1:Y:S01]  /*74bf0*/  LDL.LU R25, [R1+0x29fc] ;  /* 0x0029fc0001197983 */ /* 0x000e620000300800 */
[----:B---3--:R-:W-:-:S02]  /*74c00*/  IMAD.MOV.U32 R31, RZ, RZ, R12 ;  /* 0x000000ffff1f7224 */ /* 0x008fc400078e000c */
[----:B----4-:R-:W-:Y:S01]  /*74c10*/  IMAD.MOV.U32 R30, RZ, RZ, R13 ;  /* 0x000000ffff1e7224 */ /* 0x010fe200078e000d */
[----:B------:R-:W3:Y:S04]  /*74c20*/  LDL.LU R12, [R1+0x2734] ;  /* 0x00273400010c7983 */ /* 0x000ee80000300800 */
[----:B------:R-:W4:Y:S04]  /*74c30*/  LDL.LU R13, [R1+0x2a00] ;  /* 0x002a0000010d7983 */ /* 0x000f280000300800 */
        /* <DEDUP_REMOVED lines=10> */
[----:B--2---:R-:W-:-:S03]  /*74ce0*/  IMAD.MOV.U32 R17, RZ, RZ, R10 ;  /* 0x000000ffff117224 */ /* 0x004fc600078e000a */
[----:B------:R-:W2:Y:S01]  /*74cf0*/  LDL.LU R36, [R1+0x2a14] ;  /* 0x002a140001247983 */ /* 0x000ea20000300800 */
[----:B------:R-:W-:-:S03]  /*74d00*/  IMAD.MOV.U32 R16, RZ, RZ, R11 ;  /* 0x000000ffff107224 */ /* 0x000fc600078e000b */
[----:B------:R-:W2:Y:S04]  /*74d10*/  LDL.LU R10, [R1+0x274c] ;  /* 0x00274c00010a7983 */ /* 0x000ea80000300800 */
[----:B------:R-:W2:Y:S01]  /*74d20*/  LDL.LU R11, [R1+0x2a18] ;  /* 0x002a1800010b7983 */ /* 0x000ea20000300800 */
[----:B------:R-:W-:Y:S02]  /*74d30*/  IMAD.MOV.U32 R29, RZ, RZ, R14 ;  /* 0x000000ffff1d7224 */ /* 0x000fe400078e000e */
[----:B------:R-:W-:Y:S01]  /*74d40*/  IMAD.MOV.U32 R28, RZ, RZ, R15 ;  /* 0x000000ffff1c7224 */ /* 0x000fe200078e000f */
[----:B------:R-:W2:Y:S04]  /*74d50*/  LDL.LU R14, [R1+0x2750] ;  /* 0x00275000010e7983 */ /* 0x000ea80000300800 */
[----:B------:R-:W2:Y:S01]  /*74d60*/  LDL.LU R15, [R1+0x2a1c] ;  /* 0x002a1c00010f7983 */ /* 0x000ea20000300800 */
[----:B------:R-:W-:-:S02]  /*74d70*/  IMAD.MOV.U32 R19, RZ, RZ, R20 ;  /* 0x000000ffff137224 */ /* 0x000fc400078e0014 */
[----:B------:R-:W-:-:S05]  /*74d80*/  IMAD.MOV.U32 R18, RZ, RZ, R21 ;  /* 0x000000ffff127224 */ /* 0x000fca00078e0015 */
[----:B------:R-:W-:Y:S01]  /*74d90*/  STL.64 [R1+0x3040], R18 ;  /* 0x0030401201007387 */ /* 0x000fe20000100a00 */
[----:B------:R-:W-:Y:S02]  /*74da0*/  IMAD.MOV.U32 R33, RZ, RZ, R22 ;  /* 0x000000ffff217224 */ /* 0x000fe400078e0016 */
[----:B------:R-:W-:Y:S01]  /*74db0*/  IMAD.MOV.U32 R32, RZ, RZ, R23 ;  /* 0x000000ffff207224 */ /* 0x000fe200078e0017 */
[----:B------:R-:W2:Y:S04]  /*74dc0*/  LDL.LU R20, [R1+0x2754] ;  /* 0x0027540001147983 */ /* 0x000ea80000300800 */
[----:B------:R-:W2:Y:S04]  /*74dd0*/  LDL.LU R21, [R1+0x2a20] ;  /* 0x002a200001157983 */ /* 0x000ea80000300800 */
[----:B------:R-:W2:Y:S04]  /*74de0*/  LDL.LU R22, [R1+0x2758] ;  /* 0x0027580001167983 */ /* 0x000ea80000300800 */
[----:B------:R-:W2:Y:S04]  /*74df0*/  LDL.LU R23, [R1+0x2a24] ;  /* 0x002a240001177983 */ /* 0x000ea80000300800 */
[----:B------:R-:W-:Y:S01]  /*74e00*/  STL.64 [R1+0x3050], R32 ;  /* 0x0030502001007387 */ /* 0x000fe20000100a00 */
[----:B0-----:R-:W-:-:S02]  /*74e10*/  IMAD.MOV.U32 R4, RZ, RZ, R38 ;  /* 0x000000ffff047224 */ /* 0x001fc400078e0026 */
[----:B------:R-:W-:Y:S01]  /*74e20*/  IMAD.MOV.U32 R5, RZ, RZ, R37 ;  /* 0x000000ffff057224 */ /* 0x000fe200078e0025 */
[----:B------:R-:W-:Y:S04]  /*74e30*/  STL.64 [R1+0x88], R16 ;  /* 0x0000881001007387 */ /* 0x000fe80000100a00 */
[----:B------:R-:W-:Y:S01]  /*74e40*/  STL.64 [R1+0x3060], R16 ;  /* 0x0030601001007387 */ /* 0x000fe20000100a00 */
[----:B-1----:R-:W-:Y:S02]  /*74e50*/  IMAD.MOV.U32 R2, RZ, RZ, R25 ;  /* 0x000000ffff027224 */ /* 0x002fe400078e0019 */
[----:B------:R-:W-:Y:S01]  /*74e60*/  IMAD.MOV.U32 R3, RZ, RZ, R24 ;  /* 0x000000ffff037224 */ /* 0x000fe200078e0018 */
[----:B------:R-:W-:Y:S04]  /*74e70*/  STL.64 [R1+0x230], R28 ;  /* 0x0002301c01007387 */ /* 0x000fe80000100a00 */
[----:B------:R-:W-:Y:S04]  /*74e80*/  STL.64 [R1+0x3068], R28 ;  /* 0x0030681c01007387 */ /* 0x000fe80000100a00 */
[----:B------:R0:W-:Y:S04]  /*74e90*/  STL.64 [R1+0x80], R4 ;  /* 0x0000800401007387 */ /* 0x0001e80000100a00 */
[----:B------:R-:W2:Y:S04]  /*74ea0*/  LDL.LU R24, [R1+0x275c] ;  /* 0x00275c0001187983 */ /* 0x000ea80000300800 */
[----:B------:R1:W-:Y:S04]  /*74eb0*/  STL.64 [R1+0x228], R2 ;  /* 0x0002280201007387 */ /* 0x0003e80000100a00 */
[----:B------:R-:W2:Y:S01]  /*74ec0*/  LDL.LU R25, [R1+0x2a28] ;  /* 0x002a280001197983 */ /* 0x000ea20000300800 */
[----:B---3--:R-:W-:-:S02]  /*74ed0*/  IMAD.MOV.U32 R51, RZ, RZ, R12 ;  /* 0x000000ffff337224 */ /* 0x008fc400078e000c */
[----:B----4-:R-:W-:Y:S01]  /*74ee0*/  IMAD.MOV.U32 R50, RZ, RZ, R13 ;  /* 0x000000ffff327224 */ /* 0x010fe200078e000d */
[----:B------:R-:W3:Y:S04]  /*74ef0*/  LDL.LU R12, [R1+0x2760] ;  /* 0x00276000010c7983 */ /* 0x000ee80000300800 */
[----:B------:R-:W4:Y:S01]  /*74f00*/  LDL.LU R13, [R1+0x2a2c] ;  /* 0x002a2c00010d7983 */ /* 0x000f220000300800 */
[----:B------:R-:W-:Y:S02]  /*74f10*/  IMAD.MOV.U32 R52, RZ, RZ, R40 ;  /* 0x000000ffff347224 */ /* 0x000fe400078e0028 */
[----:B------:R-:W-:Y:S02]  /*74f20*/  IMAD.MOV.U32 R53, RZ, RZ, R39 ;  /* 0x000000ffff357224 */ /* 0x000fe400078e0027 */
[----:B0-----:R-:W-:-:S02]  /*74f30*/  IMAD.MOV.U32 R5, RZ, RZ, R41 ;  /* 0x000000ffff057224 */ /* 0x001fc400078e0029 */
[----:B------:R-:W-:Y:S02]  /*74f40*/  IMAD.MOV.U32 R4, RZ, RZ, R42 ;  /* 0x000000ffff047224 */ /* 0x000fe400078e002a */
[----:B-1----:R-:W-:Y:S02]  /*74f50*/  IMAD.MOV.U32 R3, RZ, RZ, R43 ;  /* 0x000000ffff037224 */ /* 0x002fe400078e002b */
[----:B------:R-:W-:Y:S02]  /*74f60*/  IMAD.MOV.U32 R2, RZ, RZ, R44 ;  /* 0x000000ffff027224 */ /* 0x000fe400078e002c */
[----:B------:R-:W-:Y:S02]  /*74f70*/  IMAD.MOV.U32 R69, RZ, RZ, R45 ;  /* 0x000000ffff457224 */ /* 0x000fe400078e002d */
[----:B------:R-:W-:Y:S01]  /*74f80*/  IMAD.MOV.U32 R68, RZ, RZ, R34 ;  /* 0x000000ffff447224 */ /* 0x000fe200078e0022 */
[-C--:B--2---:R-:W-:Y:S01]  /*74f90*/  LOP3.LUT R11, R11, R10.reuse, RZ, 0x3c, !PT ;  /* 0x0000000a0b0b7212 */ /* 0x084fe200078e3cff */
[----:B------:R-:W-:Y:S03]  /*74fa0*/  STL.64 [R1+0x3150], R50 ;  /* 0x0031503201007387 */ /* 0x000fe60000100a00 */
[----:B------:R-:W-:Y:S01]  /*74fb0*/  LOP3.LUT R10, R11, R10, RZ, 0x3c, !PT ;  /* 0x0000000a0b0a7212 */ /* 0x000fe200078e3cff */
[----:B------:R-:W-:-:S02]  /*74fc0*/  IMAD.MOV.U32 R70, RZ, RZ, R36 ;  /* 0x000000ffff467224 */ /* 0x000fc400078e0024 */
[----:B------:R-:W-:Y:S01]  /*74fd0*/  IMAD.MOV.U32 R71, RZ, RZ, R35 ;  /* 0x000000ffff477224 */ /* 0x000fe200078e0023 */
[----:B------:R-:W-:Y:S01]  /*74fe0*/  STL.64 [R1+0x3160], R52 ;  /* 0x0031603401007387 */ /* 0x000fe20000100a00 */
[----:B------:R-:W-:-:S03]  /*74ff0*/  LOP3.LUT R11, R11, R10, RZ, 0x3c, !PT ;  /* 0x0000000a0b0b7212 */ /* 0x000fc600078e3cff */
[----:B------:R-:W-:Y:S04]  /*75000*/  STL.64 [R1+0x220], R4 ;  /* 0x0002200401007387 */ /* 0x000fe80000100a00 */
[----:B------:R-:W-:Y:S04]  /*75010*/  STL.64 [R1+0x34b8], R68 ;  /* 0x0034b84401007387 */ /* 0x000fe80000100a00 */
[----:B------:R0:W-:Y:S04]  /*75020*/  STL.64 [R1+0x218], R2 ;  /* 0x0002180201007387 */ /* 0x0001e80000100a00 */
[----:B------:R-:W-:Y:S04]  /*75030*/  STL.64 [R1+0x34c0], R70 ;  /* 0x0034c04601007387 */ /* 0x000fe80000100a00 */
[----:B------:R-:W-:Y:S04]  /*75040*/  STL.64 [R1+0x3070], R10 ;  /* 0x0030700a01007387 */ /* 0x000fe80000100a00 */
[----:B------:R-:W2:Y:S04]  /*75050*/  LDL.LU R59, [R1+0x2764] ;  /* 0x00276400013b7983 */ /* 0x000ea80000300800 */
[----:B------:R-:W2:Y:S04]  /*75060*/  LDL.LU R60, [R1+0x2a30] ;  /* 0x002a3000013c7983 */ /* 0x000ea80000300800 */
[----:B------:R-:W2:Y:S04]  /*75070*/  LDL.LU R61, [R1+0x2768] ;  /* 0x00276800013d7983 */ /* 0x000ea80000300800 */
[----:B------:R-:W0:Y:S04]  /*75080*/  LDL.LU R54, [R1+0x2a34] ;  /* 0x002a340001367983 */ /* 0x000e280000300800 */
[----:B------:R-:W2:Y:S04]  /*75090*/  LDL.LU R55, [R1+0x276c] ;  /* 0x00276c0001377983 */ /* 0x000ea80000300800 */
[----:B------:R-:W2:Y:S01]  /*750a0*/  LDL.LU R56, [R1+0x2a38] ;  /* 0x002a380001387983 */ /* 0x000ea20000300800 */
[----:B------:R-:W-:-:S02]  /*750b0*/  IMAD.MOV.U32 R34, RZ, RZ, R15 ;  /* 0x000000ffff227224 */ /* 0x000fc400078e000f */
[----:B------:R-:W-:Y:S02]  /*750c0*/  IMAD.MOV.U32 R35, RZ, RZ, R14 ;  /* 0x000000ffff237224 */ /* 0x000fe400078e000e */
[----:B------:R-:W2:Y:S04]  /*750d0*/  LDL.LU R14, [R1+0x2770] ;  /* 0x00277000010e7983 */ /* 0x000ea80000300800 */
[----:B------:R-:W2:Y:S04]  /*750e0*/  LDL.LU R15, [R1+0x2a3c] ;  /* 0x002a3c00010f7983 */ /* 0x000ea80000300800 */
[----:B------:R-:W-:Y:S04]  /*750f0*/  STL.64 [R1+0x3080], R34 ;  /* 0x0030802201007387 */ /* 0x000fe80000100a00 */
[----:B------:R-:W2:Y:S04]  /*75100*/  LDL.LU R62, [R1+0x2774] ;  /* 0x00277400013e7983 */ /* 0x000ea80000300800 */
[----:B------:R-:W2:Y:S04]  /*75110*/  LDL.LU R63, [R1+0x2a40] ;  /* 0x002a4000013f7983 */ /* 0x000ea80000300800 */
[----:B------:R-:W2:Y:S04]  /*75120*/  LDL.LU R42, [R1+0x2778] ;  /* 0x00277800012a7983 */ /* 0x000ea80000300800 */
[----:B------:R-:W2:Y:S04]  /*75130*/  LDL.LU R43, [R1+0x2a44] ;  /* 0x002a4400012b7983 */ /* 0x000ea80000300800 */
[----:B------:R-:W2:Y:S04]  /*75140*/  LDL.LU R44, [R1+0x277c] ;  /* 0x00277c00012c7983 */ /* 0x000ea80000300800 */
[----:B------:R-:W2:Y:S01]  /*75150*/  LDL.LU R45, [R1+0x2a48] ;  /* 0x002a4800012d7983 */ /* 0x000ea20000300800 */
[----:B------:R-:W-:-:S02]  /*75160*/  IMAD.MOV.U32 R9, RZ, RZ, R20 ;  /* 0x000000ffff097224 */ /* 0x000fc400078e0014 */
[----:B------:R-:W-:Y:S02]  /*75170*/  IMAD.MOV.U32 R8, RZ, RZ, R21 ;  /* 0x000000ffff087224 */ /* 0x000fe400078e0015 */
[----:B------:R-:W-:Y:S02]  /*75180*/  IMAD.MOV.U32 R21, RZ, RZ, R24 ;  /* 0x000000ffff157224 */ /* 0x000fe400078e0018 */
[----:B------:R-:W-:-:S05]  /*75190*/  IMAD.MOV.U32 R20, RZ, RZ, R25 ;  /* 0x000000ffff147224 */ /* 0x000fca00078e0019 */
[----:B------:R-:W-:Y:S04]  /*751a0*/  STL.64 [R1+0x3088], R20 ;  /* 0x0030881401007387 */ /* 0x000fe80000100a00 */
[----:B------:R-:W2:Y:S04]  /*751b0*/  LDL.LU R24, [R1+0x2780] ;  /* 0x0027800001187983 */ /* 0x000ea80000300800 */
[----:B------:R-:W2:Y:S01]  /*751c0*/  LDL.LU R25, [R1+0x2a4c] ;  /* 0x002a4c0001197983 */ /* 0x000ea20000300800 */
[----:B---3--:R-:W-:Y:S02]  /*751d0*/  IMAD.MOV.U32 R37, RZ, RZ, R12 ;  /* 0x000000ffff257224 */ /* 0x008fe400078e000c */
[----:B----4-:R-:W-:Y:S01]  /*751e0*/  IMAD.MOV.U32 R36, RZ, RZ, R13 ;  /* 0x000000ffff247224 */ /* 0x010fe200078e000d */
[----:B------:R-:W3:Y:S04]  /*751f0*/  LDL.LU R12, [R1+0x2784] ;  /* 0x00278400010c7983 */ /* 0x000ee80000300800 */
[----:B------:R-:W3:Y:S04]  /*75200*/  LDL.LU R13, [R1+0x2a50] ;  /* 0x002a5000010d7983 */ /* 0x000ee80000300800 */
[----:B------:R-:W4:Y:S04]  /*75210*/  LDL.LU R38, [R1+0x2788] ;  /* 0x0027880001267983 */ /* 0x000f280000300800 */
[----:B------:R-:W4:Y:S04]  /*75220*/  LDL.LU R39, [R1+0x2a54] ;  /* 0x002a540001277983 */ /* 0x000f280000300800 */
[----:B------:R-:W4:Y:S01]  /*75230*/  LDL.LU R40, [R1+0x2790] ;  /* 0x0027900001287983 */ /* 0x000f220000300800 */
[----:B------:R-:W-:-:S03]  /*75240*/  IMAD.MOV.U32 R31, RZ, RZ, R22 ;  /* 0x000000ffff1f7224 */ /* 0x000fc600078e0016 */
[----:B------:R-:W4:Y:S01]  /*75250*/  LDL.LU R41, [R1+0x2a5c] ;  /* 0x002a5c0001297983 */ /* 0x000f220000300800 */
[----:B------:R-:W-:-:S03]  /*75260*/  IMAD.MOV.U32 R30, RZ, RZ, R23 ;  /* 0x000000ffff1e7224 */ /* 0x000fc600078e0017 */
[----:B------:R-:W4:Y:S04]  /*75270*/  LDL.LU R22, [R1+0x2794] ;  /* 0x0027940001167983 */ /* 0x000f280000300800 */
[----:B------:R-:W4:Y:S04]  /*75280*/  LDL.LU R23, [R1+0x2a60] ;  /* 0x002a600001177983 */ /* 0x000f280000300800 */
[----:B------:R-:W-:Y:S04]  /*75290*/  STL.64 [R1+0x3090], R36 ;  /* 0x0030902401007387 */ /* 0x000fe80000100a00 */
[----:B------:R-:W-:Y:S04]  /*752a0*/  STL.64 [R1+0x78], R8 ;  /* 0x0000780801007387 */ /* 0x000fe80000100a00 */
[----:B------:R-:W-:Y:S04]  /*752b0*/  STL.64 [R1+0x3098], R8 ;  /* 0x0030980801007387 */ /* 0x000fe80000100a00 */
[----:B------:R-:W-:Y:S04]  /*752c0*/  STL.64 [R1+0x200], R30 ;  /* 0x0002001e01007387 */ /* 0x000fe80000100a00 */
[----:B------:R-:W-:Y:S01]  /*752d0*/  STL.64 [R1+0x30a0], R30 ;  /* 0x0030a01e01007387 */ /* 0x000fe20000100a00 */
[----:B0-----:R-:W-:-:S02]  /*752e0*/  IMAD.MOV.U32 R2, RZ, RZ, R54 ;  /* 0x000000ffff027224 */ /* 0x001fc400078e0036 */
[----:B--2---:R-:W-:Y:S02]  /*752f0*/  IMAD.MOV.U32 R3, RZ, RZ, R61 ;  /* 0x000000ffff037224 */ /* 0x004fe400078e003d */
[----:B------:R-:W-:Y:S02]  /*75300*/  IMAD.MOV.U32 R54, RZ, RZ, R56 ;  /* 0x000000ffff367224 */ /* 0x000fe400078e0038 */
[----:B------:R-:W-:Y:S01]  /*75310*/  IMAD.MOV.U32 R80, RZ, RZ, R60 ;  /* 0x000000ffff507224 */ /* 0x000fe200078e003c */
[----:B------:R-:W-:Y:S01]  /*75320*/  MOV R81, R59 ;  /* 0x0000003b00517202 */ /* 0x000fe20000000f00 */
[----:B------:R-:W-:Y:S01]  /*75330*/  IMAD.MOV.U32 R57, RZ, RZ, R14 ;  /* 0x000000ffff397224 */ /* 0x000fe200078e000e */
[----:B------:R-:W-:Y:S01]  /*75340*/  STL.64 [R1+0x3170], R54 ;  /* 0x0031703601007387 */ /* 0x000fe20000100a00 */
[----:B------:R-:W-:-:S03]  /*75350*/  IMAD.MOV.U32 R56, RZ, RZ, R15 ;  /* 0x000000ffff387224 */ /* 0x000fc600078e000f */
[----:B------:R0:W-:Y:S04]  /*75360*/  STL.64 [R1+0x1f8], R2 ;  /* 0x0001f80201007387 */ /* 0x0001e80000100a00 */
[----:B------:R-:W2:Y:S04]  /*75370*/  LDL.LU R14, [R1+0x2798] ;  /* 0x00279800010e7983 */ /* 0x000ea80000300800 */
[----:B------:R-:W2:Y:S01]  /*75380*/  LDL.LU R15, [R1+0x2a64] ;  /* 0x002a6400010f7983 */ /* 0x000ea20000300800 */
[----:B------:R-:W-:Y:S02]  /*75390*/  IMAD.MOV.U32 R4, RZ, RZ, R63 ;  /* 0x000000ffff047224 */ /* 0x000fe400078e003f */
[----:B------:R-:W-:Y:S01]  /*753a0*/  IMAD.MOV.U32 R5, RZ, RZ, R62 ;  /* 0x000000ffff057224 */ /* 0x000fe200078e003e */
[----:B------:R-:W-:Y:S04]  /*753b0*/  STL.64 [R1+0x3180], R56 ;  /* 0x0031803801007387 */ /* 0x000fe80000100a00 */
[----:B------:R-:W-:Y:S04]  /*753c0*/  STL.64 [R1+0x70], R80 ;  /* 0x0000705001007387 */ /* 0x000fe80000100a00 */
[----:B------:R-:W-:Y:S04]  /*753d0*/  STL.64 [R1+0x30a8], R80 ;  /* 0x0030a85001007387 */ /* 0x000fe80000100a00 */
[----:B------:R-:W-:Y:S04]  /*753e0*/  STL.64 [R1+0x1f0], R4 ;  /* 0x0001f00401007387 */ /* 0x000fe80000100a00 */
[----:B------:R-:W2:Y:S01]  /*753f0*/  LDL.LU R60, [R1+0x279c] ;  /* 0x00279c00013c7983 */ /* 0x000ea20000300800 */
[----:B0-----:R-:W-:-:S02]  /*75400*/  IMAD.MOV.U32 R2, RZ, RZ, R43 ;  /* 0x000000ffff027224 */ /* 0x001fc400078e002b */
[----:B------:R-:W-:-:S05]  /*75410*/  IMAD.MOV.U32 R3, RZ, RZ, R42 ;  /* 0x000000ffff037224 */ /* 0x000fca00078e002a */
[----:B------:R0:W-:Y:S04]  /*75420*/  STL.64 [R1+0x1e8], R2 ;  /* 0x0001e80201007387 */ /* 0x0001e80000100a00 */
[----:B------:R-:W2:Y:S04]  /*75430*/  LDL.LU R61, [R1+0x2a68] ;  /* 0x002a6800013d7983 */ /* 0x000ea80000300800 */
[----:B------:R-:W2:Y:S04]  /*75440*/  LDL.LU R42, [R1+0x27a0] ;  /* 0x0027a000012a7983 */ /* 0x000ea80000300800 */
[----:B------:R-:W2:Y:S01]  /*75450*/  LDL.LU R43, [R1+0x2a6c] ;  /* 0x002a6c00012b7983 */ /* 0x000ea20000300800 */
[----:B------:R-:W-:-:S02]  /*75460*/  IMAD.MOV.U32 R73, RZ, RZ, R44 ;  /* 0x000000ffff497224 */ /* 0x000fc400078e002c */
[----:B------:R-:W-:Y:S01]  /*75470*/  IMAD.MOV.U32 R72, RZ, RZ, R45 ;  /* 0x000000ffff487224 */ /* 0x000fe200078e002d */
[----:B------:R-:W2:Y:S04]  /*75480*/  LDL.LU R44, [R1+0x27a4] ;  /* 0x0027a400012c7983 */ /* 0x000ea80000300800 */
[----:B------:R-:W2:Y:S04]  /*75490*/  LDL.LU R45, [R1+0x2a70] ;  /* 0x002a7000012d7983 */ /* 0x000ea80000300800 */
[----:B------:R-:W-:Y:S01]  /*754a0*/  STL.64 [R1+0x34d0], R72 ;  /* 0x0034d04801007387 */ /* 0x000fe20000100a00 */
[----:B------:R-:W-:-:S02]  /*754b0*/  IMAD.MOV.U32 R75, RZ, RZ, R24 ;  /* 0x000000ffff4b7224 */ /* 0x000fc400078e0018 */
[----:B------:R-:W-:Y:S01]  /*754c0*/  IMAD.MOV.U32 R74, RZ, RZ, R25 ;  /* 0x000000ffff4a7224 */ /* 0x000fe200078e0019 */
[----:B------:R-:W2:Y:S04]  /*754d0*/  LDL.LU R24, [R1+0x27a8] ;  /* 0x0027a80001187983 */ /* 0x000ea80000300800 */
[----:B------:R-:W2:Y:S04]  /*754e0*/  LDL.LU R25, [R1+0x2a74] ;  /* 0x002a740001197983 */ /* 0x000ea80000300800 */
[----:B------:R-:W-:Y:S01]  /*754f0*/  STL.64 [R1+0x34e0], R74 ;  /* 0x0034e04a01007387 */ /* 0x000fe20000100a00 */
[----:B---3--:R-:W-:-:S02]  /*75500*/  LOP3.LUT R13, R13, R12, RZ, 0x3c, !PT ;  /* 0x0000000c0d0d7212 */ /* 0x008fc400078e3cff */
[----:B----4-:R-:W-:Y:S02]  /*75510*/  LOP3.LUT R39, R39, R38, RZ, 0x3c, !PT ;  /* 0x0000002627277212 */ /* 0x010fe400078e3cff */
[----:B------:R-:W-:Y:S02]  /*75520*/  LOP3.LUT R12, R13, R12, RZ, 0x3c, !PT ;  /* 0x0000000c0d0c7212 */ /* 0x000fe400078e3cff */
[----:B------:R-:W-:Y:S02]  /*75530*/  LOP3.LUT R38, R39, R38, RZ, 0x3c, !PT ;  /* 0x0000002627267212 */ /* 0x000fe400078e3cff */
[----:B------:R-:W-:Y:S02]  /*75540*/  LOP3.LUT R13, R13, R12, RZ, 0x3c, !PT ;  /* 0x0000000c0d0d7212 */ /* 0x000fe400078e3cff */
[----:B------:R-:W-:-:S03]  /*75550*/  LOP3.LUT R39, R39, R38, RZ, 0x3c, !PT ;  /* 0x0000002627277212 */ /* 0x000fc600078e3cff */
[----:B------:R-:W-:Y:S04]  /*75560*/  STL.64 [R1+0x30b0], R12 ;  /* 0x0030b00c01007387 */ /* 0x000fe80000100a00 */
[----:B------:R-:W-:Y:S04]  /*75570*/  STL.64 [R1+0x30b8], R38 ;  /* 0x0030b82601007387 */ /* 0x000fe80000100a00 */
[----:B------:R-:W3:Y:S04]  /*75580*/  LDL.LU R6, [R1+0x27ac] ;  /* 0x0027ac0001067983 */ /* 0x000ee80000300800 */
[----:B------:R-:W3:Y:S04]  /*75590*/  LDL.LU R7, [R1+0x2a78] ;  /* 0x002a780001077983 */ /* 0x000ee80000300800 */
[----:B------:R-:W4:Y:S04]  /*755a0*/  LDL.LU R77, [R1+0x27b0] ;  /* 0x0027b000014d7983 */ /* 0x000f280000300800 */
[----:B------:R-:W4:Y:S04]  /*755b0*/  LDL.LU R78, [R1+0x2a7c] ;  /* 0x002a7c00014e7983 */ /* 0x000f280000300800 */
[----:B------:R-:W4:Y:S04]  /*755c0*/  LDL.LU R79, [R1+0x27b4] ;  /* 0x0027b400014f7983 */ /* 0x000f280000300800 */
[----:B------:R-:W4:Y:S01]  /*755d0*/  LDL.LU R76, [R1+0x2a80] ;  /* 0x002a8000014c7983 */ /* 0x000f220000300800 */
[----:B------:R-:W-:-:S04]  /*755e0*/  LOP3.LUT R23, R23, R22, RZ, 0x3c, !PT ;  /* 0x0000001617177212 */ /* 0x000fc800078e3cff */
[----:B------:R-:W-:-:S04]  /*755f0*/  LOP3.LUT R22, R23, R22, RZ, 0x3c, !PT ;  /* 0x0000001617167212 */ /* 0x000fc800078e3cff */
[----:B------:R-:W-:Y:S01]  /*75600*/  LOP3.LUT R23, R23, R22, RZ, 0x3c, !PT ;  /* 0x0000001617177212 */ /* 0x000fe200078e3cff */
[----:B------:R-:W-:Y:S02]  /*75610*/  IMAD.MOV.U32 R18, RZ, RZ, R41 ;  /* 0x000000ffff127224 */ /* 0x000fe400078e0029 */
[----:B------:R-:W-:Y:S02]  /*75620*/  IMAD.MOV.U32 R19, RZ, RZ, R40 ;  /* 0x000000ffff137224 */ /* 0x000fe400078e0028 */
[----:B------:R-:W-:Y:S04]  /*75630*/  STL.64 [R1+0x30c0], R22 ;  /* 0x0030c01601007387 */ /* 0x000fe80000100a00 */
[----:B------:R-:W4:Y:S04]  /*75640*/  LDL.LU R62, [R1+0x27b8] ;  /* 0x0027b800013e7983 */ /* 0x000f280000300800 */
[----:B------:R-:W4:Y:S01]  /*75650*/  LDL.LU R63, [R1+0x2a84] ;  /* 0x002a8400013f7983 */ /* 0x000f220000300800 */
[----:B--2---:R-:W-:-:S02]  /*75660*/  IMAD.MOV.U32 R41, RZ, RZ, R14 ;  /* 0x000000ffff297224 */ /* 0x004fc400078e000e */
[----:B------:R-:W-:Y:S01]  /*75670*/  IMAD.MOV.U32 R40, RZ, RZ, R15 ;  /* 0x000000ffff287224 */ /* 0x000fe200078e000f */
[----:B------:R-:W2:Y:S04]  /*75680*/  LDL.LU R14, [R1+0x27bc] ;  /* 0x0027bc00010e7983 */ /* 0x000ea80000300800 */
[----:B------:R-:W2:Y:S04]  /*75690*/  LDL.LU R15, [R1+0x2a88] ;  /* 0x002a8800010f7983 */ /* 0x000ea80000300800 */
[----:B------:R-:W-:Y:S04]  /*756a0*/  STL.64 [R1+0x30c8], R40 ;  /* 0x0030c82801007387 */ /* 0x000fe80000100a00 */
[----:B------:R-:W-:Y:S04]  /*756b0*/  STL.64 [R1+0x68], R90 ;  /* 0x0000685a01007387 */ /* 0x000fe80000100a00 */
[----:B------:R-:W-:Y:S04]  /*756c0*/  STL.64 [R1+0x30d0], R90 ;  /* 0x0030d05a01007387 */ /* 0x000fe80000100a00 */
[----:B------:R-:W-:Y:S04]  /*756d0*/  STL.64 [R1+0x1d0], R18 ;  /* 0x0001d01201007387 */ /* 0x000fe80000100a00 */
[----:B------:R-:W-:Y:S01]  /*756e0*/  STL.64 [R1+0x30d8], R18 ;  /* 0x0030d81201007387 */ /* 0x000fe20000100a00 */
[----:B------:R-:W-:-:S02]  /*756f0*/  IMAD.MOV.U32 R21, RZ, RZ, R42 ;  /* 0x000000ffff157224 */ /* 0x000fc400078e002a */
[----:B------:R-:W-:Y:S01]  /*75700*/  IMAD.MOV.U32 R20, RZ, RZ, R43 ;  /* 0x000000ffff147224 */ /* 0x000fe200078e002b */
[----:B------:R-:W2:Y:S04]  /*75710*/  LDL.LU R42, [R1+0x27c0] ;  /* 0x0027c000012a7983 */ /* 0x000ea80000300800 */
[----:B------:R-:W2:Y:S01]  /*75720*/  LDL.LU R43, [R1+0x2a8c] ;  /* 0x002a8c00012b7983 */ /* 0x000ea20000300800 */
[----:B------:R-:W-:Y:S02]  /*75730*/  IMAD.MOV.U32 R58, RZ, RZ, R45 ;  /* 0x000000ffff3a7224 */ /* 0x000fe400078e002d */
[----:B------:R-:W-:Y:S02]  /*75740*/  IMAD.MOV.U32 R59, RZ, RZ, R44 ;  /* 0x000000ffff3b7224 */ /* 0x000fe400078e002c */
[----:B------:R-:W-:-:S02]  /*75750*/  IMAD.MOV.U32 R34, RZ, RZ, R61 ;  /* 0x000000ffff227224 */ /* 0x000fc400078e003d */
[----:B------:R-:W-:Y:S01]  /*75760*/  IMAD.MOV.U32 R35, RZ, RZ, R60 ;  /* 0x000000ffff237224 */ /* 0x000fe200078e003c */
[----:B------:R-:W-:Y:S04]  /*75770*/  STL.64 [R1+0x3190], R58 ;  /* 0x0031903a01007387 */ /* 0x000fe80000100a00 */
[----:B0-----:R-:W2:Y:S04]  /*75780*/  LDL.LU R3, [R1+0x27c8] ;  /* 0x0027c80001037983 */ /* 0x001ea80000300800 */
[----:B------:R-:W2:Y:S01]  /*75790*/  LDL.LU R93, [R1+0x2a94] ;  /* 0x002a9400015d7983 */ /* 0x000ea20000300800 */
[----:B------:R-:W-:-:S02]  /*757a0*/  IMAD.MOV.U32 R61, RZ, RZ, R24 ;  /* 0x000000ffff3d7224 */ /* 0x000fc400078e0018 */
[----:B------:R-:W-:Y:S01]  /*757b0*/  IMAD.MOV.U32 R60, RZ, RZ, R25 ;  /* 0x000000ffff3c7224 */ /* 0x000fe200078e0019 */
[----:B------:R-:W2:Y:S04]  /*757c0*/  LDL.LU R24, [R1+0x27cc] ;  /* 0x0027cc0001187983 */ /* 0x000ea80000300800 */
[----:B------:R-:W2:Y:S04]  /*757d0*/  LDL.LU R25, [R1+0x2a98] ;  /* 0x002a980001197983 */ /* 0x000ea80000300800 */
[----:B------:R-:W2:Y:S04]  /*757e0*/  LDL.LU R44, [R1+0x27d0] ;  /* 0x0027d000012c7983 */ /* 0x000ea80000300800 */
[----:B------:R-:W2:Y:S04]  /*757f0*/  LDL.LU R45, [R1+0x2a9c] ;  /* 0x002a9c00012d7983 */ /* 0x000ea80000300800 */
[----:B------:R-:W-:Y:S04]  /*75800*/  STL.64 [R1+0x31a0], R60 ;  /* 0x0031a03c01007387 */ /* 0x000fe80000100a00 */
[----:B------:R-:W-:Y:S04]  /*75810*/  STL.64 [R1+0x60], R34 ;  /* 0x0000602201007387 */ /* 0x000fe80000100a00 */
[----:B------:R-:W-:Y:S04]  /*75820*/  STL.64 [R1+0x30e0], R34 ;  /* 0x0030e02201007387 */ /* 0x000fe80000100a00 */
[----:B------:R-:W-:Y:S04]  /*75830*/  STL.64 [R1+0x1c8], R20 ;  /* 0x0001c81401007387 */ /* 0x000fe80000100a00 */
[----:B------:R-:W-:Y:S01]  /*75840*/  STL.64 [R1+0x30e8], R20 ;  /* 0x0030e81401007387 */ /* 0x000fe20000100a00 */
[----:B---3--:R-:W-:-:S04]  /*75850*/  LOP3.LUT R7, R7, R6, RZ, 0x3c, !PT ;  /* 0x0000000607077212 */ /* 0x008fc800078e3cff */
[C---:B------:R-:W-:Y:S01]  /*75860*/  LOP3.LUT R6, R7.reuse, R6, RZ, 0x3c, !PT ;  /* 0x0000000607067212 */ /* 0x040fe200078e3cff */
[----:B----4-:R-:W-:Y:S02]  /*75870*/  IMAD.MOV.U32 R4, RZ, RZ, R78 ;  /* 0x000000ffff047224 */ /* 0x010fe400078e004e */
[----:B------:R-:W-:Y:S01]  /*75880*/  IMAD.MOV.U32 R5, RZ, RZ, R77 ;  /* 0x000000ffff057224 */ /* 0x000fe200078e004d */
[----:B------:R-:W-:Y:S01]  /*75890*/  LOP3.LUT R7, R7, R6, RZ, 0x3c, !PT ;  /* 0x0000000607077212 */ /* 0x000fe200078e3cff */
[----:B------:R-:W-:-:S04]  /*758a0*/  IMAD.MOV.U32 R77, RZ, RZ, R79 ;  /* 0x000000ffff4d7224 */ /* 0x000fc800078e004f */
[----:B------:R-:W-:Y:S04]  /*758b0*/  STL.64 [R1+0x1c0], R6 ;  /* 0x0001c00601007387 */ /* 0x000fe80000100a00 */
[----:B------:R-:W-:Y:S04]  /*758c0*/  STL [R1+0x34f8], R76 ;  /* 0x0034f84c01007387 */ /* 0x000fe80000100800 */
[----:B------:R0:W-:Y:S04]  /*758d0*/  STL.64 [R1+0x1b8], R4 ;  /* 0x0001b80401007387 */ /* 0x0001e80000100a00 */
[----:B------:R-:W-:Y:S04]  /*758e0*/  STL [R1+0x34e8], R77 ;  /* 0x0034e84d01007387 */ /* 0x000fe80000100800 */
[----:B0-----:R-:W3:Y:S04]  /*758f0*/  LDL.LU R5, [R1+0x27d4] ;  /* 0x0027d40001057983 */ /* 0x001ee80000300800 */
[----:B------:R-:W4:Y:S01]  /*75900*/  LDL.LU R88, [R1+0x2aa0] ;  /* 0x002aa00001587983 */ /* 0x000f220000300800 */
[----:B------:R-:W-:-:S02]  /*75910*/  IMAD.MOV.U32 R78, RZ, RZ, R63 ;  /* 0x000000ffff4e7224 */ /* 0x000fc400078e003f */
[----:B------:R-:W-:-:S05]  /*75920*/  IMAD.MOV.U32 R79, RZ, RZ, R62 ;  /* 0x000000ffff4f7224 */ /* 0x000fca00078e003e */
[----:B------:R-:W-:Y:S04]  /*75930*/  STL.64 [R1+0x34f0], R78 ;  /* 0x0034f04e01007387 */ /* 0x000fe80000100a00 */
[----:B------:R-:W4:Y:S04]  /*75940*/  LDL.LU R67, [R1+0x27d8] ;  /* 0x0027d80001437983 */ /* 0x000f280000300800 */
[----:B------:R-:W4:Y:S04]  /*75950*/  LDL.LU R64, [R1+0x2aa4] ;  /* 0x002aa40001407983 */ /* 0x000f280000300800 */
[----:B------:R-:W4:Y:S04]  /*75960*/  LDL.LU R62, [R1+0x27dc] ;  /* 0x0027dc00013e7983 */ /* 0x000f280000300800 */
[----:B------:R-:W4:Y:S01]  /*75970*/  LDL.LU R63, [R1+0x2aa8] ;  /* 0x002aa800013f7983 */ /* 0x000f220000300800 */
[----:B--2---:R-:W-:-:S03]  /*75980*/  LOP3.LUT R15, R15, R14, RZ, 0x3c, !PT ;  /* 0x0000000e0f0f7212 */ /* 0x004fc600078e3cff */
[----:B------:R-:W2:Y:S04]  /*75990*/  LDL.LU R46, [R1+0x27e0] ;  /* 0x0027e000012e7983 */ /* 0x000ea80000300800 */
[----:B------:R-:W2:Y:S01]  /*759a0*/  LDL.LU R47, [R1+0x2aac] ;  /* 0x002aac00012f7983 */ /* 0x000ea20000300800 */
[----:B------:R-:W-:Y:S02]  /*759b0*/  LOP3.LUT R43, R43, R42, RZ, 0x3c, !PT ;  /* 0x0000002a2b2b7212 */ /* 0x000fe400078e3cff */
[----:B------:R-:W-:Y:S02]  /*759c0*/  LOP3.LUT R14, R15, R14, RZ, 0x3c, !PT ;  /* 0x0000000e0f0e7212 */ /* 0x000fe400078e3cff */
[----:B------:R-:W-:Y:S02]  /*759d0*/  LOP3.LUT R42, R43, R42, RZ, 0x3c, !PT ;  /* 0x0000002a2b2a7212 */ /* 0x000fe400078e3cff */
[----:B------:R-:W-:-:S02]  /*759e0*/  LOP3.LUT R15, R15, R14, RZ, 0x3c, !PT ;  /* 0x0000000e0f0f7212 */ /* 0x000fc400078e3cff */
[----:B------:R-:W-:-:S03]  /*759f0*/  LOP3.LUT R43, R43, R42, RZ, 0x3c, !PT ;  /* 0x0000002a2b2b7212 */ /* 0x000fc600078e3cff */
[----:B------:R-:W-:Y:S04]  /*75a00*/  STL.64 [R1+0x30f0], R14 ;  /* 0x0030f00e01007387 */ /* 0x000fe80000100a00 */
[----:B------:R-:W-:Y:S04]  /*75a10*/  STL.64 [R1+0x30f8], R42 ;  /* 0x0030f82a01007387 */ /* 0x000fe80000100a00 */
[----:B------:R-:W2:Y:S04]  /*75a20*/  LDL.LU R65, [R1+0x27e4] ;  /* 0x0027e40001417983 */ /* 0x000ea80000300800 */
[----:B------:R-:W2:Y:S04]  /*75a30*/  LDL.LU R48, [R1+0x2ab0] ;  /* 0x002ab00001307983 */ /* 0x000ea80000300800 */
[----:B------:R-:W2:Y:S04]  /*75a40*/  LDL.LU R0, [R1+0x27e8] ;  /* 0x0027e80001007983 */ /* 0x000ea80000300800 */
[----:B------:R-:W2:Y:S04]  /*75a50*/  LDL.LU R2, [R1+0x2ab4] ;  /* 0x002ab40001027983 */ /* 0x000ea80000300800 */
[----:B------:R-:W2:Y:S04]  /*75a60*/  LDL.LU R6, [R1+0x27ec] ;  /* 0x0027ec0001067983 */ /* 0x000ea80000300800 */
[----:B------:R-:W2:Y:S01]  /*75a70*/  LDL.LU R7, [R1+0x2ab8] ;  /* 0x002ab80001077983 */ /* 0x000ea20000300800 */
[----:B------:R-:W-:-:S04]  /*75a80*/  LOP3.LUT R25, R25, R24, RZ, 0x3c, !PT ;  /* 0x0000001819197212 */ /* 0x000fc800078e3cff */
[----:B------:R-:W-:-:S04]  /*75a90*/  LOP3.LUT R24, R25, R24, RZ, 0x3c, !PT ;  /* 0x0000001819187212 */ /* 0x000fc800078e3cff */
[----:B------:R-:W-:Y:S01]  /*75aa0*/  LOP3.LUT R25, R25, R24, RZ, 0x3c, !PT ;  /* 0x0000001819197212 */ /* 0x000fe200078e3cff */
[----:B------:R-:W-:Y:S02]  /*75ab0*/  IMAD.MOV.U32 R33, RZ, RZ, R3 ;  /* 0x000000ffff217224 */ /* 0x000fe400078e0003 */
[----:B------:R-:W-:Y:S02]  /*75ac0*/  IMAD.MOV.U32 R32, RZ, RZ, R93 ;  /* 0x000000ffff207224 */ /* 0x000fe400078e005d */
[----:B------:R-:W-:Y:S04]  /*75ad0*/  STL.64 [R1+0x3100], R24 ;  /* 0x0031001801007387 */ /* 0x000fe80000100a00 */
[----:B------:R-:W2:Y:S04]  /*75ae0*/  LDL.LU R3, [R1+0x27f0] ;  /* 0x0027f00001037983 */ /* 0x000ea80000300800 */
[----:B------:R-:W2:Y:S01]  /*75af0*/  LDL.LU R93, [R1+0x2abc] ;  /* 0x002abc00015d7983 */ /* 0x000ea20000300800 */
[----:B------:R-:W-:-:S03]  /*75b00*/  LOP3.LUT R45, R45, R44, RZ, 0x3c, !PT ;  /* 0x0000002c2d2d7212 */ /* 0x000fc600078e3cff */
[----:B------:R-:W2:Y:S04]  /*75b10*/  LDL.LU R49, [R1+0x27f8] ;  /* 0x0027f80001317983 */ /* 0x000ea80000300800 */
[----:B------:R-:W2:Y:S01]  /*75b20*/  LDL.LU R86, [R1+0x2ac4] ;  /* 0x002ac40001567983 */ /* 0x000ea20000300800 */
[----:B------:R-:W-:-:S04]  /*75b30*/  LOP3.LUT R44, R45, R44, RZ, 0x3c, !PT ;  /* 0x0000002c2d2c7212 */ /* 0x000fc800078e3cff */
[----:B------:R-:W-:-:S05]  /*75b40*/  LOP3.LUT R45, R45, R44, RZ, 0x3c, !PT ;  /* 0x0000002c2d2d7212 */ /* 0x000fca00078e3cff */
[----:B------:R-:W-:Y:S04]  /*75b50*/  STL.64 [R1+0x3108], R44 ;  /* 0x0031082c01007387 */ /* 0x000fe80000100a00 */
[----:B------:R-:W-:Y:S04]  /*75b60*/  STL.64 [R1+0x58], R82 ;  /* 0x0000585201007387 */ /* 0x000fe80000100a00 */
[----:B------:R-:W-:Y:S04]  /*75b70*/  STL.64 [R1+0x3110], R82 ;  /* 0x0031105201007387 */ /* 0x000fe80000100a00 */
[----:B------:R-:W-:Y:S04]  /*75b80*/  STL.64 [R1+0x1a0], R32 ;  /* 0x0001a02001007387 */ /* 0x000fe80000100a00 */
[----:B------:R-:W-:Y:S04]  /*75b90*/  STL.64 [R1+0x3118], R32 ;  /* 0x0031182001007387 */ /* 0x000fe80000100a00 */
[----:B------:R-:W2:Y:S04]  /*75ba0*/  LDL.LU R87, [R1+0x27fc] ;  /* 0x0027fc0001577983 */ /* 0x000ea80000300800 */
[----:B------:R-:W2:Y:S01]  /*75bb0*/  LDL.LU R4, [R1+0x2ac8] ;  /* 0x002ac80001047983 */ /* 0x000ea20000300800 */
[----:B---3--:R-:W-:-:S02]  /*75bc0*/  IMAD.MOV.U32 R37, RZ, RZ, R5 ;  /* 0x000000ffff257224 */ /* 0x008fc400078e0005 */
[----:B----4-:R-:W-:Y:S01]  /*75bd0*/  IMAD.MOV.U32 R36, RZ, RZ, R88 ;  /* 0x000000ffff247224 */ /* 0x010fe200078e0058 */
[----:B------:R-:W3:Y:S04]  /*75be0*/  LDL.LU R5, [R1+0x2800] ;  /* 0x0028000001057983 */ /* 0x000ee80000300800 */
[----:B------:R-:W4:Y:S01]  /*75bf0*/  LDL.LU R88, [R1+0x2acc] ;  /* 0x002acc0001587983 */ /* 0x000f220000300800 */
[----:B------:R-:W-:Y:S02]  /*75c00*/  LOP3.LUT R63, R63, R62, RZ, 0x3c, !PT ;  /* 0x0000003e3f3f7212 */ /* 0x000fe400078e3cff */
[----:B--2---:R-:W-:Y:S02]  /*75c10*/  LOP3.LUT R47, R47, R46, RZ, 0x3c, !PT ;  /* 0x0000002e2f2f7212 */ /* 0x004fe400078e3cff */
[----:B------:R-:W-:-:S02]  /*75c20*/  LOP3.LUT R62, R63, R62, RZ, 0x3c, !PT ;  /* 0x0000003e3f3e7212 */ /* 0x000fc400078e3cff */
[----:B------:R-:W-:Y:S02]  /*75c30*/  LOP3.LUT R46, R47, R46, RZ, 0x3c, !PT ;  /* 0x0000002e2f2e7212 */ /* 0x000fe400078e3cff */
[----:B------:R-:W-:Y:S01]  /*75c40*/  LOP3.LUT R63, R63, R62, RZ, 0x3c, !PT ;  /* 0x0000003e3f3f7212 */ /* 0x000fe200078e3cff */
[----:B------:R-:W-:Y:S02]  /*75c50*/  IMAD.MOV.U32 R8, RZ, RZ, R64 ;  /* 0x000000ffff087224 */ /* 0x000fe400078e0040 */
[----:B------:R-:W-:Y:S01]  /*75c60*/  IMAD.MOV.U32 R9, RZ, RZ, R67 ;  /* 0x000000ffff097224 */ /* 0x000fe200078e0043 */
[----:B------:R-:W-:Y:S01]  /*75c70*/  LOP3.LUT R47, R47, R46, RZ, 0x3c, !PT ;  /* 0x0000002e2f2f7212 */ /* 0x000fe200078e3cff */
[----:B------:R-:W-:Y:S04]  /*75c80*/  STL.64 [R1+0x31a8], R62 ;  /* 0x0031a83e01007387 */ /* 0x000fe80000100a00 */
[----:B------:R-:W-:Y:S04]  /*75c90*/  STL.64 [R1+0x50], R36 ;  /* 0x0000502401007387 */ /* 0x000fe80000100a00 */
[----:B------:R-:W-:Y:S04]  /*75ca0*/  STL.64 [R1+0x3120], R36 ;  /* 0x0031202401007387 */ /* 0x000fe80000100a00 */
[----:B------:R-:W-:Y:S04]  /*75cb0*/  STL.64 [R1+0x198], R8 ;  /* 0x0001980801007387 */ /* 0x000fe80000100a00 */
[----:B------:R-:W-:Y:S04]  /*75cc0*/  STL.64 [R1], R46 ;  /* 0x0000002e01007387 */ /* 0x000fe80000100a00 */
[----:B------:R-:W-:Y:S01]  /*75cd0*/  STL.64 [R1+0x31b0], R46 ;  /* 0x0031b02e01007387 */ /* 0x000fe20000100a00 */
[----:B------:R-:W-:-:S02]  /*75ce0*/  IMAD.MOV.U32 R10, RZ, RZ, R48 ;  /* 0x000000ffff0a7224 */ /* 0x000fc400078e0030 */
[----:B------:R-:W-:Y:S01]  /*75cf0*/  IMAD.MOV.U32 R11, RZ, RZ, R65 ;  /* 0x000000ffff0b7224 */ /* 0x000fe200078e0041 */
[----:B------:R0:W-:Y:S04]  /*75d00*/  STL.64 [R1+0x3128], R8 ;  /* 0x0031280801007387 */ /* 0x0001e80000100a00 */
[----:B------:R3:W-:Y:S04]  /*75d10*/  STL.64 [R1+0x190], R10 ;  /* 0x0001900a01007387 */ /* 0x0007e80000100a00 */
[----:B------:R-:W2:Y:S01]  /*75d20*/  LDL.LU R53, [R1+0x2804] ;  /* 0x0028040001357983 */ /* 0x000ea20000300800 */
[----:B0-----:R-:W-:Y:S01]  /*75d30*/  IMAD.MOV.U32 R8, RZ, RZ, R2 ;  /* 0x000000ffff087224 */ /* 0x001fe200078e0002 */
[----:B------:R-:W-:Y:S01]  /*75d40*/  MOV R9, R0 ;  /* 0x0000000000097202 */ /* 0x000fe20000000f00 */
[----:B------:R-:W-:-:S04]  /*75d50*/  IMAD.MOV.U32 R65, RZ, RZ, R6 ;  /* 0x000000ffff417224 */ /* 0x000fc800078e0006 */
[----:B------:R0:W-:Y:S04]  /*75d60*/  STL.64 [R1+0x188], R8 ;  /* 0x0001880801007387 */ /* 0x0001e80000100a00 */
[----:B------:R-:W2:Y:S04]  /*75d70*/  LDL.LU R50, [R1+0x2ad0] ;  /* 0x002ad00001327983 */ /* 0x000ea80000300800 */
[----:B------:R-:W2:Y:S04]  /*75d80*/  LDL.LU R0, [R1+0x2808] ;  /* 0x0028080001007983 */ /* 0x000ea80000300800 */
[----:B------:R-:W2:Y:S01]  /*75d90*/  LDL.LU R2, [R1+0x2ad4] ;  /* 0x002ad40001027983 */ /* 0x000ea20000300800 */
[----:B------:R-:W-:-:S03]  /*75da0*/  IMAD.MOV.U32 R64, RZ, RZ, R7 ;  /* 0x000000ffff407224 */ /* 0x000fc600078e0007 */
[----:B------:R-:W2:Y:S04]  /*75db0*/  LDL.LU R6, [R1+0x280c] ;  /* 0x00280c0001067983 */ /* 0x000ea80000300800 */
[----:B------:R-:W2:Y:S01]  /*75dc0*/  LDL.LU R7, [R1+0x2ad8] ;  /* 0x002ad80001077983 */ /* 0x000ea20000300800 */
[----:B------:R-:W-:Y:S02]  /*75dd0*/  IMAD.MOV.U32 R67, RZ, RZ, R3 ;  /* 0x000000ffff437224 */ /* 0x000fe400078e0003 */
[----:B------:R-:W-:Y:S01]  /*75de0*/  IMAD.MOV.U32 R66, RZ, RZ, R93 ;  /* 0x000000ffff427224 */ /* 0x000fe200078e005d */
[----:B------:R-:W2:Y:S04]  /*75df0*/  LDL.LU R3, [R1+0x2810] ;  /* 0x0028100001037983 */ /* 0x000ea80000300800 */
[----:B------:R-:W2:Y:S04]  /*75e00*/  LDL.LU R93, [R1+0x2adc] ;  /* 0x002adc00015d7983 */ /* 0x000ea80000300800 */
[----:B------:R-:W-:Y:S04]  /*75e10*/  STL.64 [R1+0x8], R64 ;  /* 0x0000084001007387 */ /* 0x000fe80000100a00 */
[----:B------:R-:W-:Y:S04]  /*75e20*/  STL.64 [R1+0x3500], R64 ;  /* 0x0035004001007387 */ /* 0x000fe80000100a00 */
[----:B------:R-:W-:Y:S04]  /*75e30*/  STL.64 [R1+0x10], R66 ;  /* 0x0000104201007387 */ /* 0x000fe80000100a00 */
[----:B------:R-:W-:Y:S04]  /*75e40*/  STL [R1+0x3520], R66 ;  /* 0x0035204201007387 */ /* 0x000fe80000100800 */
[----:B------:R-:W-:Y:S01]  /*75e50*/  STL [R1+0x3508], R67 ;  /* 0x0035084301007387 */ /* 0x000fe20000100800 */
[----:B------:R-:W-:-:S03]  /*75e60*/  IMAD.MOV.U32 R17, RZ, RZ, R49 ;  /* 0x000000ffff117224 */ /* 0x000fc600078e0031 */
        /* <DEDUP_REMOVED lines=8> */
[----:B------:R-:W0:Y:S01]  /*75ef0*/  LDL.LU R4, [R1+0x2ae8] ;  /* 0x002ae80001047983 */ /* 0x000e220000300800 */
[----:B---3--:R-:W-:-:S02]  /*75f00*/  IMAD.MOV.U32 R11, RZ, RZ, R5 ;  /* 0x000000ffff0b7224 */ /* 0x008fc400078e0005 */
[----:B----4-:R-:W-:Y:S01]  /*75f10*/  IMAD.MOV.U32 R10, RZ, RZ, R88 ;  /* 0x000000ffff0a7224 */ /* 0x010fe200078e0058 */
[----:B------:R-:W3:Y:S04]  /*75f20*/  LDL.LU R5, [R1+0x2820] ;  /* 0x0028200001057983 */ /* 0x000ee80000300800 */
[----:B------:R-:W4:Y:S04]  /*75f30*/  LDL.LU R88, [R1+0x2aec] ;  /* 0x002aec0001587983 */ /* 0x000f280000300800 */
[----:B------:R-:W-:Y:S04]  /*75f40*/  STL.64 [R1+0x18], R84 ;  /* 0x0000185401007387 */ /* 0x000fe80000100a00 */
[----:B------:R-:W-:Y:S04]  /*75f50*/  STL.64 [R1+0x31b8], R84 ;  /* 0x0031b85401007387 */ /* 0x000fe80000100a00 */
[----:B------:R-:W-:Y:S04]  /*75f60*/  STL.64 [R1+0x20], R16 ;  /* 0x0000201001007387 */ /* 0x000fe80000100a00 */
[----:B------:R-:W-:Y:S04]  /*75f70*/  STL.64 [R1+0x31c0], R16 ;  /* 0x0031c01001007387 */ /* 0x000fe80000100a00 */
[----:B------:R-:W-:Y:S04]  /*75f80*/  STL.64 [R1+0x48], R28 ;  /* 0x0000481c01007387 */ /* 0x000fe80000100a00 */
[----:B------:R-:W-:Y:S04]  /*75f90*/  STL.64 [R1+0x31c8], R28 ;  /* 0x0031c81c01007387 */ /* 0x000fe80000100a00 */
[----:B------:R-:W-:Y:S04]  /*75fa0*/  STL.64 [R1+0x170], R10 ;  /* 0x0001700a01007387 */ /* 0x000fe80000100a00 */
[----:B------:R-:W-:Y:S01]  /*75fb0*/  STL.64 [R1+0x31d0], R10 ;  /* 0x0031d00a01007387 */ /* 0x000fe20000100a00 */
[----:B--2---:R-:W-:-:S02]  /*75fc0*/  IMAD.MOV.U32 R81, RZ, RZ, R0 ;  /* 0x000000ffff517224 */ /* 0x004fc400078e0000 */
[----:B------:R-:W-:Y:S02]  /*75fd0*/  IMAD.MOV.U32 R13, RZ, RZ, R6 ;  /* 0x000000ffff0d7224 */ /* 0x000fe400078e0006 */
[----:B------:R-:W-:Y:S01]  /*75fe0*/  IMAD.MOV.U32 R12, RZ, RZ, R7 ;  /* 0x000000ffff0c7224 */ /* 0x000fe200078e0007 */
        /* <DEDUP_REMOVED lines=9> */
[----:B------:R-:W2:Y:S04]  /*76080*/  LDL.LU R57, [R1+0x2830] ;  /* 0x0028300001397983 */ /* 0x000ea80000300800 */
[----:B------:R-:W2:Y:S04]  /*76090*/  LDL.LU R54, [R1+0x2afc] ;  /* 0x002afc0001367983 */ /* 0x000ea80000300800 */
[----:B------:R-:W2:Y:S04]  /*760a0*/  LDL.LU R55, [R1+0x2834] ;  /* 0x0028340001377983 */ /* 0x000ea80000300800 */
[----:B------:R-:W2:Y:S01]  /*760b0*/  LDL.LU R70, [R1+0x2b00] ;  /* 0x002b000001467983 */ /* 0x000ea20000300800 */
[----:B------:R-:W-:-:S03]  /*760c0*/  IMAD.MOV.U32 R31, RZ, RZ, R53 ;  /* 0x000000ffff1f7224 */ /* 0x000fc600078e0035 */
[----:B------:R-:W2:Y:S04]  /*760d0*/  LDL.LU R52, [R1+0x2838] ;  /* 0x0028380001347983 */ /* 0x000ea80000300800 */
[----:B------:R-:W2:Y:S01]  /*760e0*/  LDL.LU R53, [R1+0x2b04] ;  /* 0x002b040001357983 */ /* 0x000ea20000300800 */
[----:B------:R-:W-:Y:S01]  /*760f0*/  IMAD.MOV.U32 R30, RZ, RZ, R50 ;  /* 0x000000ffff1e7224 */ /* 0x000fe200078e0032 */
[----:B------:R-:W-:-:S04]  /*76100*/  LOP3.LUT R49, R49, R48, RZ, 0x3c, !PT ;  /* 0x0000003031317212 */ /* 0x000fc800078e3cff */
[C---:B------:R-:W-:Y:S01]  /*76110*/  LOP3.LUT R48, R49.reuse, R48, RZ, 0x3c, !PT ;  /* 0x0000003031307212 */ /* 0x040fe200078e3cff */
[----:B------:R-:W-:Y:S04]  /*76120*/  STL.64 [R1+0x28], R30 ;  /* 0x0000281e01007387 */ /* 0x000fe80000100a00 */
[----:B------:R-:W-:Y:S04]  /*76130*/  STL.64 [R1+0x31d8], R30 ;  /* 0x0031d81e01007387 */ /* 0x000fe80000100a00 */
[----:B------:R-:W-:Y:S04]  /*76140*/  STL.64 [R1+0x30], R80 ;  /* 0x0000305001007387 */ /* 0x000fe80000100a00 */
[----:B------:R-:W-:Y:S01]  /*76150*/  STL.64 [R1+0x31e0], R80 ;  /* 0x0031e05001007387 */ /* 0x000fe20000100a00 */
[----:B------:R-:W-:-:S03]  /*76160*/  LOP3.LUT R49, R49, R48, RZ, 0x3c, !PT ;  /* 0x0000003031317212 */ /* 0x000fc600078e3cff */
[----:B------:R-:W-:Y:S01]  /*76170*/  STL.64 [R1+0x40], R12 ;  /* 0x0000400c01007387 */ /* 0x000fe20000100a00 */
[----:B0-----:R-:W-:Y:S02]  /*76180*/  IMAD.MOV.U32 R8, RZ, RZ, R4 ;  /* 0x000000ffff087224 */ /* 0x001fe400078e0004 */
[----:B------:R-:W-:Y:S01]  /*76190*/  IMAD.MOV.U32 R9, RZ, RZ, R87 ;  /* 0x000000ffff097224 */ /* 0x000fe200078e0057 */
[----:B------:R-:W-:Y:S04]  /*761a0*/  STL.64 [R1+0x31f0], R12 ;  /* 0x0031f00c01007387 */ /* 0x000fe80000100a00 */
[----:B------:R-:W-:Y:S04]  /*761b0*/  STL.64 [R1+0x168], R38 ;  /* 0x0001682601007387 */ /* 0x000fe80000100a00 */
[----:B------:R-:W-:Y:S04]  /*761c0*/  STL.64 [R1+0x3200], R38 ;  /* 0x0032002601007387 */ /* 0x000fe80000100a00 */
[----:B------:R-:W-:Y:S01]  /*761d0*/  STL.64 [R1+0x128], R48 ;  /* 0x0001283001007387 */ /* 0x000fe20000100a00 */
[----:B------:R-:W-:-:S03]  /*761e0*/  IMAD.MOV.U32 R50, RZ, RZ, R86 ;  /* 0x000000ffff327224 */ /* 0x000fc600078e0056 */
[----:B------:R-:W-:Y:S04]  /*761f0*/  STL.64 [R1+0x160], R8 ;  /* 0x0001600801007387 */ /* 0x000fe80000100a00 */
[----:B------:R-:W-:Y:S04]  /*76200*/  STL [R1+0x3248], R48 ;  /* 0x0032483001007387 */ /* 0x000fe80000100800 */
[----:B------:R-:W-:Y:S01]  /*76210*/  STL [R1+0x3208], R49 ;  /* 0x0032083101007387 */ /* 0x000fe20000100800 */
[----:B----4-:R-:W-:-:S05]  /*76220*/  IMAD.MOV.U32 R4, RZ, RZ, R88 ;  /* 0x000000ffff047224 */ /* 0x010fca00078e0058 */
[----:B---3--:R-:W-:Y:S04]  /*76230*/  STL.64 [R1+0x158], R4 ;  /* 0x0001580401007387 */ /* 0x008fe80000100a00 */
[----:B------:R-:W-:Y:S04]  /*76240*/  STL.64 [R1+0x3370], R4 ;  /* 0x0033700401007387 */ /* 0x000fe80000100a00 */
[----:B------:R-:W-:Y:S04]  /*76250*/  STL.64 [R1+0x130], R50 ;  /* 0x0001303201007387 */ /* 0x000fe80000100a00 */
[----:B------:R-:W-:Y:S04]  /*76260*/  STL.64 [R1+0x3210], R50 ;  /* 0x0032103201007387 */ /* 0x000fe80000100a00 */
[----:B------:R-:W3:Y:S04]  /*76270*/  LDL.LU R71, [R1+0x283c] ;  /* 0x00283c0001477983 */ /* 0x000ee80000300800 */
[----:B------:R-:W4:Y:S04]  /*76280*/  LDL.LU R86, [R1+0x2b08] ;  /* 0x002b080001567983 */ /* 0x000f280000300800 */
[----:B------:R-:W4:Y:S04]  /*76290*/  LDL.LU R87, [R1+0x2840] ;  /* 0x0028400001577983 */ /* 0x000f280000300800 */
[----:B------:R-:W4:Y:S01]  /*762a0*/  LDL.LU R88, [R1+0x2b0c] ;  /* 0x002b0c0001587983 */ /* 0x000f220000300800 */
[----:B--2---:R-:W-:-:S02]  /*762b0*/  IMAD.MOV.U32 R69, RZ, RZ, R0 ;  /* 0x000000ffff457224 */ /* 0x004fc400078e0000 */
[----:B------:R-:W-:Y:S01]  /*762c0*/  IMAD.MOV.U32 R68, RZ, RZ, R2 ;  /* 0x000000ffff447224 */ /* 0x000fe200078e0002 */
[----:B------:R-:W2:Y:S04]  /*762d0*/  LDL.LU R0, [R1+0x2844] ;  /* 0x0028440001007983 */ /* 0x000ea80000300800 */
[----:B------:R-:W2:Y:S01]  /*762e0*/  LDL.LU R2, [R1+0x2b10] ;  /* 0x002b100001027983 */ /* 0x000ea20000300800 */
[----:B------:R-:W-:-:S04]  /*762f0*/  LOP3.LUT R7, R7, R6, RZ, 0x3c, !PT ;  /* 0x0000000607077212 */ /* 0x000fc800078e3cff */
[C---:B------:R-:W-:Y:S01]  /*76300*/  LOP3.LUT R6, R7.reuse, R6, RZ, 0x3c, !PT ;  /* 0x0000000607067212 */ /* 0x040fe200078e3cff */
[----:B------:R-:W-:Y:S02]  /*76310*/  IMAD.MOV.U32 R23, RZ, RZ, R3 ;  /* 0x000000ffff177224 */ /* 0x000fe400078e0003 */
[----:B------:R-:W-:Y:S01]  /*76320*/  IMAD.MOV.U32 R22, RZ, RZ, R93 ;  /* 0x000000ffff167224 */ /* 0x000fe200078e005d */
[----:B------:R-:W2:Y:S01]  /*76330*/  LDL.LU R3, [R1+0x2848] ;  /* 0x0028480001037983 */ /* 0x000ea20000300800 */
[----:B------:R-:W-:-:S03]  /*76340*/  LOP3.LUT R7, R7, R6, RZ, 0x3c, !PT ;  /* 0x0000000607077212 */ /* 0x000fc600078e3cff */
[----:B------:R-:W2:Y:S01]  /*76350*/  LDL.LU R93, [R1+0x2b14] ;  /* 0x002b1400015d7983 */ /* 0x000ea20000300800 */
[----:B------:R-:W-:-:S03]  /*76360*/  IMAD.MOV.U32 R19, RZ, RZ, R52 ;  /* 0x000000ffff137224 */ /* 0x000fc600078e0034 */
[----:B------:R-:W-:Y:S04]  /*76370*/  STL.64 [R1+0x138], R6 ;  /* 0x0001380601007387 */ /* 0x000fe80000100a00 */
[----:B------:R0:W-:Y:S04]  /*76380*/  STL.64 [R1+0x3510], R6 ;  /* 0x0035100601007387 */ /* 0x0001e80000100a00 */
[----:B------:R-:W-:Y:S04]  /*76390*/  STL.64 [R1+0x140], R68 ;  /* 0x0001404401007387 */ /* 0x000fe80000100a00 */
[----:B------:R-:W-:Y:S01]  /*763a0*/  STL.64 [R1+0x3518], R68 ;  /* 0x0035184401007387 */ /* 0x000fe20000100a00 */
        /* <DEDUP_REMOVED lines=10> */
[----:B------:R-:W0:Y:S01]  /*76450*/  LDL.LU R56, [R1+0x2b24] ;  /* 0x002b240001387983 */ /* 0x000e220000300800 */
[----:B------:R-:W-:-:S02]  /*76460*/  IMAD.MOV.U32 R41, RZ, RZ, R57 ;  /* 0x000000ffff297224 */ /* 0x000fc400078e0039 */
[----:B------:R-:W-:Y:S01]  /*76470*/  IMAD.MOV.U32 R90, RZ, RZ, R70 ;  /* 0x000000ffff5a7224 */ /* 0x000fe200078e0046 */
        /* <DEDUP_REMOVED lines=8> */
[----:B------:R-:W2:Y:S01]  /*76500*/  LDL.LU R70, [R1+0x285c] ;  /* 0x00285c0001467983 */ /* 0x000ea20000300800 */
[----:B---3--:R-:W-:-:S03]  /*76510*/  IMAD.MOV.U32 R35, RZ, RZ, R71 ;  /* 0x000000ffff237224 */ /* 0x008fc600078e0047 */
[----:B------:R-:W3:Y:S04]  /*76520*/  LDL.LU R71, [R1+0x2b28] ;  /* 0x002b280001477983 */ /* 0x000ee80000300800 */
[----:B------:R-:W3:Y:S01]  /*76530*/  LDL.LU R57, [R1+0x2860] ;  /* 0x0028600001397983 */ /* 0x000ee20000300800 */
[----:B----4-:R-:W-:-:S03]  /*76540*/  IMAD.MOV.U32 R20, RZ, RZ, R88 ;  /* 0x000000ffff147224 */ /* 0x010fc600078e0058 */
[----:B------:R-:W4:Y:S04]  /*76550*/  LDL.LU R88, [R1+0x2b2c] ;  /* 0x002b2c0001587983 */ /* 0x000f280000300800 */
[----:B------:R-:W4:Y:S01]  /*76560*/  LDL.LU R74, [R1+0x2864] ;  /* 0x00286400014a7983 */ /* 0x000f220000300800 */
[----:B------:R-:W-:-:S03]  /*76570*/  IMAD.MOV.U32 R34, RZ, RZ, R86 ;  /* 0x000000ffff227224 */ /* 0x000fc600078e0056 */
[----:B------:R-:W4:Y:S01]  /*76580*/  LDL.LU R75, [R1+0x2b30] ;  /* 0x002b3000014b7983 */ /* 0x000f220000300800 */
[----:B------:R-:W-:-:S03]  /*76590*/  IMAD.MOV.U32 R21, RZ, RZ, R87 ;  /* 0x000000ffff157224 */ /* 0x000fc600078e0057 */
[----:B------:R-:W4:Y:S04]  /*765a0*/  LDL.LU R86, [R1+0x2868] ;  /* 0x0028680001567983 */ /* 0x000f280000300800 */
[----:B------:R-:W4:Y:S01]  /*765b0*/  LDL.LU R87, [R1+0x2b34] ;  /* 0x002b340001577983 */ /* 0x000f220000300800 */
[----:B--2---:R-:W-:Y:S02]  /*765c0*/  IMAD.MOV.U32 R15, RZ, RZ, R0 ;  /* 0x000000ffff0f7224 */ /* 0x004fe400078e0000 */
[----:B------:R-:W-:Y:S01]  /*765d0*/  IMAD.MOV.U32 R14, RZ, RZ, R2 ;  /* 0x000000ffff0e7224 */ /* 0x000fe200078e0002 */
[----:B------:R-:W2:Y:S04]  /*765e0*/  LDL.LU R0, [R1+0x286c] ;  /* 0x00286c0001007983 */ /* 0x000ea80000300800 */
[----:B------:R-:W2:Y:S01]  /*765f0*/  LDL.LU R2, [R1+0x2b38] ;  /* 0x002b380001027983 */ /* 0x000ea20000300800 */
[----:B------:R-:W-:Y:S01]  /*76600*/  MOV R43, R3 ;  /* 0x00000003002b7202 */ /* 0x000fe20000000f00 */
[----:B------:R-:W-:-:S02]  /*76610*/  IMAD.MOV.U32 R42, RZ, RZ, R93 ;  /* 0x000000ffff2a7224 */ /* 0x000fc400078e005d */
[----:B------:R-:W2:Y:S04]  /*76620*/  LDL.LU R3, [R1+0x2870] ;  /* 0x0028700001037983 */ /* 0x000ea80000300800 */
[----:B------:R-:W2:Y:S04]  /*76630*/  LDL.LU R93, [R1+0x2b3c] ;  /* 0x002b3c00015d7983 */ /* 0x000ea80000300800 */
[----:B------:R-:W-:Y:S04]  /*76640*/  STL.64 [R1+0xa8], R34 ;  /* 0x0000a82201007387 */ /* 0x000fe80000100a00 */
[----:B------:R-:W-:Y:S01]  /*76650*/  STL.64 [R1+0x3238], R34 ;  /* 0x0032382201007387 */ /* 0x000fe20000100a00 */
[----:B------:R-:W-:-:S03]  /*76660*/  LOP3.LUT R53, R53, R52, RZ, 0x3c, !PT ;  /* 0x0000003435357212 */ /* 0x000fc600078e3cff */
[----:B------:R-:W-:Y:S01]  /*76670*/  STL.64 [R1+0x278], R20 ;  /* 0x0002781401007387 */ /* 0x000fe20000100a00 */
[----:B------:R-:W-:Y:S02]  /*76680*/  LOP3.LUT R52, R53, R52, RZ, 0x3c, !PT ;  /* 0x0000003435347212 */ /* 0x000fe400078e3cff */
[----:B------:R-:W-:Y:S01]  /*76690*/  LOP3.LUT R55, R55, R54, RZ, 0x3c, !PT ;  /* 0x0000003637377212 */ /* 0x000fe200078e3cff */
[----:B------:R-:W-:Y:S04]  /*766a0*/  STL.64 [R1+0x3240], R20 ;  /* 0x0032401401007387 */ /* 0x000fe80000100a00 */
[----:B------:R-:W-:Y:S01]  /*766b0*/  STL.64 [R1+0x280], R14 ;  /* 0x0002800e01007387 */ /* 0x000fe20000100a00 */
[----:B------:R-:W-:-:S03]  /*766c0*/  LOP3.LUT R53, R53, R52, RZ, 0x3c, !PT ;  /* 0x0000003435357212 */ /* 0x000fc600078e3cff */
[----:B------:R-:W-:Y:S01]  /*766d0*/  STL.64 [R1+0x3250], R14 ;  /* 0x0032500e01007387 */ /* 0x000fe20000100a00 */
[----:B------:R-:W-:-:S03]  /*766e0*/  LOP3.LUT R54, R55, R54, RZ, 0x3c, !PT ;  /* 0x0000003637367212 */ /* 0x000fc600078e3cff */
[----:B------:R-:W-:Y:S01]  /*766f0*/  STL.64 [R1+0x288], R42 ;  /* 0x0002882a01007387 */ /* 0x000fe20000100a00 */
[----:B0-----:R-:W-:Y:S02]  /*76700*/  IMAD.MOV.U32 R6, RZ, RZ, R56 ;  /* 0x000000ffff067224 */ /* 0x001fe400078e0038 */
[----:B------:R-:W-:Y:S01]  /*76710*/  IMAD.MOV.U32 R7, RZ, RZ, R73 ;  /* 0x000000ffff077224 */ /* 0x000fe200078e0049 */
[----:B------:R-:W-:Y:S01]  /*76720*/  STL [R1+0x3268], R42 ;  /* 0x0032682a01007387 */ /* 0x000fe20000100800 */
[----:B------:R-:W-:Y:S02]  /*76730*/  IMAD.MOV.U32 R4, RZ, RZ, R72 ;  /* 0x000000ffff047224 */ /* 0x000fe400078e0048 */
[----:B------:R-:W-:Y:S01]  /*76740*/  IMAD.MOV.U32 R5, RZ, RZ, R59 ;  /* 0x000000ffff057224 */ /* 0x000fe200078e003b */
[----:B------:R-:W-:Y:S01]  /*76750*/  STL [R1+0x3258], R43 ;  /* 0x0032582b01007387 */ /* 0x000fe20000100800 */
[----:B------:R-:W-:-:S03]  /*76760*/  LOP3.LUT R55, R55, R54, RZ, 0x3c, !PT ;  /* 0x0000003637377212 */ /* 0x000fc600078e3cff */
[----:B------:R-:W-:Y:S04]  /*76770*/  STL.64 [R1+0x290], R52 ;  /* 0x0002903401007387 */ /* 0x000fe80000100a00 */
[----:B------:R-:W-:Y:S04]  /*76780*/  STL.64 [R1+0x3260], R52 ;  /* 0x0032603401007387 */ /* 0x000fe80000100a00 */
[----:B------:R0:W-:Y:S04]  /*76790*/  STL.64 [R1+0x3a8], R6 ;  /* 0x0003a80601007387 */ /* 0x0001e80000100a00 */
[----:B------:R-:W-:Y:S04]  /*767a0*/  STL.64 [R1+0x3a0], R4 ;  /* 0x0003a00401007387 */ /* 0x000fe80000100a00 */
[----:B------:R1:W-:Y:S04]  /*767b0*/  STL.64 [R1+0x3378], R4 ;  /* 0x0033780401007387 */ /* 0x0003e80000100a00 */
[----:B------:R-:W-:Y:S04]  /*767c0*/  STL.64 [R1+0x298], R54 ;  /* 0x0002983601007387 */ /* 0x000fe80000100a00 */
[----:B------:R-:W-:Y:S04]  /*767d0*/  STL.64 [R1+0x3270], R54 ;  /* 0x0032703601007387 */ /* 0x000fe80000100a00 */
[----:B------:R-:W2:Y:S04]  /*767e0*/  LDL.LU R79, [R1+0x2874] ;  /* 0x00287400014f7983 */ /* 0x000ea80000300800 */
[----:B------:R-:W2:Y:S04]  /*767f0*/  LDL.LU R77, [R1+0x2b40] ;  /* 0x002b4000014d7983 */ /* 0x000ea80000300800 */
[----:B------:R-:W2:Y:S04]  /*76800*/  LDL.LU R76, [R1+0x2878] ;  /* 0x00287800014c7983 */ /* 0x000ea80000300800 */
[----:B------:R-:W2:Y:S04]  /*76810*/  LDL.LU R58, [R1+0x2b44] ;  /* 0x002b4400013a7983 */ /* 0x000ea80000300800 */
[----:B------:R-:W2:Y:S01]  /*76820*/  LDL.LU R56, [R1+0x287c] ;  /* 0x00287c0001387983 */ /* 0x000ea20000300800 */
[----:B---3--:R-:W-:-:S03]  /*76830*/  IMAD.MOV.U32 R73, RZ, RZ, R57 ;  /* 0x000000ffff497224 */ /* 0x008fc600078e0039 */
[----:B------:R-:W3:Y:S01]  /*76840*/  LDL.LU R57, [R1+0x2b48] ;  /* 0x002b480001397983 */ /* 0x000ee20000300800 */
[----:B----4-:R-:W-:-:S03]  /*76850*/  IMAD.MOV.U32 R72, RZ, RZ, R88 ;  /* 0x000000ffff487224 */ /* 0x010fc600078e0058 */
[----:B------:R-:W4:Y:S04]  /*76860*/  LDL.LU R59, [R1+0x2880] ;  /* 0x00288000013b7983 */ /* 0x000f280000300800 */
[----:B------:R-:W3:Y:S01]  /*76870*/  LDL.LU R88, [R1+0x2b4c] ;  /* 0x002b4c0001587983 */ /* 0x000ee20000300800 */
[----:B------:R-:W-:-:S04]  /*76880*/  LOP3.LUT R71, R71, R70, RZ, 0x3c, !PT ;  /* 0x0000004647477212 */ /* 0x000fc800078e3cff */
[----:B------:R-:W-:-:S04]  /*76890*/  LOP3.LUT R70, R71, R70, RZ, 0x3c, !PT ;  /* 0x0000004647467212 */ /* 0x000fc800078e3cff */
[----:B------:R-:W-:-:S05]  /*768a0*/  LOP3.LUT R71, R71, R70, RZ, 0x3c, !PT ;  /* 0x0000004647477212 */ /* 0x000fca00078e3cff */
[----:B------:R-:W-:Y:S04]  /*768b0*/  STL.64 [R1+0x3b0], R70 ;  /* 0x0003b04601007387 */ /* 0x000fe80000100a00 */
[----:B------:R-:W-:Y:S04]  /*768c0*/  STL.64 [R1+0x3528], R70 ;  /* 0x0035284601007387 */ /* 0x000fe80000100a00 */
[----:B------:R-:W-:Y:S04]  /*768d0*/  STL.64 [R1+0x3b8], R72 ;  /* 0x0003b84801007387 */ /* 0x000fe80000100a00 */
[----:B------:R-:W-:Y:S04]  /*768e0*/  STL.64 [R1+0x3530], R72 ;  /* 0x0035304801007387 */ /* 0x000fe80000100a00 */
[----:B------:R-:W4:Y:S04]  /*768f0*/  LDL.LU R60, [R1+0x2884] ;  /* 0x00288400013c7983 */ /* 0x000f280000300800 */
[----:B------:R-:W4:Y:S01]  /*76900*/  LDL.LU R61, [R1+0x2b50] ;  /* 0x002b5000013d7983 */ /* 0x000f220000300800 */
[----:B------:R-:W-:-:S02]  /*76910*/  IMAD.MOV.U32 R25, RZ, RZ, R74 ;  /* 0x000000ffff197224 */ /* 0x000fc400078e004a */
[----:B------:R-:W-:Y:S01]  /*76920*/  IMAD.MOV.U32 R24, RZ, RZ, R75 ;  /* 0x000000ffff187224 */ /* 0x000fe200078e004b */
[----:B------:R-:W4:Y:S01]  /*76930*/  LDL.LU R74, [R1+0x2888] ;  /* 0x00288800014a7983 */ /* 0x000f220000300800 */
[----:B------:R-:W-:-:S03]  /*76940*/  IMAD.MOV.U32 R45, RZ, RZ, R86 ;  /* 0x000000ffff2d7224 */ /* 0x000fc600078e0056 */
[----:B------:R-:W4:Y:S01]  /*76950*/  LDL.LU R75, [R1+0x2b54] ;  /* 0x002b5400014b7983 */ /* 0x000f220000300800 */
[----:B------:R-:W-:-:S03]  /*76960*/  IMAD.MOV.U32 R44, RZ, RZ, R87 ;  /* 0x000000ffff2c7224 */ /* 0x000fc600078e0057 */
[----:B------:R-:W4:Y:S04]  /*76970*/  LDL.LU R86, [R1+0x288c] ;  /* 0x00288c0001567983 */ /* 0x000f280000300800 */
[----:B------:R-:W0:Y:S01]  /*76980*/  LDL.LU R87, [R1+0x2b58] ;  /* 0x002b580001577983 */ /* 0x000e220000300800 */
[----:B--2---:R-:W-:Y:S02]  /*76990*/  IMAD.MOV.U32 R83, RZ, RZ, R0 ;  /* 0x000000ffff537224 */ /* 0x004fe400078e0000 */
[----:B------:R-:W-:Y:S01]  /*769a0*/  IMAD.MOV.U32 R82, RZ, RZ, R2 ;  /* 0x000000ffff527224 */ /* 0x000fe200078e0002 */
[----:B------:R-:W1:Y:S04]  /*769b0*/  LDL.LU R0, [R1+0x2890] ;  /* 0x0028900001007983 */ /* 0x000e680000300800 */
[----:B------:R-:W2:Y:S01]  /*769c0*/  LDL.LU R2, [R1+0x2b5c] ;  /* 0x002b5c0001027983 */ /* 0x000ea20000300800 */
[----:B------:R-:W-:-:S02]  /*769d0*/  IMAD.MOV.U32 R33, RZ, RZ, R3 ;  /* 0x000000ffff217224 */ /* 0x000fc400078e0003 */
[----:B------:R-:W-:Y:S01]  /*769e0*/  IMAD.MOV.U32 R32, RZ, RZ, R93 ;  /* 0x000000ffff207224 */ /* 0x000fe200078e005d */
[----:B------:R-:W2:Y:S04]  /*769f0*/  LDL.LU R3, [R1+0x2894] ;  /* 0x0028940001037983 */ /* 0x000ea80000300800 */
[----:B------:R-:W2:Y:S04]  /*76a00*/  LDL.LU R93, [R1+0x2b60] ;  /* 0x002b6000015d7983 */ /* 0x000ea80000300800 */
[----:B------:R-:W-:Y:S04]  /*76a10*/  STL.64 [R1+0xb0], R24 ;  /* 0x0000b01801007387 */ /* 0x000fe80000100a00 */
        /* <DEDUP_REMOVED lines=8> */
[----:B------:R-:W2:Y:S01]  /*76aa0*/  LDL.LU R78, [R1+0x2898] ;  /* 0x00289800014e7983 */ /* 0x000ea20000300800 */
[----:B------:R-:W-:-:S03]  /*76ab0*/  IMAD.MOV.U32 R37, RZ, RZ, R79 ;  /* 0x000000ffff257224 */ /* 0x000fc600078e004f */
        /* <DEDUP_REMOVED lines=8> */
[----:B------:R-:W-:Y:S02]  /*76b40*/  IMAD.MOV.U32 R8, RZ, RZ, R58 ;  /* 0x000000ffff087224 */ /* 0x000fe400078e003a */
[----:B------:R-:W-:Y:S02]  /*76b50*/  IMAD.MOV.U32 R9, RZ, RZ, R76 ;  /* 0x000000ffff097224 */ /* 0x000fe400078e004c */
[----:B------:R-:W2:Y:S01]  /*76b60*/  LDL.LU R76, [R1+0x28a8] ;  /* 0x0028a800014c7983 */ /* 0x000ea20000300800 */
[----:B---3--:R-:W-:-:S03]  /*76b70*/  IMAD.MOV.U32 R58, RZ, RZ, R88 ;  /* 0x000000ffff3a7224 */ /* 0x008fc600078e0058 */
[----:B------:R-:W3:Y:S01]  /*76b80*/  LDL.LU R88, [R1+0x2b74] ;  /* 0x002b740001587983 */ /* 0x000ee20000300800 */
[----:B------:R-:W-:-:S04]  /*76b90*/  LOP3.LUT R57, R57, R56, RZ, 0x3c, !PT ;  /* 0x0000003839397212 */ /* 0x000fc800078e3cff */
[C---:B------:R-:W-:Y:S01]  /*76ba0*/  LOP3.LUT R56, R57.reuse, R56, RZ, 0x3c, !PT ;  /* 0x0000003839387212 */ /* 0x040fe200078e3cff */
[----:B------:R-:W-:Y:S04]  /*76bb0*/  STL.64 [R1+0xc0], R36 ;  /* 0x0000c02401007387 */ /* 0x000fe80000100a00 */
[----:B------:R-:W-:Y:S01]  /*76bc0*/  STL.64 [R1+0x32a0], R36 ;  /* 0x0032a02401007387 */ /* 0x000fe20000100a00 */
[----:B------:R-:W-:-:S03]  /*76bd0*/  LOP3.LUT R57, R57, R56, RZ, 0x3c, !PT ;  /* 0x0000003839397212 */ /* 0x000fc600078e3cff */
[----:B------:R-:W-:Y:S01]  /*76be0*/  STL.64 [R1+0x2b0], R8 ;  /* 0x0002b00801007387 */ /* 0x000fe20000100a00 */
[----:B----4-:R-:W-:-:S04]  /*76bf0*/  LOP3.LUT R61, R61, R60, RZ, 0x3c, !PT ;  /* 0x0000003c3d3d7212 */ /* 0x010fc800078e3cff */
[C---:B------:R-:W-:Y:S01]  /*76c00*/  LOP3.LUT R60, R61.reuse, R60, RZ, 0x3c, !PT ;  /* 0x0000003c3d3c7212 */ /* 0x040fe200078e3cff */
[----:B------:R-:W-:Y:S04]  /*76c10*/  STL.64 [R1+0x32a8], R8 ;  /* 0x0032a80801007387 */ /* 0x000fe80000100a00 */
[----:B------:R-:W-:Y:S01]  /*76c20*/  STL.64 [R1+0x2b8], R56 ;  /* 0x0002b83801007387 */ /* 0x000fe20000100a00 */
[----:B0-----:R-:W-:Y:S01]  /*76c30*/  IMAD.MOV.U32 R6, RZ, RZ, R87 ;  /* 0x000000ffff067224 */ /* 0x001fe200078e0057 */
[----:B------:R-:W-:Y:S01]  /*76c40*/  LOP3.LUT R61, R61, R60, RZ, 0x3c, !PT ;  /* 0x0000003c3d3d7212 */ /* 0x000fe200078e3cff */
[----:B------:R-:W-:Y:S01]  /*76c50*/  IMAD.MOV.U32 R7, RZ, RZ, R86 ;  /* 0x000000ffff077224 */ /* 0x000fe200078e0056 */
[----:B------:R-:W-:Y:S04]  /*76c60*/  STL.64 [R1+0x32b0], R56 ;  /* 0x0032b03801007387 */ /* 0x000fe80000100a00 */
[----:B------:R-:W-:Y:S04]  /*76c70*/  STL.64 [R1+0x2c0], R58 ;  /* 0x0002c03a01007387 */ /* 0x000fe80000100a00 */
[----:B------:R-:W-:Y:S01]  /*76c80*/  STL.64 [R1+0x32b8], R58 ;  /* 0x0032b83a01007387 */ /* 0x000fe20000100a00 */
[----:B------:R-:W-:-:S02]  /*76c90*/  IMAD.MOV.U32 R62, RZ, RZ, R75 ;  /* 0x000000ffff3e7224 */ /* 0x000fc400078e004b */
[----:B------:R-:W-:Y:S01]  /*76ca0*/  IMAD.MOV.U32 R63, RZ, RZ, R74 ;  /* 0x000000ffff3f7224 */ /* 0x000fe200078e004a */
[----:B------:R-:W-:Y:S04]  /*76cb0*/  STL.64 [R1+0x2c8], R60 ;  /* 0x0002c83c01007387 */ /* 0x000fe80000100a00 */
[----:B------:R0:W-:Y:S04]  /*76cc0*/  STL.64 [R1+0x3d0], R6 ;  /* 0x0003d00601007387 */ /* 0x0001e80000100a00 */
[----:B------:R-:W-:Y:S01]  /*76cd0*/  STL.64 [R1+0x32c0], R60 ;  /* 0x0032c03c01007387 */ /* 0x000fe20000100a00 */
[----:B-1----:R-:W-:-:S02]  /*76ce0*/  IMAD.MOV.U32 R5, RZ, RZ, R0 ;  /* 0x000000ffff057224 */ /* 0x002fc400078e0000 */
[----:B--2---:R-:W-:-:S05]  /*76cf0*/  IMAD.MOV.U32 R4, RZ, RZ, R2 ;  /* 0x000000ffff047224 */ /* 0x004fca00078e0002 */
[----:B------:R1:W-:Y:S04]  /*76d00*/  STL.64 [R1+0x3d8], R4 ;  /* 0x0003d80401007387 */ /* 0x0003e80000100a00 */
[----:B------:R-:W-:Y:S04]  /*76d10*/  STL.64 [R1+0x2d0], R62 ;  /* 0x0002d03e01007387 */ /* 0x000fe80000100a00 */
[----:B------:R-:W-:Y:S04]  /*76d20*/  STL.64 [R1+0x32c8], R62 ;  /* 0x0032c83e01007387 */ /* 0x000fe80000100a00 */
[----:B------:R-:W2:Y:S04]  /*76d30*/  LDL.LU R64, [R1+0x28ac] ;  /* 0x0028ac0001407983 */ /* 0x000ea80000300800 */
[----:B------:R-:W4:Y:S04]  /*76d40*/  LDL.LU R65, [R1+0x2b78] ;  /* 0x002b780001417983 */ /* 0x000f280000300800 */
[----:B------:R-:W4:Y:S04]  /*76d50*/  LDL.LU R86, [R1+0x28b0] ;  /* 0x0028b00001567983 */ /* 0x000f280000300800 */
[----:B------:R-:W4:Y:S04]  /*76d60*/  LDL.LU R87, [R1+0x2b7c] ;  /* 0x002b7c0001577983 */ /* 0x000f280000300800 */
[----:B------:R-:W4:Y:S04]  /*76d70*/  LDL.LU R0, [R1+0x28b4] ;  /* 0x0028b40001007983 */ /* 0x000f280000300800 */
[----:B------:R-:W4:Y:S01]  /*76d80*/  LDL.LU R2, [R1+0x2b80] ;  /* 0x002b800001027983 */ /* 0x000f220000300800 */
[----:B------:R-:W-:-:S02]  /*76d90*/  IMAD.MOV.U32 R75, RZ, RZ, R3 ;  /* 0x000000ffff4b7224 */ /* 0x000fc400078e0003 */
[----:B------:R-:W-:Y:S01]  /*76da0*/  IMAD.MOV.U32 R74, RZ, RZ, R93 ;  /* 0x000000ffff4a7224 */ /* 0x000fe200078e005d */
[----:B------:R-:W4:Y:S04]  /*76db0*/  LDL.LU R3, [R1+0x28b8] ;  /* 0x0028b80001037983 */ /* 0x000f280000300800 */
[----:B------:R-:W4:Y:S04]  /*76dc0*/  LDL.LU R93, [R1+0x2b84] ;  /* 0x002b8400015d7983 */ /* 0x000f280000300800 */
[----:B------:R-:W-:Y:S04]  /*76dd0*/  STL.64 [R1+0x3e0], R74 ;  /* 0x0003e04a01007387 */ /* 0x000fe80000100a00 */
[----:B------:R-:W-:Y:S04]  /*76de0*/  STL [R1+0x3548], R74 ;  /* 0x0035484a01007387 */ /* 0x000fe80000100800 */
[----:B------:R-:W-:Y:S01]  /*76df0*/  STL [R1+0x3538], R75 ;  /* 0x0035384b01007387 */ /* 0x000fe20000100800 */
[----:B------:R-:W-:-:S04]  /*76e00*/  LOP3.LUT R79, R79, R78, RZ, 0x3c, !PT ;  /* 0x0000004e4f4f7212 */ /* 0x000fc800078e3cff */
[----:B------:R-:W-:-:S04]  /*76e10*/  LOP3.LUT R78, R79, R78, RZ, 0x3c, !PT ;  /* 0x0000004e4f4e7212 */ /* 0x000fc800078e3cff */
[----:B------:R-:W-:Y:S01]  /*76e20*/  LOP3.LUT R79, R79, R78, RZ, 0x3c, !PT ;  /* 0x0000004e4f4f7212 */ /* 0x000fe200078e3cff */
[----:B------:R-:W-:-:S04]  /*76e30*/  IMAD.MOV.U32 R84, RZ, RZ, R67 ;  /* 0x000000ffff547224 */ /* 0x000fc800078e0043 */
[----:B------:R-:W-:Y:S04]  /*76e40*/  STL.64 [R1+0x3e8], R78 ;  /* 0x0003e84e01007387 */ /* 0x000fe80000100a00 */
[----:B------:R-:W-:Y:S04]  /*76e50*/  STL.64 [R1+0x3540], R78 ;  /* 0x0035404e01007387 */ /* 0x000fe80000100a00 */
[----:B------:R-:W4:Y:S04]  /*76e60*/  LDL.LU R38, [R1+0x28bc] ;  /* 0x0028bc0001267983 */ /* 0x000f280000300800 */
[----:B------:R-:W4:Y:S04]  /*76e70*/  LDL.LU R39, [R1+0x2b88] ;  /* 0x002b880001277983 */ /* 0x000f280000300800 */
[----:B------:R-:W4:Y:S01]  /*76e80*/  LDL.LU R48, [R1+0x28c0] ;  /* 0x0028c00001307983 */ /* 0x000f220000300800 */
[----:B------:R-:W-:-:S03]  /*76e90*/  IMAD.MOV.U32 R17, RZ, RZ, R66 ;  /* 0x000000ffff117224 */ /* 0x000fc600078e0042 */
[----:B------:R-:W4:Y:S01]  /*76ea0*/  LDL.LU R67, [R1+0x2b8c] ;  /* 0x002b8c0001437983 */ /* 0x000f220000300800 */
[----:B------:R-:W-:-:S03]  /*76eb0*/  IMAD.MOV.U32 R16, RZ, RZ, R77 ;  /* 0x000000ffff107224 */ /* 0x000fc600078e004d */
[----:B------:R-:W4:Y:S04]  /*76ec0*/  LDL.LU R66, [R1+0x28c4] ;  /* 0x0028c40001427983 */ /* 0x000f280000300800 */
[----:B------:R-:W4:Y:S01]  /*76ed0*/  LDL.LU R77, [R1+0x2b90] ;  /* 0x002b9000014d7983 */ /* 0x000f220000300800 */
[----:B------:R-:W-:-:S03]  /*76ee0*/  IMAD.MOV.U32 R29, RZ, RZ, R76 ;  /* 0x000000ffff1d7224 */ /* 0x000fc600078e004c */
[----:B------:R-:W1:Y:S01]  /*76ef0*/  LDL.LU R76, [R1+0x28c8] ;  /* 0x0028c800014c7983 */ /* 0x000e620000300800 */
[----:B---3--:R-:W-:-:S03]  /*76f00*/  IMAD.MOV.U32 R28, RZ, RZ, R88 ;  /* 0x000000ffff1c7224 */ /* 0x008fc600078e0058 */
[----:B------:R-:W3:Y:S01]  /*76f10*/  LDL.LU R88, [R1+0x2b94] ;  /* 0x002b940001587983 */ /* 0x000ee20000300800 */
[----:B------:R-:W-:-:S04]  /*76f20*/  LOP3.LUT R47, R47, R46, RZ, 0x3c, !PT ;  /* 0x0000002e2f2f7212 */ /* 0x000fc800078e3cff */
[----:B------:R-:W-:-:S04]  /*76f30*/  LOP3.LUT R46, R47, R46, RZ, 0x3c, !PT ;  /* 0x0000002e2f2e7212 */ /* 0x000fc800078e3cff */
[----:B------:R-:W-:-:S05]  /*76f40*/  LOP3.LUT R47, R47, R46, RZ, 0x3c, !PT ;  /* 0x0000002e2f2f7212 */ /* 0x000fca00078e3cff */
        /* <DEDUP_REMOVED lines=8> */
[----:B------:R-:W-:Y:S01]  /*76fd0*/  STL.64 [R1+0x32f0], R28 ;  /* 0x0032f01c01007387 */ /* 0x000fe20000100a00 */
[----:B--2---:R-:W-:-:S02]  /*76fe0*/  IMAD.MOV.U32 R11, RZ, RZ, R64 ;  /* 0x000000ffff0b7224 */ /* 0x004fc400078e0040 */
[----:B----4-:R-:W-:Y:S01]  /*76ff0*/  IMAD.MOV.U32 R10, RZ, RZ, R65 ;  /* 0x000000ffff0a7224 */ /* 0x010fe200078e0041 */
[----:B------:R-:W2:Y:S04]  /*77000*/  LDL.LU R64, [R1+0x28cc] ;  /* 0x0028cc0001407983 */ /* 0x000ea80000300800 */
[----:B------:R-:W2:Y:S04]  /*77010*/  LDL.LU R65, [R1+0x2b98] ;  /* 0x002b980001417983 */ /* 0x000ea80000300800 */
[----:B0-----:R-:W4:Y:S04]  /*77020*/  LDL.LU R6, [R1+0x28d0] ;  /* 0x0028d00001067983 */ /* 0x001f280000300800 */
[----:B------:R-:W4:Y:S04]  /*77030*/  LDL.LU R7, [R1+0x2b9c] ;  /* 0x002b9c0001077983 */ /* 0x000f280000300800 */
[----:B------:R-:W4:Y:S01]  /*77040*/  LDL.LU R23, [R1+0x28d4] ;  /* 0x0028d40001177983 */ /* 0x000f220000300800 */
[----:B------:R-:W-:-:S03]  /*77050*/  IMAD.MOV.U32 R31, RZ, RZ, R86 ;  /* 0x000000ffff1f7224 */ /* 0x000fc600078e0056 */
[----:B------:R-:W4:Y:S01]  /*77060*/  LDL.LU R68, [R1+0x2ba0] ;  /* 0x002ba00001447983 */ /* 0x000f220000300800 */
[----:B------:R-:W-:-:S03]  /*77070*/  IMAD.MOV.U32 R30, RZ, RZ, R87 ;  /* 0x000000ffff1e7224 */ /* 0x000fc600078e0057 */
[----:B------:R-:W4:Y:S01]  /*77080*/  LDL.LU R86, [R1+0x28d8] ;  /* 0x0028d80001567983 */ /* 0x000f220000300800 */
[----:B------:R-:W-:-:S03]  /*77090*/  IMAD.MOV.U32 R81, RZ, RZ, R0 ;  /* 0x000000ffff517224 */ /* 0x000fc600078e0000 */
[----:B------:R-:W4:Y:S01]  /*770a0*/  LDL.LU R87, [R1+0x2ba4] ;  /* 0x002ba40001577983 */ /* 0x000f220000300800 */
[----:B------:R-:W-:-:S03]  /*770b0*/  IMAD.MOV.U32 R80, RZ, RZ, R2 ;  /* 0x000000ffff507224 */ /* 0x000fc600078e0002 */
[----:B------:R-:W4:Y:S04]  /*770c0*/  LDL.LU R0, [R1+0x28dc] ;  /* 0x0028dc0001007983 */ /* 0x000f280000300800 */
[----:B------:R-:W4:Y:S01]  /*770d0*/  LDL.LU R2, [R1+0x2ba8] ;  /* 0x002ba80001027983 */ /* 0x000f220000300800 */
[----:B------:R-:W-:Y:S01]  /*770e0*/  MOV R13, R3 ;  /* 0x00000003000d7202 */ /* 0x000fe20000000f00 */
[----:B------:R-:W-:Y:S02]  /*770f0*/  IMAD.MOV.U32 R12, RZ, RZ, R93 ;  /* 0x000000ffff0c7224 */ /* 0x000fe400078e005d */
[----:B------:R-:W4:Y:S04]  /*77100*/  LDL.LU R3, [R1+0x28e0] ;  /* 0x0028e00001037983 */ /* 0x000f280000300800 */
        /* <DEDUP_REMOVED lines=9> */
[----:B------:R-:W4:Y:S01]  /*771a0*/  LDL.LU R69, [R1+0x28e4] ;  /* 0x0028e40001457983 */ /* 0x000f220000300800 */
[----:B------:R-:W-:-:S02]  /*771b0*/  IMAD.MOV.U32 R9, RZ, RZ, R66 ;  /* 0x000000ffff097224 */ /* 0x000fc400078e0042 */
[----:B------:R-:W-:Y:S02]  /*771c0*/  IMAD.MOV.U32 R8, RZ, RZ, R77 ;  /* 0x000000ffff087224 */ /* 0x000fe400078e004d */
[----:B-1----:R-:W-:-:S03]  /*771d0*/  IMAD.MOV.U32 R5, RZ, RZ, R76 ;  /* 0x000000ffff057224 */ /* 0x002fc600078e004c */
[----:B------:R-:W-:Y:S04]  /*771e0*/  STL.64 [R1+0x848], R8 ;  /* 0x0008480801007387 */ /* 0x000fe80000100a00 */
[----:B------:R-:W4:Y:S01]  /*771f0*/  LDL.LU R49, [R1+0x2bb0] ;  /* 0x002bb00001317983 */ /* 0x000f220000300800 */
[----:B------:R-:W-:Y:S02]  /*77200*/  IMAD.MOV.U32 R51, RZ, RZ, R48 ;  /* 0x000000ffff337224 */ /* 0x000fe400078e0030 */
[----:B------:R-:W-:Y:S02]  /*77210*/  IMAD.MOV.U32 R50, RZ, RZ, R67 ;  /* 0x000000ffff327224 */ /* 0x000fe400078e0043 */
[----:B---3--:R-:W-:-:S05]  /*77220*/  IMAD.MOV.U32 R4, RZ, RZ, R88 ;  /* 0x000000ffff047224 */ /* 0x008fca00078e0058 */
[----:B------:R0:W-:Y:S04]  /*77230*/  STL.64 [R1+0x850], R4 ;  /* 0x0008500401007387 */ /* 0x0001e80000100a00 */
[----:B------:R-:W3:Y:S04]  /*77240*/  LDL.LU R48, [R1+0x28e8] ;  /* 0x0028e80001307983 */ /* 0x000ee80000300800 */
[----:B------:R-:W3:Y:S04]  /*77250*/  LDL.LU R67, [R1+0x2bb4] ;  /* 0x002bb40001437983 */ /* 0x000ee80000300800 */
[----:B------:R-:W3:Y:S04]  /*77260*/  LDL.LU R66, [R1+0x28ec] ;  /* 0x0028ec0001427983 */ /* 0x000ee80000300800 */
[----:B------:R-:W3:Y:S04]  /*77270*/  LDL.LU R77, [R1+0x2bb8] ;  /* 0x002bb800014d7983 */ /* 0x000ee80000300800 */
[----:B------:R-:W3:Y:S04]  /*77280*/  LDL.LU R76, [R1+0x28f0] ;  /* 0x0028f000014c7983 */ /* 0x000ee80000300800 */
[----:B------:R-:W3:Y:S01]  /*77290*/  LDL.LU R88, [R1+0x2bbc] ;  /* 0x002bbc0001587983 */ /* 0x000ee20000300800 */
[----:B------:R-:W-:-:S04]  /*772a0*/  LOP3.LUT R39, R39, R38, RZ, 0x3c, !PT ;  /* 0x0000002627277212 */ /* 0x000fc800078e3cff */
[----:B------:R-:W-:-:S04]  /*772b0*/  LOP3.LUT R38, R39, R38, RZ, 0x3c, !PT ;  /* 0x0000002627267212 */ /* 0x000fc800078e3cff */
[----:B------:R-:W-:-:S05]  /*772c0*/  LOP3.LUT R39, R39, R38, RZ, 0x3c, !PT ;  /* 0x0000002627277212 */ /* 0x000fca00078e3cff */
[----:B------:R-:W-:Y:S04]  /*772d0*/  STL.64 [R1+0x300], R38 ;  /* 0x0003002601007387 */ /* 0x000fe80000100a00 */
[----:B------:R-:W-:Y:S04]  /*772e0*/  STL.64 [R1+0x3318], R38 ;  /* 0x0033182601007387 */ /* 0x000fe80000100a00 */
[----:B------:R-:W-:Y:S04]  /*772f0*/  STL.64 [R1+0x308], R50 ;  /* 0x0003083201007387 */ /* 0x000fe80000100a00 */
[----:B------:R-:W-:Y:S01]  /*77300*/  STL.64 [R1+0x3320], R50 ;  /* 0x0033203201007387 */ /* 0x000fe20000100a00 */
[----:B--2---:R-:W-:-:S02]  /*77310*/  LOP3.LUT R65, R65, R64, RZ, 0x3c, !PT ;  /* 0x0000004041417212 */ /* 0x004fc400078e3cff */
[----:B----4-:R-:W-:Y:S02]  /*77320*/  LOP3.LUT R7, R7, R6, RZ, 0x3c, !PT ;  /* 0x0000000607077212 */ /* 0x010fe400078e3cff */
[----:B------:R-:W-:Y:S02]  /*77330*/  LOP3.LUT R64, R65, R64, RZ, 0x3c, !PT ;  /* 0x0000004041407212 */ /* 0x000fe400078e3cff */
[----:B------:R-:W-:Y:S02]  /*77340*/  LOP3.LUT R6, R7, R6, RZ, 0x3c, !PT ;  /* 0x0000000607067212 */ /* 0x000fe400078e3cff */
[----:B------:R-:W-:Y:S02]  /*77350*/  LOP3.LUT R65, R65, R64, RZ, 0x3c, !PT ;  /* 0x0000004041417212 */ /* 0x000fe400078e3cff */
[----:B------:R-:W-:-:S03]  /*77360*/  LOP3.LUT R7, R7, R6, RZ, 0x3c, !PT ;  /* 0x0000000607077212 */ /* 0x000fc600078e3cff */
[----:B------:R-:W-:Y:S04]  /*77370*/  STL.64 [R1+0x868], R64 ;  /* 0x0008684001007387 */ /* 0x000fe80000100a00 */
[----:B------:R-:W-:Y:S04]  /*77380*/  STL.64 [R1+0x3550], R64 ;  /* 0x0035504001007387 */ /* 0x000fe80000100a00 */
[----:B------:R-:W-:Y:S04]  /*77390*/  STL.64 [R1+0x870], R6 ;  /* 0x0008700601007387 */ /* 0x000fe80000100a00 */
[----:B------:R-:W-:Y:S04]  /*773a0*/  STL [R1+0x3568], R6 ;  /* 0x0035680601007387 */ /* 0x000fe80000100800 */
[----:B------:R1:W-:Y:S04]  /*773b0*/  STL [R1+0x3558], R7 ;  /* 0x0035580701007387 */ /* 0x0003e80000100800 */
[----:B------:R-:W2:Y:S01]  /*773c0*/  LDL.LU R43, [R1+0x28f4] ;  /* 0x0028f400012b7983 */ /* 0x000ea20000300800 */
[----:B------:R-:W-:-:S03]  /*773d0*/  IMAD.MOV.U32 R41, RZ, RZ, R86 ;  /* 0x000000ffff297224 */ /* 0x000fc600078e0056 */
[----:B------:R-:W4:Y:S01]  /*773e0*/  LDL.LU R42, [R1+0x2bc0] ;  /* 0x002bc000012a7983 */ /* 0x000f220000300800 */
[----:B------:R-:W-:-:S03]  /*773f0*/  IMAD.MOV.U32 R40, RZ, RZ, R87 ;  /* 0x000000ffff287224 */ /* 0x000fc600078e0057 */
[----:B------:R-:W4:Y:S01]  /*77400*/  LDL.LU R86, [R1+0x28f8] ;  /* 0x0028f80001567983 */ /* 0x000f220000300800 */
[----:B------:R-:W-:-:S03]  /*77410*/  IMAD.MOV.U32 R91, RZ, RZ, R0 ;  /* 0x000000ffff5b7224 */ /* 0x000fc600078e0000 */
[----:B------:R-:W4:Y:S01]  /*77420*/  LDL.LU R87, [R1+0x2bc4] ;  /* 0x002bc40001577983 */ /* 0x000f220000300800 */
[----:B------:R-:W-:-:S03]  /*77430*/  IMAD.MOV.U32 R90, RZ, RZ, R2 ;  /* 0x000000ffff5a7224 */ /* 0x000fc600078e0002 */
[----:B------:R-:W1:Y:S04]  /*77440*/  LDL.LU R0, [R1+0x28fc] ;  /* 0x0028fc0001007983 */ /* 0x000e680000300800 */
[----:B------:R-:W4:Y:S01]  /*77450*/  LDL.LU R2, [R1+0x2bc8] ;  /* 0x002bc80001027983 */ /* 0x000f220000300800 */
[----:B------:R-:W-:Y:S02]  /*77460*/  IMAD.MOV.U32 R19, RZ, RZ, R3 ;  /* 0x000000ffff137224 */ /* 0x000fe400078e0003 */
[----:B------:R-:W-:Y:S01]  /*77470*/  IMAD.MOV.U32 R18, RZ, RZ, R93 ;  /* 0x000000ffff127224 */ /* 0x000fe200078e005d */
[----:B------:R-:W4:Y:S04]  /*77480*/  LDL.LU R3, [R1+0x2900] ;  /* 0x0029000001037983 */ /* 0x000f280000300800 */
[----:B------:R-:W4:Y:S01]  /*77490*/  LDL.LU R93, [R1+0x2bcc] ;  /* 0x002bcc00015d7983 */ /* 0x000f220000300800 */
[----:B------:R-:W-:-:S05]  /*774a0*/  IMAD.MOV.U32 R22, RZ, RZ, R68 ;  /* 0x000000ffff167224 */ /* 0x000fca00078e0044 */
        /* <DEDUP_REMOVED lines=8> */
[----:B------:R-:W-:-:S03]  /*77530*/  IMAD.MOV.U32 R35, RZ, RZ, R69 ;  /* 0x000000ffff237224 */ /* 0x000fc600078e0045 */
[----:B------:R-:W4:Y:S04]  /*77540*/  LDL.LU R68, [R1+0x2904] ;  /* 0x0029040001447983 */ /* 0x000f280000300800 */
[----:B------:R-:W4:Y:S04]  /*77550*/  LDL.LU R69, [R1+0x2bd0] ;  /* 0x002bd00001457983 */ /* 0x000f280000300800 */
[----:B------:R-:W4:Y:S04]  /*77560*/  LDL.LU R71, [R1+0x2908] ;  /* 0x0029080001477983 */ /* 0x000f280000300800 */
[----:B0-----:R-:W4:Y:S04]  /*77570*/  LDL.LU R4, [R1+0x2bd4] ;  /* 0x002bd40001047983 */ /* 0x001f280000300800 */
[----:B------:R-:W4:Y:S01]  /*77580*/  LDL.LU R5, [R1+0x290c] ;  /* 0x00290c0001057983 */ /* 0x000f220000300800 */
[----:B------:R-:W-:-:S03]  /*77590*/  IMAD.MOV.U32 R34, RZ, RZ, R49 ;  /* 0x000000ffff227224 */ /* 0x000fc600078e0031 */
[----:B------:R-:W4:Y:S01]  /*775a0*/  LDL.LU R49, [R1+0x2bd8] ;  /* 0x002bd80001317983 */ /* 0x000f220000300800 */
[----:B---3--:R-:W-:Y:S02]  /*775b0*/  IMAD.MOV.U32 R21, RZ, RZ, R48 ;  /* 0x000000ffff157224 */ /* 0x008fe400078e0030 */
[----:B------:R-:W-:Y:S01]  /*775c0*/  IMAD.MOV.U32 R20, RZ, RZ, R67 ;  /* 0x000000ffff147224 */ /* 0x000fe200078e0043 */
[----:B------:R-:W3:Y:S04]  /*775d0*/  LDL.LU R48, [R1+0x2910] ;  /* 0x0029100001307983 */ /* 0x000ee80000300800 */
[----:B------:R-:W3:Y:S01]  /*775e0*/  LDL.LU R67, [R1+0x2bdc] ;  /* 0x002bdc0001437983 */ /* 0x000ee20000300800 */
[----:B------:R-:W-:Y:S02]  /*775f0*/  IMAD.MOV.U32 R15, RZ, RZ, R66 ;  /* 0x000000ffff0f7224 */ /* 0x000fe400078e0042 */
[----:B------:R-:W-:Y:S01]  /*77600*/  IMAD.MOV.U32 R14, RZ, RZ, R77 ;  /* 0x000000ffff0e7224 */ /* 0x000fe200078e004d */
        /* <DEDUP_REMOVED lines=10> */
[----:B------:R-:W-:Y:S04]  /*776b0*/  STL.64 [R1+0x328], R14 ;  /* 0x0003280e01007387 */ /* 0x000fe80000100a00 */
[----:B------:R0:W-:Y:S04]  /*776c0*/  STL.64 [R1+0x3388], R14 ;  /* 0x0033880e01007387 */ /* 0x0001e80000100a00 */
[----:B------:R-:W-:Y:S04]  /*776d0*/  STL.64 [R1+0x330], R52 ;  /* 0x0003303401007387 */ /* 0x000fe80000100a00 */
[----:B------:R-:W-:Y:S04]  /*776e0*/  STL [R1+0x33a0], R52 ;  /* 0x0033a03401007387 */ /* 0x000fe80000100800 */
[----:B------:R-:W-:Y:S01]  /*776f0*/  STL [R1+0x3390], R53 ;  /* 0x0033903501007387 */ /* 0x000fe20000100800 */
[----:B--2---:R-:W-:-:S03]  /*77700*/  IMAD.MOV.U32 R55, RZ, RZ, R43 ;  /* 0x000000ffff377224 */ /* 0x004fc600078e002b */
[----:B------:R-:W2:Y:S01]  /*77710*/  LDL.LU R43, [R1+0x291c] ;  /* 0x00291c00012b7983 */ /* 0x000ea20000300800 */
[----:B----4-:R-:W-:Y:S02]  /*77720*/  IMAD.MOV.U32 R54, RZ, RZ, R42 ;  /* 0x000000ffff367224 */ /* 0x010fe400078e002a */
[----:B-1----:R-:W-:Y:S02]  /*77730*/  IMAD.MOV.U32 R7, RZ, RZ, R0 ;  /* 0x000000ffff077224 */ /* 0x002fe400078e0000 */
[----:B------:R-:W-:Y:S02]  /*77740*/  IMAD.MOV.U32 R6, RZ, RZ, R2 ;  /* 0x000000ffff067224 */ /* 0x000fe400078e0002 */
[----:B------:R-:W-:Y:S02]  /*77750*/  IMAD.MOV.U32 R45, RZ, RZ, R86 ;  /* 0x000000ffff2d7224 */ /* 0x000fe400078e0056 */
[----:B------:R-:W-:Y:S01]  /*77760*/  IMAD.MOV.U32 R44, RZ, RZ, R87 ;  /* 0x000000ffff2c7224 */ /* 0x000fe200078e0057 */
[----:B------:R-:W-:Y:S04]  /*77770*/  STL.64 [R1+0x8f8], R6 ;  /* 0x0008f80601007387 */ /* 0x000fe80000100a00 */
        /* <DEDUP_REMOVED lines=8> */
[----:B------:R-:W4:Y:S01]  /*77800*/  LDL.LU R93, [R1+0x2bf4] ;  /* 0x002bf400015d7983 */ /* 0x000f220000300800 */
[----:B------:R-:W-:-:S03]  /*77810*/  LOP3.LUT R69, R69, R68, RZ, 0x3c, !PT ;  /* 0x0000004445457212 */ /* 0x000fc600078e3cff */
[----:B------:R-:W-:Y:S01]  /*77820*/  STL.64 [R1+0x338], R54 ;  /* 0x0003383601007387 */ /* 0x000fe20000100a00 */
[----:B------:R-:W-:-:S03]  /*77830*/  LOP3.LUT R68, R69, R68, RZ, 0x3c, !PT ;  /* 0x0000004445447212 */ /* 0x000fc600078e3cff */
[----:B------:R-:W-:Y:S04]  /*77840*/  STL.64 [R1+0x3398], R54 ;  /* 0x0033983601007387 */ /* 0x000fe80000100a00 */
[----:B------:R-:W-:Y:S01]  /*77850*/  STL.64 [R1+0x340], R44 ;  /* 0x0003402c01007387 */ /* 0x000fe20000100a00 */
[----:B------:R-:W-:-:S03]  /*77860*/  LOP3.LUT R69, R69, R68, RZ, 0x3c, !PT ;  /* 0x0000004445457212 */ /* 0x000fc600078e3cff */
[----:B------:R-:W-:Y:S01]  /*77870*/  STL.64 [R1+0x900], R12 ;  /* 0x0009000c01007387 */ /* 0x000fe20000100a00 */
[----:B------:R-:W-:-:S03]  /*77880*/  IMAD.MOV.U32 R70, RZ, RZ, R4 ;  /* 0x000000ffff467224 */ /* 0x000fc600078e0004 */
[----:B------:R-:W-:Y:S04]  /*77890*/  STL.64 [R1+0x33c0], R12 ;  /* 0x0033c00c01007387 */ /* 0x000fe80000100a00 */
[----:B------:R-:W-:Y:S04]  /*778a0*/  STL.64 [R1+0x33a8], R44 ;  /* 0x0033a82c01007387 */ /* 0x000fe80000100a00 */
[----:B------:R-:W-:Y:S04]  /*778b0*/  STL.64 [R1+0x918], R68 ;  /* 0x0009184401007387 */ /* 0x000fe80000100a00 */
[----:B------:R-:W-:Y:S04]  /*778c0*/  STL.64 [R1+0x3560], R68 ;  /* 0x0035604401007387 */ /* 0x000fe80000100a00 */
[----:B------:R-:W-:Y:S01]  /*778d0*/  STL.64 [R1+0x920], R70 ;  /* 0x0009204601007387 */ /* 0x000fe20000100a00 */
[----:B------:R-:W-:-:S03]  /*778e0*/  IMAD.MOV.U32 R83, RZ, RZ, R5 ;  /* 0x000000ffff537224 */ /* 0x000fc600078e0005 */
[----:B------:R-:W-:Y:S01]  /*778f0*/  STL.64 [R1+0x3570], R70 ;  /* 0x0035704601007387 */ /* 0x000fe20000100a00 */
[----:B------:R-:W-:-:S03]  /*77900*/  IMAD.MOV.U32 R82, RZ, RZ, R49 ;  /* 0x000000ffff527224 */ /* 0x000fc600078e0031 */
        /* <DEDUP_REMOVED lines=17> */
[----:B------:R1:W-:Y:S04]  /*77a20*/  STL.64 [R1+0x33b8], R32 ;  /* 0x0033b82001007387 */ /* 0x0003e80000100a00 */
[----:B------:R-:W-:Y:S04]  /*77a30*/  STL.64 [R1+0x100], R36 ;  /* 0x0001002401007387 */ /* 0x000fe80000100a00 */
[----:B------:R-:W-:Y:S04]  /*77a40*/  STL.64 [R1+0x33c8], R36 ;  /* 0x0033c82401007387 */ /* 0x000fe80000100a00 */
[----:B------:R-:W-:Y:S04]  /*77a50*/  STL.64 [R1+0x350], R8 ;  /* 0x0003500801007387 */ /* 0x000fe80000100a00 */
[----:B------:R-:W-:Y:S04]  /*77a60*/  STL.64 [R1+0x33d0], R8 ;  /* 0x0033d00801007387 */ /* 0x000fe80000100a00 */
[----:B------:R-:W3:Y:S04]  /*77a70*/  LDL.LU R72, [R1+0x293c] ;  /* 0x00293c0001487983 */ /* 0x000ee80000300800 */
[----:B------:R-:W3:Y:S04]  /*77a80*/  LDL.LU R73, [R1+0x2c08] ;  /* 0x002c080001497983 */ /* 0x000ee80000300800 */
[----:B------:R-:W3:Y:S04]  /*77a90*/  LDL.LU R74, [R1+0x2940] ;  /* 0x00294000014a7983 */ /* 0x000ee80000300800 */
[----:B------:R-:W3:Y:S01]  /*77aa0*/  LDL.LU R25, [R1+0x2c0c] ;  /* 0x002c0c0001197983 */ /* 0x000ee20000300800 */
[----:B--2---:R-:W-:-:S03]  /*77ab0*/  MOV R57, R43 ;  /* 0x0000002b00397202 */ /* 0x004fc60000000f00 */
[----:B------:R-:W2:Y:S01]  /*77ac0*/  LDL.LU R43, [R1+0x2944] ;  /* 0x00294400012b7983 */ /* 0x000ea20000300800 */
[----:B----4-:R-:W-:Y:S02]  /*77ad0*/  IMAD.MOV.U32 R56, RZ, RZ, R42 ;  /* 0x000000ffff387224 */ /* 0x010fe400078e002a */
[----:B------:R-:W-:Y:S01]  /*77ae0*/  IMAD.MOV.U32 R59, RZ, RZ, R86 ;  /* 0x000000ffff3b7224 */ /* 0x000fe200078e0056 */
        /* <DEDUP_REMOVED lines=8> */
[----:B------:R-:W-:Y:S02]  /*77b70*/  IMAD.MOV.U32 R63, RZ, RZ, R3 ;  /* 0x000000ffff3f7224 */ /* 0x000fe400078e0003 */
[----:B------:R-:W-:Y:S01]  /*77b80*/  IMAD.MOV.U32 R62, RZ, RZ, R93 ;  /* 0x000000ffff3e7224 */ /* 0x000fe200078e005d */
        /* <DEDUP_REMOVED lines=11> */
[----:B------:R-:W-:-:S03]  /*77c40*/  IMAD.MOV.U32 R84, RZ, RZ, R49 ;  /* 0x000000ffff547224 */ /* 0x000fc600078e0031 */
[----:B------:R-:W4:Y:S01]  /*77c50*/  LDL.LU R49, [R1+0x2c20] ;  /* 0x002c200001317983 */ /* 0x000f220000300800 */
[----:B------:R-:W-:Y:S02]  /*77c60*/  IMAD.MOV.U32 R85, RZ, RZ, R5 ;  /* 0x000000ffff557224 */ /* 0x000fe400078e0005 */
[----:B---3--:R-:W-:Y:S02]  /*77c70*/  IMAD.MOV.U32 R17, RZ, RZ, R48 ;  /* 0x000000ffff117224 */ /* 0x008fe400078e0030 */
[----:B------:R-:W-:Y:S01]  /*77c80*/  IMAD.MOV.U32 R16, RZ, RZ, R67 ;  /* 0x000000ffff107224 */ /* 0x000fe200078e0043 */
[----:B------:R-:W3:Y:S04]  /*77c90*/  LDL.LU R48, [R1+0x2958] ;  /* 0x0029580001307983 */ /* 0x000ee80000300800 */
[----:B------:R-:W3:Y:S01]  /*77ca0*/  LDL.LU R67, [R1+0x2c24] ;  /* 0x002c240001437983 */ /* 0x000ee20000300800 */
[----:B------:R-:W-:-:S03]  /*77cb0*/  IMAD.MOV.U32 R51, RZ, RZ, R66 ;  /* 0x000000ffff337224 */ /* 0x000fc600078e0042 */
[----:B------:R-:W0:Y:S01]  /*77cc0*/  LDL.LU R66, [R1+0x295c] ;  /* 0x00295c0001427983 */ /* 0x000e220000300800 */
[----:B------:R-:W-:-:S03]  /*77cd0*/  IMAD.MOV.U32 R50, RZ, RZ, R77 ;  /* 0x000000ffff327224 */ /* 0x000fc600078e004d */
[----:B------:R-:W3:Y:S01]  /*77ce0*/  LDL.LU R77, [R1+0x2c28] ;  /* 0x002c2800014d7983 */ /* 0x000ee20000300800 */
[----:B------:R-:W-:Y:S02]  /*77cf0*/  IMAD.MOV.U32 R5, RZ, RZ, R76 ;  /* 0x000000ffff057224 */ /* 0x000fe400078e004c */
[----:B------:R-:W-:Y:S01]  /*77d00*/  IMAD.MOV.U32 R4, RZ, RZ, R88 ;  /* 0x000000ffff047224 */ /* 0x000fe200078e0058 */
[----:B------:R-:W3:Y:S04]  /*77d10*/  LDL.LU R76, [R1+0x2960] ;  /* 0x00296000014c7983 */ /* 0x000ee80000300800 */
[----:B------:R-:W3:Y:S04]  /*77d20*/  LDL.LU R88, [R1+0x2c2c] ;  /* 0x002c2c0001587983 */ /* 0x000ee80000300800 */
[----:B------:R-:W-:Y:S04]  /*77d30*/  STL.64 [R1+0x370], R84 ;  /* 0x0003705401007387 */ /* 0x000fe80000100a00 */
[----:B------:R-:W-:Y:S01]  /*77d40*/  STL.64 [R1+0x33f8], R84 ;  /* 0x0033f85401007387 */ /* 0x000fe20000100a00 */
[----:B------:R-:W-:-:S03]  /*77d50*/  LOP3.LUT R73, R73, R72, RZ, 0x3c, !PT ;  /* 0x0000004849497212 */ /* 0x000fc600078e3cff */
[----:B------:R-:W-:Y:S01]  /*77d60*/  STL.64 [R1+0x378], R16 ;  /* 0x0003781001007387 */ /* 0x000fe20000100a00 */
[----:B------:R-:W-:-:S03]  /*77d70*/  LOP3.LUT R72, R73, R72, RZ, 0x3c, !PT ;  /* 0x0000004849487212 */ /* 0x000fc600078e3cff */
[----:B------:R-:W-:Y:S04]  /*77d80*/  STL.64 [R1+0x3400], R16 ;  /* 0x0034001001007387 */ /* 0x000fe80000100a00 */
[----:B------:R-:W-:Y:S01]  /*77d90*/  STL.64 [R1+0x9a8], R50 ;  /* 0x0009a83201007387 */ /* 0x000fe20000100a00 */
[----:B------:R-:W-:-:S03]  /*77da0*/  LOP3.LUT R73, R73, R72, RZ, 0x3c, !PT ;  /* 0x0000004849497212 */ /* 0x000fc600078e3cff */
[----:B------:R-:W-:Y:S04]  /*77db0*/  STL.64 [R1+0x3408], R50 ;  /* 0x0034083201007387 */ /* 0x000fe80000100a00 */
[----:B------:R-:W-:Y:S01]  /*77dc0*/  STL.64 [R1+0x9b8], R4 ;  /* 0x0009b80401007387 */ /* 0x000fe20000100a00 */
[----:B------:R-:W-:Y:S02]  /*77dd0*/  IMAD.MOV.U32 R78, RZ, RZ, R25 ;  /* 0x000000ffff4e7224 */ /* 0x000fe400078e0019 */
[----:B------:R-:W-:Y:S01]  /*77de0*/  IMAD.MOV.U32 R79, RZ, RZ, R74 ;  /* 0x000000ffff4f7224 */ /* 0x000fe200078e004a */
[----:B------:R-:W-:Y:S04]  /*77df0*/  STL.64 [R1+0x3410], R4 ;  /* 0x0034100401007387 */ /* 0x000fe80000100a00 */
[----:B------:R-:W-:Y:S04]  /*77e00*/  STL.64 [R1+0x9d0], R72 ;  /* 0x0009d04801007387 */ /* 0x000fe80000100a00 */
[----:B------:R-:W-:Y:S04]  /*77e10*/  STL [R1+0x3588], R72 ;  /* 0x0035884801007387 */ /* 0x000fe80000100800 */
[----:B------:R-:W-:Y:S04]  /*77e20*/  STL [R1+0x3578], R73 ;  /* 0x0035784901007387 */ /* 0x000fe80000100800 */
[----:B------:R-:W-:Y:S04]  /*77e30*/  STL.64 [R1+0x9e0], R78 ;  /* 0x0009e04e01007387 */ /* 0x000fe80000100a00 */
[----:B------:R0:W-:Y:S04]  /*77e40*/  STL.64 [R1+0x3580], R78 ;  /* 0x0035804e01007387 */ /* 0x0001e80000100a00 */
[----:B------:R-:W3:Y:S04]  /*77e50*/  LDL.LU R46, [R1+0x2964] ;  /* 0x00296400012e7983 */ /* 0x000ee80000300800 */
[----:B------:R-:W3:Y:S01]  /*77e60*/  LDL.LU R75, [R1+0x2c30] ;  /* 0x002c3000014b7983 */ /* 0x000ee20000300800 */
[----:B--2---:R-:W-:-:S02]  /*77e70*/  IMAD.MOV.U32 R29, RZ, RZ, R43 ;  /* 0x000000ffff1d7224 */ /* 0x004fc400078e002b */
[----:B----4-:R-:W-:Y:S02]  /*77e80*/  IMAD.MOV.U32 R28, RZ, RZ, R42 ;  /* 0x000000ffff1c7224 */ /* 0x010fe400078e002a */
[----:B------:R-:W-:Y:S02]  /*77e90*/  IMAD.MOV.U32 R43, RZ, RZ, R86 ;  /* 0x000000ffff2b7224 */ /* 0x000fe400078e0056 */
[----:B------:R-:W-:Y:S01]  /*77ea0*/  IMAD.MOV.U32 R42, RZ, RZ, R87 ;  /* 0x000000ffff2a7224 */ /* 0x000fe200078e0057 */
[----:B------:R-:W2:Y:S01]  /*77eb0*/  LDL.LU R86, [R1+0x2968] ;  /* 0x0029680001567983 */ /* 0x000ea20000300800 */
[----:B------:R-:W-:-:S03]  /*77ec0*/  IMAD.MOV.U32 R11, RZ, RZ, R0 ;  /* 0x000000ffff0b7224 */ /* 0x000fc600078e0000 */
[----:B------:R-:W4:Y:S01]  /*77ed0*/  LDL.LU R87, [R1+0x2c34] ;  /* 0x002c340001577983 */ /* 0x000f220000300800 */
[----:B------:R-:W-:-:S03]  /*77ee0*/  IMAD.MOV.U32 R10, RZ, RZ, R2 ;  /* 0x000000ffff0a7224 */ /* 0x000fc600078e0002 */
[----:B------:R-:W4:Y:S04]  /*77ef0*/  LDL.LU R0, [R1+0x296c] ;  /* 0x00296c0001007983 */ /* 0x000f280000300800 */
[----:B------:R-:W4:Y:S01]  /*77f00*/  LDL.LU R2, [R1+0x2c38] ;  /* 0x002c380001027983 */ /* 0x000f220000300800 */
[----:B------:R-:W-:Y:S02]  /*77f10*/  IMAD.MOV.U32 R31, RZ, RZ, R3 ;  /* 0x000000ffff1f7224 */ /* 0x000fe400078e0003 */
[----:B------:R-:W-:Y:S01]  /*77f20*/  IMAD.MOV.U32 R30, RZ, RZ, R93 ;  /* 0x000000ffff1e7224 */ /* 0x000fe200078e005d */
[----:B------:R-:W1:Y:S04]  /*77f30*/  LDL.LU R3, [R1+0x2970] ;  /* 0x0029700001037983 */ /* 0x000e680000300800 */
        /* <DEDUP_REMOVED lines=9> */
[----:B------:R-:W4:Y:S04]  /*77fd0*/  LDL.LU R38, [R1+0x2974] ;  /* 0x0029740001267983 */ /* 0x000f280000300800 */
[----:B------:R-:W4:Y:S04]  /*77fe0*/  LDL.LU R39, [R1+0x2c40] ;  /* 0x002c400001277983 */ /* 0x000f280000300800 */
[----:B------:R-:W4:Y:S01]  /*77ff0*/  LDL.LU R74, [R1+0x2978] ;  /* 0x00297800014a7983 */ /* 0x000f220000300800 */
[----:B------:R-:W-:-:S02]  /*78000*/  IMAD.MOV.U32 R81, RZ, RZ, R24 ;  /* 0x000000ffff517224 */ /* 0x000fc400078e0018 */
[----:B------:R-:W-:Y:S02]  /*78010*/  IMAD.MOV.U32 R80, RZ, RZ, R49 ;  /* 0x000000ffff507224 */ /* 0x000fe400078e0031 */
[----:B------:R-:W4:Y:S01]  /*78020*/  LDL.LU R49, [R1+0x2c44] ;  /* 0x002c440001317983 */ /* 0x000f220000300800 */
[----:B---3--:R-:W-:Y:S02]  /*78030*/  IMAD.MOV.U32 R25, RZ, RZ, R48 ;  /* 0x000000ffff197224 */ /* 0x008fe400078e0030 */
[----:B------:R-:W-:Y:S01]  /*78040*/  IMAD.MOV.U32 R24, RZ, RZ, R67 ;  /* 0x000000ffff187224 */ /* 0x000fe200078e0043 */
[----:B------:R-:W3:Y:S04]  /*78050*/  LDL.LU R48, [R1+0x297c] ;  /* 0x00297c0001307983 */ /* 0x000ee80000300800 */
[----:B------:R-:W3:Y:S01]  /*78060*/  LDL.LU R67, [R1+0x2c48] ;  /* 0x002c480001437983 */ /* 0x000ee20000300800 */
[----:B0-----:R-:W-:-:S02]  /*78070*/  IMAD.MOV.U32 R15, RZ, RZ, R66 ;  /* 0x000000ffff0f7224 */ /* 0x001fc400078e0042 */
[----:B------:R-:W-:Y:S01]  /*78080*/  IMAD.MOV.U32 R14, RZ, RZ, R77 ;  /* 0x000000ffff0e7224 */ /* 0x000fe200078e004d */
[----:B------:R-:W3:Y:S04]  /*78090*/  LDL.LU R66, [R1+0x2980] ;  /* 0x0029800001427983 */ /* 0x000ee80000300800 */
[----:B------:R-:W3:Y:S01]  /*780a0*/  LDL.LU R77, [R1+0x2c4c] ;  /* 0x002c4c00014d7983 */ /* 0x000ee20000300800 */
[----:B------:R-:W-:Y:S02]  /*780b0*/  IMAD.MOV.U32 R19, RZ, RZ, R76 ;  /* 0x000000ffff137224 */ /* 0x000fe400078e004c */
[----:B------:R-:W-:Y:S01]  /*780c0*/  IMAD.MOV.U32 R18, RZ, RZ, R88 ;  /* 0x000000ffff127224 */ /* 0x000fe200078e0058 */
[----:B------:R-:W3:Y:S04]  /*780d0*/  LDL.LU R76, [R1+0x2984] ;  /* 0x00298400014c7983 */ /* 0x000ee80000300800 */
[----:B------:R-:W3:Y:S04]  /*780e0*/  LDL.LU R88, [R1+0x2c50] ;  /* 0x002c500001587983 */ /* 0x000ee80000300800 */
        /* <DEDUP_REMOVED lines=8> */
[----:B------:R-:W3:Y:S04]  /*78170*/  LDL.LU R65, [R1+0x2988] ;  /* 0x0029880001417983 */ /* 0x000ee80000300800 */
[----:B------:R-:W3:Y:S01]  /*78180*/  LDL.LU R47, [R1+0x2c54] ;  /* 0x002c5400012f7983 */ /* 0x000ee20000300800 */
[----:B------:R-:W-:-:S02]  /*78190*/  IMAD.MOV.U32 R21, RZ, RZ, R46 ;  /* 0x000000ffff157224 */ /* 0x000fc400078e002e */
[----:B------:R-:W-:Y:S01]  /*781a0*/  IMAD.MOV.U32 R20, RZ, RZ, R75 ;  /* 0x000000ffff147224 */ /* 0x000fe200078e004b */
[----:B------:R-:W3:Y:S04]  /*781b0*/  LDL.LU R46, [R1+0x298c] ;  /* 0x00298c00012e7983 */ /* 0x000ee80000300800 */
[----:B------:R-:W3:Y:S01]  /*781c0*/  LDL.LU R75, [R1+0x2c58] ;  /* 0x002c5800014b7983 */ /* 0x000ee20000300800 */
[----:B--2---:R-:W-:Y:S02]  /*781d0*/  IMAD.MOV.U32 R23, RZ, RZ, R86 ;  /* 0x000000ffff177224 */ /* 0x004fe400078e0056 */
[----:B----4-:R-:W-:Y:S02]  /*781e0*/  IMAD.MOV.U32 R22, RZ, RZ, R87 ;  /* 0x000000ffff167224 */ /* 0x010fe400078e0057 */
[----:B------:R-:W-:-:S02]  /*781f0*/  IMAD.MOV.U32 R87, RZ, RZ, R0 ;  /* 0x000000ffff577224 */ /* 0x000fc400078e0000 */
[----:B------:R-:W-:Y:S01]  /*78200*/  IMAD.MOV.U32 R86, RZ, RZ, R2 ;  /* 0x000000ffff567224 */ /* 0x000fe200078e0002 */
[----:B------:R-:W2:Y:S04]  /*78210*/  LDL.LU R0, [R1+0x2990] ;  /* 0x0029900001007983 */ /* 0x000ea80000300800 */
[----:B------:R-:W4:Y:S01]  /*78220*/  LDL.LU R2, [R1+0x2c5c] ;  /* 0x002c5c0001027983 */ /* 0x000f220000300800 */
[----:B-1----:R-:W-:Y:S01]  /*78230*/  MOV R33, R3 ;  /* 0x0000000300217202 */ /* 0x002fe20000000f00 */
[----:B------:R-:W-:Y:S02]  /*78240*/  IMAD.MOV.U32 R32, RZ, RZ, R93 ;  /* 0x000000ffff207224 */ /* 0x000fe400078e005d */
[----:B------:R-:W4:Y:S04]  /*78250*/  LDL.LU R3, [R1+0x2994] ;  /* 0x0029940001037983 */ /* 0x000f280000300800 */
[----:B------:R-:W4:Y:S04]  /*78260*/  LDL.LU R93, [R1+0x2c60] ;  /* 0x002c6000015d7983 */ /* 0x000f280000300800 */
[----:B------:R-:W-:Y:S04]  /*78270*/  STL.64 [R1+0xa58], R20 ;  /* 0x000a581401007387 */ /* 0x000fe80000100a00 */
[----:B------:R-:W-:Y:S04]  /*78280*/  STL.64 [R1+0x3458], R20 ;  /* 0x0034581401007387 */ /* 0x000fe80000100a00 */
[----:B------:R-:W-:Y:S04]  /*78290*/  STL.64 [R1+0xa70], R86 ;  /* 0x000a705601007387 */ /* 0x000fe80000100a00 */
[----:B------:R-:W-:Y:S01]  /*782a0*/  STL.64 [R1+0xa68], R22 ;  /* 0x000a681601007387 */ /* 0x000fe20000100a00 */
[----:B------:R-:W-:-:S03]  /*782b0*/  IMAD.MOV.U32 R69, RZ, RZ, R38 ;  /* 0x000000ffff457224 */ /* 0x000fc600078e0026 */
[----:B------:R-:W-:Y:S01]  /*782c0*/  STL.64 [R1+0x3460], R22 ;  /* 0x0034601601007387 */ /* 0x000fe20000100a00 */
[----:B------:R-:W-:-:S03]  /*782d0*/  IMAD.MOV.U32 R68, RZ, RZ, R39 ;  /* 0x000000ffff447224 */ /* 0x000fc600078e0027 */
[----:B------:R-:W-:Y:S04]  /*782e0*/  STL.64 [R1+0xa80], R32 ;  /* 0x000a802001007387 */ /* 0x000fe80000100a00 */
[----:B------:R-:W-:Y:S01]  /*782f0*/  STL.64 [R1+0x3468], R32 ;  /* 0x0034682001007387 */ /* 0x000fe20000100a00 */
[----:B------:R-:W-:-:S03]  /*78300*/  IMAD.MOV.U32 R35, RZ, RZ, R74 ;  /* 0x000000ffff237224 */ /* 0x000fc600078e004a */
[----:B------:R-:W-:Y:S04]  /*78310*/  STL.64 [R1+0xaa8], R68 ;  /* 0x000aa84401007387 */ /* 0x000fe80000100a00 */
[----:B------:R-:W-:Y:S04]  /*78320*/  STL.64 [R1+0x3590], R68 ;  /* 0x0035904401007387 */ /* 0x000fe80000100a00 */
        /* <DEDUP_REMOVED lines=9> */
[----:B------:R-:W3:Y:S04]  /*783c0*/  LDL.LU R66, [R1+0xc44] ;  /* 0x000c440001427983 */ /* 0x000ee80000300800 */
[----:B------:R-:W3:Y:S01]  /*783d0*/  LDL.LU R77, [R1+0x2c6c] ;  /* 0x002c6c00014d7983 */ /* 0x000ee20000300800 */
[----:B------:R-:W-:-:S02]  /*783e0*/  IMAD.MOV.U32 R45, RZ, RZ, R76 ;  /* 0x000000ffff2d7224 */ /* 0x000fc400078e004c */
        /* <DEDUP_REMOVED lines=11> */
[----:B------:R-:W-:-:S02]  /*784a0*/  IMAD.MOV.U32 R52, RZ, RZ, R47 ;  /* 0x000000ffff347224 */ /* 0x000fc400078e002f */
[----:B------:R-:W-:Y:S02]  /*784b0*/  IMAD.MOV.U32 R53, RZ, RZ, R65 ;  /* 0x000000ffff357224 */ /* 0x000fe400078e0041 */
[----:B------:R-:W-:Y:S02]  /*784c0*/  IMAD.MOV.U32 R55, RZ, RZ, R46 ;  /* 0x000000ffff377224 */ /* 0x000fe400078e002e */
[----:B------:R-:W-:Y:S02]  /*784d0*/  IMAD.MOV.U32 R54, RZ, RZ, R75 ;  /* 0x000000ffff367224 */ /* 0x000fe400078e004b */
[----:B--2---:R-:W-:Y:S02]  /*784e0*/  IMAD.MOV.U32 R79, RZ, RZ, R0 ;  /* 0x000000ffff4f7224 */ /* 0x004fe400078e0000 */
[----:B----4-:R-:W-:Y:S01]  /*784f0*/  IMAD.MOV.U32 R78, RZ, RZ, R2 ;  /* 0x000000ffff4e7224 */ /* 0x010fe200078e0002 */
[----:B------:R-:W2:Y:S04]  /*78500*/  LDL.LU R0, [R1+0xc80] ;  /* 0x000c800001007983 */ /* 0x000ea80000300800 */
[----:B------:R-:W4:Y:S01]  /*78510*/  LDL.LU R2, [R1+0x2c74] ;  /* 0x002c740001027983 */ /* 0x000f220000300800 */
[----:B------:R-:W-:-:S02]  /*78520*/  IMAD.MOV.U32 R83, RZ, RZ, R3 ;  /* 0x000000ffff537224 */ /* 0x000fc400078e0003 */
[----:B------:R-:W-:Y:S01]  /*78530*/  IMAD.MOV.U32 R82, RZ, RZ, R93 ;  /* 0x000000ffff527224 */ /* 0x000fe200078e005d */
[----:B------:R-:W4:Y:S04]  /*78540*/  LDL.LU R3, [R1+0xca0] ;  /* 0x000ca00001037983 */ /* 0x000f280000300800 */
[----:B------:R-:W4:Y:S04]  /*78550*/  LDL.LU R93, [R1+0x2c78] ;  /* 0x002c7800015d7983 */ /* 0x000f280000300800 */
[----:B------:R-:W4:Y:S04]  /*78560*/  LDL.LU R46, [R1+0xcd8] ;  /* 0x000cd800012e7983 */ /* 0x000f280000300800 */
[----:B------:R-:W4:Y:S04]  /*78570*/  LDL.LU R75, [R1+0x2c7c] ;  /* 0x002c7c00014b7983 */ /* 0x000f280000300800 */
[----:B------:R-:W-:Y:S04]  /*78580*/  STL.64 [R1+0xb68], R52 ;  /* 0x000b683401007387 */ /* 0x000fe80000100a00 */
[----:B------:R-:W-:Y:S04]  /*78590*/  STL.64 [R1+0x3490], R52 ;  /* 0x0034903401007387 */ /* 0x000fe80000100a00 */
[----:B------:R-:W-:Y:S04]  /*785a0*/  STL.64 [R1+0xba8], R78 ;  /* 0x000ba84e01007387 */ /* 0x000fe80000100a00 */
[----:B------:R-:W-:Y:S04]  /*785b0*/  STL [R1+0x35a8], R78 ;  /* 0x0035a84e01007387 */ /* 0x000fe80000100800 */
[----:B------:R-:W-:Y:S04]  /*785c0*/  STL [R1+0x3598], R79 ;  /* 0x0035984f01007387 */ /* 0x000fe80000100800 */
[----:B------:R-:W-:Y:S04]  /*785d0*/  STL.64 [R1+0xb80], R54 ;  /* 0x000b803601007387 */ /* 0x000fe80000100a00 */
[----:B------:R-:W-:Y:S01]  /*785e0*/  STL.64 [R1+0x3498], R54 ;  /* 0x0034983601007387 */ /* 0x000fe20000100a00 */
[----:B------:R-:W-:-:S03]  /*785f0*/  IMAD.MOV.U32 R13, RZ, RZ, R74 ;  /* 0x000000ffff0d7224 */ /* 0x000fc600078e004a */
[----:B------:R-:W4:Y:S01]  /*78600*/  LDL.LU R74, [R1+0xd08] ;  /* 0x000d0800014a7983 */ /* 0x000f220000300800 */
[----:B------:R-:W-:-:S03]  /*78610*/  IMAD.MOV.U32 R12, RZ, RZ, R49 ;  /* 0x000000ffff0c7224 */ /* 0x000fc600078e0031 */
[----:B------:R-:W4:Y:S04]  /*78620*/  LDL.LU R49, [R1+0x2c80] ;  /* 0x002c800001317983 */ /* 0x000f280000300800 */
[----:B------:R-:W-:Y:S04]  /*78630*/  STL.64 [R1+0xbe8], R82 ;  /* 0x000be85201007387 */ /* 0x000fe80000100a00 */
[----:B------:R0:W-:Y:S01]  /*78640*/  STL.64 [R1+0x35a0], R82 ;  /* 0x0035a05201007387 */ /* 0x0001e20000100a00 */
[----:B---3--:R-:W-:Y:S02]  /*78650*/  IMAD.MOV.U32 R37, RZ, RZ, R48 ;  /* 0x000000ffff257224 */ /* 0x008fe400078e0030 */
[----:B------:R-:W-:Y:S01]  /*78660*/  IMAD.MOV.U32 R36, RZ, RZ, R67 ;  /* 0x000000ffff247224 */ /* 0x000fe200078e0043 */
[----:B------:R-:W3:Y:S04]  /*78670*/  LDL.LU R48, [R1+0xd18] ;  /* 0x000d180001307983 */ /* 0x000ee80000300800 */
[----:B------:R-:W3:Y:S04]  /*78680*/  LDL.LU R67, [R1+0x2c84] ;  /* 0x002c840001437983 */ /* 0x000ee80000300800 */
[----:B------:R-:W-:Y:S01]  /*78690*/  STL.64 [R1+0xc00], R12 ;  /* 0x000c000c01007387 */ /* 0x000fe20000100a00 */
[----:B------:R-:W-:-:S03]  /*786a0*/  IMAD.MOV.U32 R9, RZ, RZ, R66 ;  /* 0x000000ffff097224 */ /* 0x000fc600078e0042 */
[----:B------:R-:W-:Y:S04]  /*786b0*/  STL.64 [R1+0x35b0], R12 ;  /* 0x0035b00c01007387 */ /* 0x000fe80000100a00 */
[----:B------:R-:W3:Y:S01]  /*786c0*/  LDL.LU R66, [R1+0xd48] ;  /* 0x000d480001427983 */ /* 0x000ee20000300800 */
[----:B------:R-:W-:-:S03]  /*786d0*/  IMAD.MOV.U32 R56, RZ, RZ, R88 ;  /* 0x000000ffff387224 */ /* 0x000fc600078e0058 */
[----:B------:R-:W3:Y:S01]  /*786e0*/  LDL.LU R88, [R1+0x2c88] ;  /* 0x002c880001587983 */ /* 0x000ee20000300800 */
[----:B------:R-:W-:-:S03]  /*786f0*/  IMAD.MOV.U32 R8, RZ, RZ, R77 ;  /* 0x000000ffff087224 */ /* 0x000fc600078e004d */
[----:B------:R-:W-:Y:S04]  /*78700*/  STL.64 [R1+0xc28], R36 ;  /* 0x000c282401007387 */ /* 0x000fe80000100a00 */
[----:B------:R-:W-:Y:S04]  /*78710*/  STL [R1+0x35c8], R36 ;  /* 0x0035c82401007387 */ /* 0x000fe80000100800 */
[----:B------:R-:W-:Y:S04]  /*78720*/  STL [R1+0x35b8], R37 ;  /* 0x0035b82501007387 */ /* 0x000fe80000100800 */
[----:B------:R-:W-:Y:S04]  /*78730*/  STL.64 [R1+0xc40], R8 ;  /* 0x000c400801007387 */ /* 0x000fe80000100a00 */
[----:B------:R1:W-:Y:S01]  /*78740*/  STL.64 [R1+0x35c0], R8 ;  /* 0x0035c00801007387 */ /* 0x0003e20000100a00 */
[----:B------:R-:W-:-:S03]  /*78750*/  IMAD.MOV.U32 R57, RZ, RZ, R76 ;  /* 0x000000ffff397224 */ /* 0x000fc600078e004c */
[----:B------:R-:W3:Y:S04]  /*78760*/  LDL.LU R77, [R1+0xd58] ;  /* 0x000d5800014d7983 */ /* 0x000ee80000300800 */
[----:B------:R-:W3:Y:S01]  /*78770*/  LDL.LU R76, [R1+0x2c8c] ;  /* 0x002c8c00014c7983 */ /* 0x000ee20000300800 */
[----:B--2---:R-:W-:Y:S02]  /*78780*/  IMAD.MOV.U32 R59, RZ, RZ, R0 ;  /* 0x000000ffff3b7224 */ /* 0x004fe400078e0000 */
[----:B----4-:R-:W-:Y:S01]  /*78790*/  IMAD.MOV.U32 R58, RZ, RZ, R2 ;  /* 0x000000ffff3a7224 */ /* 0x010fe200078e0002 */
[----:B------:R-:W2:Y:S04]  /*787a0*/  LDL.LU R0, [R1+0xd88] ;  /* 0x000d880001007983 */ /* 0x000ea80000300800 */
[----:B------:R-:W4:Y:S04]  /*787b0*/  LDL.LU R2, [R1+0x2c90] ;  /* 0x002c900001027983 */ /* 0x000f280000300800 */
[----:B------:R-:W-:Y:S04]  /*787c0*/  STL.64 [R1+0xc68], R56 ;  /* 0x000c683801007387 */ /* 0x000fe80000100a00 */
[----:B------:R-:W-:Y:S01]  /*787d0*/  STL.64 [R1+0x35d0], R56 ;  /* 0x0035d03801007387 */ /* 0x000fe20000100a00 */
[----:B0-----:R-:W-:-:S02]  /*787e0*/  IMAD.MOV.U32 R83, RZ, RZ, R3 ;  /* 0x000000ffff537224 */ /* 0x001fc400078e0003 */
[----:B------:R-:W-:Y:S01]  /*787f0*/  IMAD.MOV.U32 R82, RZ, RZ, R93 ;  /* 0x000000ffff527224 */ /* 0x000fe200078e005d */
[----:B------:R-:W1:Y:S04]  /*78800*/  LDL.LU R3, [R1+0xd98] ;  /* 0x000d980001037983 */ /* 0x000e680000300800 */
[----:B------:R-:W4:Y:S04]  /*78810*/  LDL.LU R93, [R1+0x2c94] ;  /* 0x002c9400015d7983 */ /* 0x000f280000300800 */
[----:B------:R-:W-:Y:S04]  /*78820*/  STL.64 [R1+0xc80], R58 ;  /* 0x000c803a01007387 */ /* 0x000fe80000100a00 */
[----:B------:R-:W-:Y:S01]  /*78830*/  STL [R1+0x35e8], R58 ;  /* 0x0035e83a01007387 */ /* 0x000fe20000100800 */
[----:B------:R-:W-:-:S03]  /*78840*/  IMAD.MOV.U32 R61, RZ, RZ, R46 ;  /* 0x000000ffff3d7224 */ /* 0x000fc600078e002e */
[----:B------:R-:W-:Y:S01]  /*78850*/  STL [R1+0x35d8], R59 ;  /* 0x0035d83b01007387 */ /* 0x000fe20000100800 */
[----:B------:R-:W-:-:S03]  /*78860*/  IMAD.MOV.U32 R60, RZ, RZ, R75 ;  /* 0x000000ffff3c7224 */ /* 0x000fc600078e004b */
[----:B------:R-:W4:Y:S04]  /*78870*/  LDL.LU R46, [R1+0xdd8] ;  /* 0x000dd800012e7983 */ /* 0x000f280000300800 */
[----:B------:R-:W4:Y:S04]  /*78880*/  LDL.LU R75, [R1+0x2c98] ;  /* 0x002c9800014b7983 */ /* 0x000f280000300800 */
[----:B------:R-:W-:Y:S01]  /*78890*/  STL.64 [R1+0xca0], R82 ;  /* 0x000ca05201007387 */ /* 0x000fe20000100a00 */
[----:B------:R-:W-:-:S03]  /*788a0*/  IMAD.MOV.U32 R63, RZ, RZ, R74 ;  /* 0x000000ffff3f7224 */ /* 0x000fc600078e004a */
[----:B------:R0:W-:Y:S04]  /*788b0*/  STL.64 [R1+0x35e0], R82 ;  /* 0x0035e05201007387 */ /* 0x0001e80000100a00 */
[----:B------:R-:W4:Y:S01]  /*788c0*/  LDL.LU R74, [R1+0xe08] ;  /* 0x000e0800014a7983 */ /* 0x000f220000300800 */
[----:B------:R-:W-:-:S03]  /*788d0*/  IMAD.MOV.U32 R62, RZ, RZ, R49 ;  /* 0x000000ffff3e7224 */ /* 0x000fc600078e0031 */
[----:B------:R-:W4:Y:S01]  /*788e0*/  LDL.LU R49, [R1+0x2c9c] ;  /* 0x002c9c0001317983 */ /* 0x000f220000300800 */
[----:B---3--:R-:W-:Y:S02]  /*788f0*/  IMAD.MOV.U32 R85, RZ, RZ, R48 ;  /* 0x000000ffff557224 */ /* 0x008fe400078e0030 */
[----:B------:R-:W-:Y:S01]  /*78900*/  IMAD.MOV.U32 R84, RZ, RZ, R67 ;  /* 0x000000ffff547224 */ /* 0x000fe200078e0043 */
[----:B------:R-:W3:Y:S04]  /*78910*/  LDL.LU R48, [R1+0xe18] ;  /* 0x000e180001307983 */ /* 0x000ee80000300800 */
[----:B------:R-:W3:Y:S04]  /*78920*/  LDL.LU R67, [R1+0x2ca0] ;  /* 0x002ca00001437983 */ /* 0x000ee80000300800 */
[----:B------:R-:W-:Y:S04]  /*78930*/  STL.64 [R1+0xcd8], R60 ;  /* 0x000cd83c01007387 */ /* 0x000fe80000100a00 */
[----:B------:R-:W-:Y:S01]  /*78940*/  STL.64 [R1+0x35f0], R60 ;  /* 0x0035f03c01007387 */ /* 0x000fe20000100a00 */
[----:B------:R-:W-:-:S02]  /*78950*/  IMAD.MOV.U32 R17, RZ, RZ, R66 ;  /* 0x000000ffff117224 */ /* 0x000fc400078e0042 */
[----:B------:R-:W-:Y:S01]  /*78960*/  IMAD.MOV.U32 R16, RZ, RZ, R88 ;  /* 0x000000ffff107224 */ /* 0x000fe200078e0058 */
[----:B------:R-:W3:Y:S04]  /*78970*/  LDL.LU R66, [R1+0xe48] ;  /* 0x000e480001427983 */ /* 0x000ee80000300800 */
[----:B------:R-:W3:Y:S04]  /*78980*/  LDL.LU R88, [R1+0x2ca4] ;  /* 0x002ca40001587983 */ /* 0x000ee80000300800 */
[----:B------:R-:W-:Y:S04]  /*78990*/  STL.64 [R1+0xd08], R62 ;  /* 0x000d083e01007387 */ /* 0x000fe80000100a00 */
[----:B------:R0:W-:Y:S04]  /*789a0*/  STL.64 [R1+0x35f8], R62 ;  /* 0x0035f83e01007387 */ /* 0x0001e80000100a00 */
[----:B------:R-:W-:Y:S04]  /*789b0*/  STL.64 [R1+0xd18], R84 ;  /* 0x000d185401007387 */ /* 0x000fe80000100a00 */
[----:B------:R-:W-:Y:S04]  /*789c0*/  STL.64 [R1+0x3600], R84 ;  /* 0x0036005401007387 */ /* 0x000fe80000100a00 */
[----:B------:R-:W-:Y:S04]  /*789d0*/  STL.64 [R1+0xd48], R16 ;  /* 0x000d481001007387 */ /* 0x000fe80000100a00 */
[----:B------:R-:W-:Y:S01]  /*789e0*/  STL [R1+0x3608], R17 ;  /* 0x0036081101007387 */ /* 0x000fe20000100800 */
[----:B------:R-:W-:-:S03]  /*789f0*/  MOV R51, R77 ;  /* 0x0000004d00337202 */ /* 0x000fc60000000f00 */
[----:B------:R-:W-:Y:S01]  /*78a00*/  STL [R1+0x3620], R16 ;  /* 0x0036201001007387 */ /* 0x000fe20000100800 */
[----:B------:R-:W-:-:S03]  /*78a10*/  IMAD.MOV.U32 R50, RZ, RZ, R76 ;  /* 0x000000ffff327224 */ /* 0x000fc600078e004c */
[----:B------:R-:W3:Y:S04]  /*78a20*/  LDL.LU R77, [R1+0xe58] ;  /* 0x000e5800014d7983 */ /* 0x000ee80000300800 */
[----:B------:R-:W3:Y:S01]  /*78a30*/  LDL.LU R76, [R1+0x2ca8] ;  /* 0x002ca800014c7983 */ /* 0x000ee20000300800 */
[----:B--2---:R-:W-:Y:S02]  /*78a40*/  IMAD.MOV.U32 R5, RZ, RZ, R0 ;  /* 0x000000ffff057224 */ /* 0x004fe400078e0000 */
[----:B----4-:R-:W-:Y:S01]  /*78a50*/  IMAD.MOV.U32 R4, RZ, RZ, R2 ;  /* 0x000000ffff047224 */ /* 0x010fe200078e0002 */
[----:B------:R-:W2:Y:S04]  /*78a60*/  LDL.LU R0, [R1+0xe78] ;  /* 0x000e780001007983 */ /* 0x000ea80000300800 */
[----:B------:R-:W4:Y:S01]  /*78a70*/  LDL.LU R2, [R1+0x2cac] ;  /* 0x002cac0001027983 */ /* 0x000f220000300800 */
[----:B-1----:R-:W-:-:S03]  /*78a80*/  IMAD.MOV.U32 R9, RZ, RZ, R3 ;  /* 0x000000ffff097224 */ /* 0x002fc600078e0003 */
[----:B------:R-:W0:Y:S01]  /*78a90*/  LDL.LU R3, [R1+0xe88] ;  /* 0x000e880001037983 */ /* 0x000e220000300800 */
[----:B------:R-:W-:-:S03]  /*78aa0*/  IMAD.MOV.U32 R8, RZ, RZ, R93 ;  /* 0x000000ffff087224 */ /* 0x000fc600078e005d */
[----:B------:R-:W4:Y:S04]  /*78ab0*/  LDL.LU R93, [R1+0x2cb0] ;  /* 0x002cb000015d7983 */ /* 0x000f280000300800 */
[----:B------:R-:W-:Y:S04]  /*78ac0*/  STL.64 [R1+0xd58], R50 ;  /* 0x000d583201007387 */ /* 0x000fe80000100a00 */
[----:B------:R1:W-:Y:S01]  /*78ad0*/  STL.64 [R1+0x3610], R50 ;  /* 0x0036103201007387 */ /* 0x0003e20000100a00 */
[----:B------:R-:W-:Y:S02]  /*78ae0*/  IMAD.MOV.U32 R29, RZ, RZ, R46 ;  /* 0x000000ffff1d7224 */ /* 0x000fe400078e002e */
[----:B------:R-:W-:Y:S01]  /*78af0*/  IMAD.MOV.U32 R28, RZ, RZ, R75 ;  /* 0x000000ffff1c7224 */ /* 0x000fe200078e004b */
[----:B------:R-:W4:Y:S04]  /*78b00*/  LDL.LU R46, [R1+0xea8] ;  /* 0x000ea800012e7983 */ /* 0x000f280000300800 */
[----:B------:R-:W4:Y:S04]  /*78b10*/  LDL.LU R75, [R1+0x2cb4] ;  /* 0x002cb400014b7983 */ /* 0x000f280000300800 */
[----:B------:R-:W-:Y:S04]  /*78b20*/  STL.64 [R1+0xd88], R4 ;  /* 0x000d880401007387 */ /* 0x000fe80000100a00 */
[----:B------:R0:W-:Y:S04]  /*78b30*/  STL.64 [R1+0x3618], R4 ;  /* 0x0036180401007387 */ /* 0x0001e80000100a00 */
[----:B------:R-:W-:Y:S04]  /*78b40*/  STL.64 [R1+0xd98], R8 ;  /* 0x000d980801007387 */ /* 0x000fe80000100a00 */
[----:B------:R-:W-:Y:S01]  /*78b50*/  STL.64 [R1+0x3628], R8 ;  /* 0x0036280801007387 */ /* 0x000fe20000100a00 */
[----:B------:R-:W-:-:S02]  /*78b60*/  IMAD.MOV.U32 R43, RZ, RZ, R74 ;  /* 0x000000ffff2b7224 */ /* 0x000fc400078e004a */
[----:B------:R-:W-:Y:S02]  /*78b70*/  IMAD.MOV.U32 R42, RZ, RZ, R49 ;  /* 0x000000ffff2a7224 */ /* 0x000fe400078e0031 */
[----:B------:R-:W4:Y:S01]  /*78b80*/  LDL.LU R49, [R1+0xeb8] ;  /* 0x000eb80001317983 */ /* 0x000f220000300800 */
[----:B---3--:R-:W-:Y:S02]  /*78b90*/  IMAD.MOV.U32 R11, RZ, RZ, R48 ;  /* 0x000000ffff0b7224 */ /* 0x008fe400078e0030 */
[----:B------:R-:W-:Y:S01]  /*78ba0*/  IMAD.MOV.U32 R10, RZ, RZ, R67 ;  /* 0x000000ffff0a7224 */ /* 0x000fe200078e0043 */
[----:B------:R-:W3:Y:S04]  /*78bb0*/  LDL.LU R48, [R1+0x2cb8] ;  /* 0x002cb80001307983 */ /* 0x000ee80000300800 */
        /* <DEDUP_REMOVED lines=11> */
[----:B------:R-:W-:Y:S04]  /*78c70*/  STL [R1+0x3658], R10 ;  /* 0x0036580a01007387 */ /* 0x000fe80000100800 */
[----:B------:R-:W-:Y:S04]  /*78c80*/  STL [R1+0x3640], R11 ;  /* 0x0036400b01007387 */ /* 0x000fe80000100800 */
[----:B------:R-:W-:Y:S01]  /*78c90*/  STL.64 [R1+0xe48], R30 ;  /* 0x000e481e01007387 */ /* 0x000fe20000100a00 */
[----:B------:R-:W-:-:S03]  /*78ca0*/  IMAD.MOV.U32 R81, RZ, RZ, R77 ;  /* 0x000000ffff517224 */ /* 0x000fc600078e004d */
[----:B------:R0:W-:Y:S01]  /*78cb0*/  STL.64 [R1+0x3648], R30 ;  /* 0x0036481e01007387 */ /* 0x0001e20000100a00 */
[----:B------:R-:W-:-:S03]  /*78cc0*/  IMAD.MOV.U32 R80, RZ, RZ, R76 ;  /* 0x000000ffff507224 */ /* 0x000fc600078e004c */
[----:B------:R-:W3:Y:S04]  /*78cd0*/  LDL.LU R77, [R1+0xee8] ;  /* 0x000ee800014d7983 */ /* 0x000ee80000300800 */
[----:B------:R-:W3:Y:S01]  /*78ce0*/  LDL.LU R76, [R1+0x2cc4] ;  /* 0x002cc400014c7983 */ /* 0x000ee20000300800 */
[----:B--2---:R-:W-:Y:S02]  /*78cf0*/  IMAD.MOV.U32 R25, RZ, RZ, R0 ;  /* 0x000000ffff197224 */ /* 0x004fe400078e0000 */
[----:B----4-:R-:W-:Y:S01]  /*78d00*/  IMAD.MOV.U32 R24, RZ, RZ, R2 ;  /* 0x000000ffff187224 */ /* 0x010fe200078e0002 */
[----:B------:R-:W2:Y:S04]  /*78d10*/  LDL.LU R0, [R1+0xef8] ;  /* 0x000ef80001007983 */ /* 0x000ea80000300800 */
[----:B------:R-:W4:Y:S01]  /*78d20*/  LDL.LU R2, [R1+0x2cc8] ;  /* 0x002cc80001027983 */ /* 0x000f220000300800 */
[----:B0-----:R-:W-:-:S02]  /*78d30*/  IMAD.MOV.U32 R83, RZ, RZ, R3 ;  /* 0x000000ffff537224 */ /* 0x001fc400078e0003 */
[----:B------:R-:W-:Y:S01]  /*78d40*/  IMAD.MOV.U32 R82, RZ, RZ, R93 ;  /* 0x000000ffff527224 */ /* 0x000fe200078e005d */
[----:B------:R-:W4:Y:S04]  /*78d50*/  LDL.LU R3, [R1+0xf08] ;  /* 0x000f080001037983 */ /* 0x000f280000300800 */
[----:B------:R-:W4:Y:S04]  /*78d60*/  LDL.LU R93, [R1+0x2ccc] ;  /* 0x002ccc00015d7983 */ /* 0x000f280000300800 */
[----:B------:R-:W-:Y:S04]  /*78d70*/  STL.64 [R1+0xe58], R80 ;  /* 0x000e585001007387 */ /* 0x000fe80000100a00 */
[----:B------:R-:W-:Y:S04]  /*78d80*/  STL.64 [R1+0x3650], R80 ;  /* 0x0036505001007387 */ /* 0x000fe80000100a00 */
[----:B------:R-:W4:Y:S04]  /*78d90*/  LDL.LU R6, [R1+0xf28] ;  /* 0x000f280001067983 */ /* 0x000f280000300800 */
[----:B------:R-:W4:Y:S04]  /*78da0*/  LDL.LU R64, [R1+0x2cd0] ;  /* 0x002cd00001407983 */ /* 0x000f280000300800 */
[----:B------:R-:W-:Y:S04]  /*78db0*/  STL.64 [R1+0xe78], R24 ;  /* 0x000e781801007387 */ /* 0x000fe80000100a00 */
[----:B------:R-:W-:Y:S01]  /*78dc0*/  STL.64 [R1+0x3660], R24 ;  /* 0x0036601801007387 */ /* 0x000fe20000100a00 */
[----:B------:R-:W-:-:S03]  /*78dd0*/  IMAD.MOV.U32 R47, RZ, RZ, R46 ;  /* 0x000000ffff2f7224 */ /* 0x000fc600078e002e */
[----:B------:R-:W-:Y:S01]  /*78de0*/  STL.64 [R1+0xe88], R82 ;  /* 0x000e885201007387 */ /* 0x000fe20000100a00 */
[----:B------:R-:W-:-:S03]  /*78df0*/  IMAD.MOV.U32 R46, RZ, RZ, R75 ;  /* 0x000000ffff2e7224 */ /* 0x000fc600078e004b */
[----:B------:R0:W-:Y:S04]  /*78e00*/  STL.64 [R1+0x3668], R82 ;  /* 0x0036685201007387 */ /* 0x0001e80000100a00 */
[----:B------:R-:W4:Y:S04]  /*78e10*/  LDL.LU R65, [R1+0xf38] ;  /* 0x000f380001417983 */ /* 0x000f280000300800 */
[----:B------:R-:W4:Y:S01]  /*78e20*/  LDL.LU R75, [R1+0x2cd4] ;  /* 0x002cd400014b7983 */ /* 0x000f220000300800 */
[----:B---3--:R-:W-:Y:S02]  /*78e30*/  IMAD.MOV.U32 R15, RZ, RZ, R74 ;  /* 0x000000ffff0f7224 */ /* 0x008fe400078e004a */
[----:B------:R-:W-:Y:S01]  /*78e40*/  IMAD.MOV.U32 R14, RZ, RZ, R67 ;  /* 0x000000ffff0e7224 */ /* 0x000fe200078e0043 */
[----:B------:R-:W3:Y:S04]  /*78e50*/  LDL.LU R74, [R1+0xf48] ;  /* 0x000f4800014a7983 */ /* 0x000ee80000300800 */
[----:B------:R-:W3:Y:S04]  /*78e60*/  LDL.LU R67, [R1+0x2cd8] ;  /* 0x002cd80001437983 */ /* 0x000ee80000300800 */
[----:B------:R-:W-:Y:S04]  /*78e70*/  STL.64 [R1+0xea8], R46 ;  /* 0x000ea82e01007387 */ /* 0x000fe80000100a00 */
[----:B------:R-:W-:Y:S04]  /*78e80*/  STL [R1+0x3680], R46 ;  /* 0x0036802e01007387 */ /* 0x000fe80000100800 */
[----:B------:R-:W-:Y:S01]  /*78e90*/  STL [R1+0x3670], R47 ;  /* 0x0036702f01007387 */ /* 0x000fe20000100800 */
        /* <DEDUP_REMOVED lines=9> */
[----:B------:R-:W-:Y:S01]  /*78f30*/  STL [R1+0x36a0], R18 ;  /* 0x0036a01201007387 */ /* 0x000fe20000100800 */
[----:B------:R-:W-:-:S03]  /*78f40*/  IMAD.MOV.U32 R21, RZ, RZ, R77 ;  /* 0x000000ffff157224 */ /* 0x000fc600078e004d */
        /* <DEDUP_REMOVED lines=8> */
[----:B------:R-:W-:-:S02]  /*78fd0*/  IMAD.MOV.U32 R63, RZ, RZ, R3 ;  /* 0x000000ffff3f7224 */ /* 0x000fc400078e0003 */
[----:B------:R-:W-:Y:S01]  /*78fe0*/  IMAD.MOV.U32 R62, RZ, RZ, R93 ;  /* 0x000000ffff3e7224 */ /* 0x000fe200078e005d */
[----:B------:R-:W1:Y:S04]  /*78ff0*/  LDL.LU R3, [R1+0xf88] ;  /* 0x000f880001037983 */ /* 0x000e680000300800 */
[----:B------:R-:W4:Y:S04]  /*79000*/  LDL.LU R93, [R1+0x2ce8] ;  /* 0x002ce800015d7983 */ /* 0x000f280000300800 */
[----:B------:R-:W-:Y:S04]  /*79010*/  STL.64 [R1+0xee8], R20 ;  /* 0x000ee81401007387 */ /* 0x000fe80000100a00 */
[----:B------:R-:W-:Y:S01]  /*79020*/  STL.64 [R1+0x3698], R20 ;  /* 0x0036981401007387 */ /* 0x000fe20000100a00 */
[----:B------:R-:W-:-:S02]  /*79030*/  IMAD.MOV.U32 R33, RZ, RZ, R6 ;  /* 0x000000ffff217224 */ /* 0x000fc400078e0006 */
[----:B------:R-:W-:Y:S01]  /*79040*/  IMAD.MOV.U32 R32, RZ, RZ, R64 ;  /* 0x000000ffff207224 */ /* 0x000fe200078e0040 */
[----:B------:R-:W4:Y:S04]  /*79050*/  LDL.LU R6, [R1+0xfa8] ;  /* 0x000fa80001067983 */ /* 0x000f280000300800 */
[----:B------:R-:W4:Y:S04]  /*79060*/  LDL.LU R64, [R1+0x2cec] ;  /* 0x002cec0001407983 */ /* 0x000f280000300800 */
[----:B------:R-:W-:Y:S04]  /*79070*/  STL.64 [R1+0xef8], R22 ;  /* 0x000ef81601007387 */ /* 0x000fe80000100a00 */
[----:B------:R0:W-:Y:S04]  /*79080*/  STL.64 [R1+0x36a8], R22 ;  /* 0x0036a81601007387 */ /* 0x0001e80000100a00 */
[----:B------:R-:W-:Y:S04]  /*79090*/  STL.64 [R1+0xf08], R62 ;  /* 0x000f083e01007387 */ /* 0x000fe80000100a00 */
[----:B------:R-:W-:Y:S04]  /*790a0*/  STL [R1+0x36c0], R62 ;  /* 0x0036c03e01007387 */ /* 0x000fe80000100800 */
[----:B------:R-:W-:Y:S01]  /*790b0*/  STL [R1+0x36b0], R63 ;  /* 0x0036b03f01007387 */ /* 0x000fe20000100800 */
[----:B------:R-:W-:-:S02]  /*790c0*/  IMAD.MOV.U32 R35, RZ, RZ, R65 ;  /* 0x000000ffff237224 */ /* 0x000fc400078e0041 */
[----:B------:R-:W-:Y:S01]  /*790d0*/  IMAD.MOV.U32 R34, RZ, RZ, R75 ;  /* 0x000000ffff227224 */ /* 0x000fe200078e004b */
[----:B------:R-:W4:Y:S04]  /*790e0*/  LDL.LU R65, [R1+0xfb8] ;  /* 0x000fb80001417983 */ /* 0x000f280000300800 */
[----:B------:R-:W4:Y:S01]  /*790f0*/  LDL.LU R75, [R1+0x2cf0] ;  /* 0x002cf000014b7983 */ /* 0x000f220000300800 */
[----:B---3--:R-:W-:Y:S02]  /*79100*/  IMAD.MOV.U32 R39, RZ, RZ, R74 ;  /* 0x000000ffff277224 */ /* 0x008fe400078e004a */
[----:B------:R-:W-:Y:S01]  /*79110*/  IMAD.MOV.U32 R38, RZ, RZ, R67 ;  /* 0x000000ffff267224 */ /* 0x000fe200078e0043 */
[----:B------:R-:W3:Y:S04]  /*79120*/  LDL.LU R74, [R1+0x29a0] ;  /* 0x0029a000014a7983 */ /* 0x000ee80000300800 */
[----:B------:R-:W3:Y:S04]  /*79130*/  LDL.LU R67, [R1+0x2cf4] ;  /* 0x002cf40001437983 */ /* 0x000ee80000300800 */
[----:B------:R-:W-:Y:S04]  /*79140*/  STL.64 [R1+0xf28], R32 ;  /* 0x000f282001007387 */ /* 0x000fe80000100a00 */
[----:B------:R0:W-:Y:S01]  /*79150*/  STL.64 [R1+0x36b8], R32 ;  /* 0x0036b82001007387 */ /* 0x0001e20000100a00 */
        /* <DEDUP_REMOVED lines=9> */
[----:B------:R-:W-:Y:S04]  /*791f0*/  STL.64 [R1+0xf58], R40 ;  /* 0x000f582801007387 */ /* 0x000fe80000100a00 */
[----:B------:R0:W-:Y:S01]  /*79200*/  STL.64 [R1+0x36d8], R40 ;  /* 0x0036d82801007387 */ /* 0x0001e20000100a00 */
[----:B------:R-:W-:Y:S01]  /*79210*/  MOV R45, R77 ;  /* 0x0000004d002d7202 */ /* 0x000fe20000000f00 */
[----:B------:R-:W-:-:S02]  /*79220*/  IMAD.MOV.U32 R44, RZ, RZ, R76 ;  /* 0x000000ffff2c7224 */ /* 0x000fc400078e004c */
[----:B------:R-:W3:Y:S04]  /*79230*/  LDL.LU R77, [R1+0x7ec] ;  /* 0x0007ec00014d7983 */ /* 0x000ee80000300800 */
[----:B------:R-:W3:Y:S01]  /*79240*/  LDL.LU R76, [R1+0x2cfc] ;  /* 0x002cfc00014c7983 */ /* 0x000ee20000300800 */
[----:B--2---:R-:W-:Y:S02]  /*79250*/  IMAD.MOV.U32 R53, RZ, RZ, R0 ;  /* 0x000000ffff357224 */ /* 0x004fe400078e0000 */
[----:B----4-:R-:W-:Y:S01]  /*79260*/  IMAD.MOV.U32 R52, RZ, RZ, R2 ;  /* 0x000000ffff347224 */ /* 0x010fe200078e0002 */
[----:B------:R-:W2:Y:S04]  /*79270*/  LDL.LU R0, [R1+0x420] ;  /* 0x0004200001007983 */ /* 0x000ea80000300800 */
[----:B------:R-:W4:Y:S01]  /*79280*/  LDL.LU R2, [R1+0x2d00] ;  /* 0x002d000001027983 */ /* 0x000f220000300800 */
[----:B-1----:R-:W-:-:S02]  /*79290*/  IMAD.MOV.U32 R51, RZ, RZ, R3 ;  /* 0x000000ffff337224 */ /* 0x002fc400078e0003 */
[----:B------:R-:W-:Y:S01]  /*792a0*/  IMAD.MOV.U32 R50, RZ, RZ, R93 ;  /* 0x000000ffff327224 */ /* 0x000fe200078e005d */
[----:B------:R-:W4:Y:S04]  /*792b0*/  LDL.LU R3, [R1+0x7c8] ;  /* 0x0007c80001037983 */ /* 0x000f280000300800 */
[----:B------:R-:W4:Y:S04]  /*792c0*/  LDL.LU R93, [R1+0x2d04] ;  /* 0x002d0400015d7983 */ /* 0x000f280000300800 */
[----:B------:R-:W-:Y:S04]  /*792d0*/  STL.64 [R1+0xf68], R44 ;  /* 0x000f682c01007387 */ /* 0x000fe80000100a00 */
[----:B------:R1:W-:Y:S04]  /*792e0*/  STL.64 [R1+0x36e8], R44 ;  /* 0x0036e82c01007387 */ /* 0x0003e80000100a00 */
[----:B------:R-:W-:Y:S04]  /*792f0*/  STL.64 [R1+0xf78], R52 ;  /* 0x000f783401007387 */ /* 0x000fe80000100a00 */
[----:B------:R-:W-:Y:S04]  /*79300*/  STL [R1+0x3700], R52 ;  /* 0x0037003401007387 */ /* 0x000fe80000100800 */
[----:B------:R-:W-:Y:S04]  /*79310*/  STL [R1+0x36f0], R53 ;  /* 0x0036f03501007387 */ /* 0x000fe80000100800 */
[----:B------:R-:W-:Y:S04]  /*79320*/  STL.64 [R1+0xf88], R50 ;  /* 0x000f883201007387 */ /* 0x000fe80000100a00 */
[----:B------:R-:W-:Y:S04]  /*79330*/  STL.64 [R1+0x36f8], R50 ;  /* 0x0036f83201007387 */ /* 0x000fe80000100a00 */
[----:B------:R-:W4:Y:S04]  /*79340*/  LDL.LU R78, [R1+0x7a8] ;  /* 0x0007a800014e7983 */ /* 0x000f280000300800 */
[----:B------:R-:W4:Y:S01]  /*79350*/  LDL.LU R73, [R1+0x2d08] ;  /* 0x002d080001497983 */ /* 0x000f220000300800 */
        /* <DEDUP_REMOVED lines=13> */
[----:B------:R-:W3:Y:S01]  /*79430*/  LDL.LU R88, [R1+0x2d14] ;  /* 0x002d140001587983 */ /* 0x000ee20000300800 */
[----:B------:R-:W-:-:S05]  /*79440*/  IMAD.MOV.U32 R64, RZ, RZ, R75 ;  /* 0x000000ffff407224 */ /* 0x000fca00078e004b */
[----:B------:R-:W-:Y:S04]  /*79450*/  STL.64 [R1+0xfb8], R64 ;  /* 0x000fb84001007387 */ /* 0x000fe80000100a00 */
[----:B------:R-:W-:Y:S04]  /*79460*/  STL [R1+0x3720], R64 ;  /* 0x0037204001007387 */ /* 0x000fe80000100800 */
[----:B------:R-:W-:Y:S04]  /*79470*/  STL [R1+0x3710], R65 ;  /* 0x0037104101007387 */ /* 0x000fe80000100800 */
[----:B------:R-:W-:Y:S04]  /*79480*/  STL.64 [R1+0x400], R70 ;  /* 0x0004004601007387 */ /* 0x000fe80000100a00 */
[----:B------:R0:W-:Y:S04]  /*79490*/  STL.64 [R1+0x3718], R70 ;  /* 0x0037184601007387 */ /* 0x0001e80000100a00 */
[----:B------:R-:W-:Y:S04]  /*794a0*/  STL.64 [R1+0x410], R68 ;  /* 0x0004104401007387 */ /* 0x000fe80000100a00 */
[----:B------:R0:W-:Y:S04]  /*794b0*/  STL.64 [R1+0x3728], R68 ;  /* 0x0037284401007387 */ /* 0x0001e80000100a00 */
[----:B------:R-:W3:Y:S04]  /*794c0*/  LDL.LU R7, [R1+0x768] ;  /* 0x0007680001077983 */ /* 0x000ee80000300800 */
[----:B------:R-:W3:Y:S04]  /*794d0*/  LDL.LU R6, [R1+0x2d18] ;  /* 0x002d180001067983 */ /* 0x000ee80000300800 */
[----:B------:R-:W3:Y:S04]  /*794e0*/  LDL.LU R72, [R1+0x460] ;  /* 0x0004600001487983 */ /* 0x000ee80000300800 */
[----:B------:R-:W3:Y:S01]  /*794f0*/  LDL.LU R75, [R1+0x2d1c] ;  /* 0x002d1c00014b7983 */ /* 0x000ee20000300800 */
[----:B------:R-:W-:-:S02]  /*79500*/  IMAD.MOV.U32 R12, RZ, RZ, R76 ;  /* 0x000000ffff0c7224 */ /* 0x000fc400078e004c */
        /* <DEDUP_REMOVED lines=9> */
[----:B------:R-:W-:Y:S04]  /*795a0*/  STL.64 [R1+0x7e8], R12 ;  /* 0x0007e80c01007387 */ /* 0x000fe80000100a00 */
[----:B------:R-:W-:Y:S04]  /*795b0*/  STL.64 [R1+0x3730], R12 ;  /* 0x0037300c01007387 */ /* 0x000fe80000100a00 */
[----:B------:R-:W-:Y:S04]  /*795c0*/  STL.64 [R1+0x420], R56 ;  /* 0x0004203801007387 */ /* 0x000fe80000100a00 */
[----:B------:R0:W-:Y:S01]  /*795d0*/  STL.64 [R1+0x3738], R56 ;  /* 0x0037383801007387 */ /* 0x0001e20000100a00 */
[----:B------:R-:W-:-:S02]  /*795e0*/  IMAD.MOV.U32 R60, RZ, RZ, R73 ;  /* 0x000000ffff3c7224 */ /* 0x000fc400078e0049 */
[----:B------:R-:W-:Y:S01]  /*795f0*/  IMAD.MOV.U32 R61, RZ, RZ, R78 ;  /* 0x000000ffff3d7224 */ /* 0x000fe200078e004e */
[----:B------:R-:W-:Y:S04]  /*79600*/  STL.64 [R1+0x7c8], R76 ;  /* 0x0007c84c01007387 */ /* 0x000fe80000100a00 */
[----:B------:R-:W-:Y:S04]  /*79610*/  STL [R1+0x3740], R77 ;  /* 0x0037404d01007387 */ /* 0x000fe80000100800 */
[----:B------:R-:W-:Y:S04]  /*79620*/  STL [R1+0x3758], R76 ;  /* 0x0037584c01007387 */ /* 0x000fe80000100800 */
[----:B------:R-:W-:Y:S04]  /*79630*/  STL.64 [R1+0x7a8], R60 ;  /* 0x0007a83c01007387 */ /* 0x000fe80000100a00 */
[----:B------:R0:W-:Y:S04]  /*79640*/  STL.64 [R1+0x3748], R60 ;  /* 0x0037483c01007387 */ /* 0x0001e80000100a00 */
        /* <DEDUP_REMOVED lines=8> */
[----:B---3--:R-:W-:Y:S02]  /*796d0*/  IMAD.MOV.U32 R5, RZ, RZ, R74 ;  /* 0x000000ffff057224 */ /* 0x008fe400078e004a */
[----:B------:R-:W-:Y:S01]  /*796e0*/  IMAD.MOV.U32 R4, RZ, RZ, R67 ;  /* 0x000000ffff047224 */ /* 0x000fe200078e0043 */
[----:B------:R-:W3:Y:S01]  /*796f0*/  LDL.LU R74, [R1+0x4a0] ;  /* 0x0004a000014a7983 */ /* 0x000ee20000300800 */
[----:B------:R-:W-:Y:S02]  /*79700*/  IMAD.MOV.U32 R67, RZ, RZ, R66 ;  /* 0x000000ffff437224 */ /* 0x000fe400078e0042 */
[----:B------:R-:W-:-:S02]  /*79710*/  IMAD.MOV.U32 R66, RZ, RZ, R88 ;  /* 0x000000ffff427224 */ /* 0x000fc400078e0058 */
[----:B------:R-:W3:Y:S04]  /*79720*/  LDL.LU R88, [R1+0x2d34] ;  /* 0x002d340001587983 */ /* 0x000ee80000300800 */
        /* <DEDUP_REMOVED lines=8> */
[----:B------:R-:W3:Y:S04]  /*797b0*/  LDL.LU R42, [R1+0x6a8] ;  /* 0x0006a800012a7983 */ /* 0x000ee80000300800 */
[----:B------:R-:W3:Y:S01]  /*797c0*/  LDL.LU R43, [R1+0x2d38] ;  /* 0x002d3800012b7983 */ /* 0x000ee20000300800 */
[----:B------:R-:W-:-:S03]  /*797d0*/  IMAD.MOV.U32 R36, RZ, RZ, R75 ;  /* 0x000000ffff247224 */ /* 0x000fc600078e004b */
[----:B------:R-:W3:Y:S04]  /*797e0*/  LDL.LU R31, [R1+0x4c0] ;  /* 0x0004c000011f7983 */ /* 0x000ee80000300800 */
[----:B------:R-:W3:Y:S01]  /*797f0*/  LDL.LU R75, [R1+0x2d3c] ;  /* 0x002d3c00014b7983 */ /* 0x000ee20000300800 */
        /* <DEDUP_REMOVED lines=10> */
[----:B------:R-:W-:Y:S04]  /*798a0*/  STL [R1+0x3790], R36 ;  /* 0x0037902401007387 */ /* 0x000fe80000100800 */
[----:B------:R0:W-:Y:S04]  /*798b0*/  STL [R1+0x3778], R37 ;  /* 0x0037782501007387 */ /* 0x0001e80000100800 */
[----:B------:R-:W-:Y:S04]  /*798c0*/  STL.64 [R1+0x728], R58 ;  /* 0x0007283a01007387 */ /* 0x000fe80000100a00 */
[----:B------:R-:W-:Y:S04]  /*798d0*/  STL.64 [R1+0x3780], R58 ;  /* 0x0037803a01007387 */ /* 0x000fe80000100a00 */
[----:B------:R-:W-:Y:S04]  /*798e0*/  STL.64 [R1+0x480], R72 ;  /* 0x0004804801007387 */ /* 0x000fe80000100a00 */
[----:B------:R-:W-:Y:S04]  /*798f0*/  STL.64 [R1+0x3788], R72 ;  /* 0x0037884801007387 */ /* 0x000fe80000100a00 */
[----:B------:R-:W-:Y:S04]  /*79900*/  STL.64 [R1+0x708], R78 ;  /* 0x0007084e01007387 */ /* 0x000fe80000100a00 */
[----:B------:R-:W-:Y:S04]  /*79910*/  STL.64 [R1+0x3798], R78 ;  /* 0x0037984e01007387 */ /* 0x000fe80000100a00 */
[----:B0-----:R-:W4:Y:S04]  /*79920*/  LDL.LU R82, [R1+0x668] ;  /* 0x0006680001527983 */ /* 0x001f280000300800 */
[----:B------:R-:W4:Y:S04]  /*79930*/  LDL.LU R83, [R1+0x2d48] ;  /* 0x002d480001537983 */ /* 0x000f280000300800 */
[----:B------:R-:W4:Y:S01]  /*79940*/  LDL.LU R11, [R1+0x4e0] ;  /* 0x0004e000010b7983 */ /* 0x000f220000300800 */
[----:B------:R-:W-:-:S03]  /*79950*/  IMAD.MOV.U32 R9, RZ, RZ, R90 ;  /* 0x000000ffff097224 */ /* 0x000fc600078e005a */
[----:B------:R-:W4:Y:S01]  /*79960*/  LDL.LU R10, [R1+0x2d4c] ;  /* 0x002d4c00010a7983 */ /* 0x000f220000300800 */
[----:B------:R-:W-:-:S03]  /*79970*/  IMAD.MOV.U32 R8, RZ, RZ, R91 ;  /* 0x000000ffff087224 */ /* 0x000fc600078e005b */
[----:B------:R-:W4:Y:S04]  /*79980*/  LDL.LU R90, [R1+0x620] ;  /* 0x00062000015a7983 */ /* 0x000f280000300800 */
[----:B------:R-:W4:Y:S01]  /*79990*/  LDL.LU R91, [R1+0x2d50] ;  /* 0x002d5000015b7983 */ /* 0x000f220000300800 */
[----:B---3--:R-:W-:-:S03]  /*799a0*/  IMAD.MOV.U32 R29, RZ, RZ, R74 ;  /* 0x000000ffff1d7224 */ /* 0x008fc600078e004a */
[----:B------:R-:W3:Y:S01]  /*799b0*/  LDL.LU R74, [R1+0x500] ;  /* 0x00050000014a7983 */ /* 0x000ee20000300800 */
[----:B------:R-:W-:-:S03]  /*799c0*/  IMAD.MOV.U32 R28, RZ, RZ, R88 ;  /* 0x000000ffff1c7224 */ /* 0x000fc600078e0058 */
[----:B------:R-:W3:Y:S01]  /*799d0*/  LDL.LU R88, [R1+0x2d54] ;  /* 0x002d540001587983 */ /* 0x000ee20000300800 */
[----:B------:R-:W-:-:S04]  /*799e0*/  LOP3.LUT R17, R17, R16, RZ, 0x3c, !PT ;  /* 0x0000001011117212 */ /* 0x000fc800078e3cff */
[----:B------:R-:W-:-:S04]  /*799f0*/  LOP3.LUT R16, R17, R16, RZ, 0x3c, !PT ;  /* 0x0000001011107212 */ /* 0x000fc800078e3cff */
[----:B------:R-:W-:Y:S02]  /*79a00*/  LOP3.LUT R17, R17, R16, RZ, 0x3c, !PT ;  /* 0x0000001011117212 */ /* 0x000fe400078e3cff */
[----:B------:R-:W-:-:S03]  /*79a10*/  LOP3.LUT R43, R43, R42, RZ, 0x3c, !PT ;  /* 0x0000002a2b2b7212 */ /* 0x000fc600078e3cff */
[----:B------:R-:W-:Y:S01]  /*79a20*/  STL.64 [R1+0x490], R16 ;  /* 0x0004901001007387 */ /* 0x000fe20000100a00 */
[----:B------:R-:W-:-:S03]  /*79a30*/  LOP3.LUT R42, R43, R42, RZ, 0x3c, !PT ;  /* 0x0000002a2b2a7212 */ /* 0x000fc600078e3cff */
[----:B------:R0:W-:Y:S04]  /*79a40*/  STL.64 [R1+0x37a0], R16 ;  /* 0x0037a01001007387 */ /* 0x0001e80000100a00 */
[----:B------:R-:W-:Y:S04]  /*79a50*/  STL.64 [R1+0x6e8], R8 ;  /* 0x0006e80801007387 */ /* 0x000fe80000100a00 */
[----:B------:R-:W-:Y:S01]  /*79a60*/  STL [R1+0x37b8], R8 ;  /* 0x0037b80801007387 */ /* 0x000fe20000100800 */
[----:B------:R-:W-:-:S03]  /*79a70*/  LOP3.LUT R43, R43, R42, RZ, 0x3c, !PT ;  /* 0x0000002a2b2b7212 */ /* 0x000fc600078e3cff */
[----:B------:R-:W-:Y:S04]  /*79a80*/  STL [R1+0x37a8], R9 ;  /* 0x0037a80901007387 */ /* 0x000fe80000100800 */
        /* <DEDUP_REMOVED lines=9> */
[----:B--2---:R-:W-:Y:S02]  /*79b20*/  IMAD.MOV.U32 R81, RZ, RZ, R0 ;  /* 0x000000ffff517224 */ /* 0x004fe400078e0000 */
[----:B----4-:R-:W-:Y:S01]  /*79b30*/  IMAD.MOV.U32 R80, RZ, RZ, R2 ;  /* 0x000000ffff507224 */ /* 0x010fe200078e0002 */
[----:B------:R-:W2:Y:S04]  /*79b40*/  LDL.LU R0, [R1+0x5e0] ;  /* 0x0005e00001007983 */ /* 0x000ea80000300800 */
[----:B------:R-:W4:Y:S01]  /*79b50*/  LDL.LU R2, [R1+0x2d60] ;  /* 0x002d600001027983 */ /* 0x000f220000300800 */
[----:B------:R-:W-:Y:S01]  /*79b60*/  IMAD.MOV.U32 R24, RZ, RZ, R93 ;  /* 0x000000ffff187224 */ /* 0x000fe200078e005d */
[----:B------:R-:W-:-:S02]  /*79b70*/  MOV R25, R3 ;  /* 0x0000000300197202 */ /* 0x000fc40000000f00 */
[----:B------:R-:W4:Y:S04]  /*79b80*/  LDL.LU R3, [R1+0x520] ;  /* 0x0005200001037983 */ /* 0x000f280000300800 */
[----:B------:R-:W4:Y:S04]  /*79b90*/  LDL.LU R93, [R1+0x2d64] ;  /* 0x002d6400015d7983 */ /* 0x000f280000300800 */
[----:B------:R-:W-:Y:S04]  /*79ba0*/  STL.64 [R1+0x4c0], R30 ;  /* 0x0004c01e01007387 */ /* 0x000fe80000100a00 */
[----:B------:R-:W-:Y:S04]  /*79bb0*/  STL [R1+0x37d8], R30 ;  /* 0x0037d81e01007387 */ /* 0x000fe80000100800 */
[----:B------:R-:W-:Y:S04]  /*79bc0*/  STL [R1+0x37c8], R31 ;  /* 0x0037c81f01007387 */ /* 0x000fe80000100800 */
[----:B------:R-:W-:Y:S01]  /*79bd0*/  STL.64 [R1+0x688], R80 ;  /* 0x0006885001007387 */ /* 0x000fe20000100a00 */
[----:B------:R-:W-:-:S04]  /*79be0*/  LOP3.LUT R83, R83, R82, RZ, 0x3c, !PT ;  /* 0x0000005253537212 */ /* 0x000fc800078e3cff */
[C---:B------:R-:W-:Y:S01]  /*79bf0*/  LOP3.LUT R82, R83.reuse, R82, RZ, 0x3c, !PT ;  /* 0x0000005253527212 */ /* 0x040fe200078e3cff */
[----:B------:R-:W-:Y:S03]  /*79c00*/  STL.64 [R1+0x37d0], R80 ;  /* 0x0037d05001007387 */ /* 0x000fe60000100a00 */
[----:B------:R-:W-:Y:S01]  /*79c10*/  LOP3.LUT R83, R83, R82, RZ, 0x3c, !PT ;  /* 0x0000005253537212 */ /* 0x000fe200078e3cff */
[----:B------:R-:W-:Y:S04]  /*79c20*/  STL.64 [R1+0x4d0], R24 ;  /* 0x0004d01801007387 */ /* 0x000fe80000100a00 */
[----:B------:R-:W-:Y:S04]  /*79c30*/  STL.64 [R1+0x37e0], R24 ;  /* 0x0037e01801007387 */ /* 0x000fe80000100a00 */
[----:B------:R-:W-:Y:S04]  /*79c40*/  STL.64 [R1+0x668], R82 ;  /* 0x0006685201007387 */ /* 0x000fe80000100a00 */
[----:B------:R-:W-:Y:S04]  /*79c50*/  STL [R1+0x37f8], R82 ;  /* 0x0037f85201007387 */ /* 0x000fe80000100800 */
[----:B------:R-:W-:Y:S04]  /*79c60*/  STL [R1+0x37e8], R83 ;  /* 0x0037e85301007387 */ /* 0x000fe80000100800 */
[----:B------:R-:W1:Y:S04]  /*79c70*/  LDL.LU R18, [R1+0x5a0] ;  /* 0x0005a00001127983 */ /* 0x000e680000300800 */
        /* <DEDUP_REMOVED lines=12> */
[----:B------:R-:W3:Y:S04]  /*79d40*/  LDL.LU R88, [R1+0x2d74] ;  /* 0x002d740001587983 */ /* 0x000ee80000300800 */
[----:B------:R-:W-:Y:S04]  /*79d50*/  STL.64 [R1+0x4e0], R48 ;  /* 0x0004e03001007387 */ /* 0x000fe80000100a00 */
[----:B------:R-:W-:Y:S04]  /*79d60*/  STL.64 [R1+0x37f0], R48 ;  /* 0x0037f03001007387 */ /* 0x000fe80000100a00 */
[----:B------:R-:W-:Y:S04]  /*79d70*/  STL.64 [R1+0x620], R14 ;  /* 0x0006200e01007387 */ /* 0x000fe80000100a00 */
[----:B------:R-:W-:Y:S04]  /*79d80*/  STL.64 [R1+0x3800], R14 ;  /* 0x0038000e01007387 */ /* 0x000fe80000100a00 */
[----:B------:R-:W-:Y:S04]  /*79d90*/  STL.64 [R1+0x500], R20 ;  /* 0x0005001401007387 */ /* 0x000fe80000100a00 */
[----:B------:R-:W-:Y:S04]  /*79da0*/  STL [R1+0x3818], R20 ;  /* 0x0038181401007387 */ /* 0x000fe80000100800 */
[----:B------:R-:W-:Y:S01]  /*79db0*/  STL [R1+0x3808], R21 ;  /* 0x0038081501007387 */ /* 0x000fe20000100800 */
[----:B------:R-:W-:-:S05]  /*79dc0*/  IMAD.MOV.U32 R22, RZ, RZ, R19 ;  /* 0x000000ffff167224 */ /* 0x000fca00078e0013 */
[----:B------:R-:W-:Y:S04]  /*79dd0*/  STL.64 [R1+0x600], R22 ;  /* 0x0006001601007387 */ /* 0x000fe80000100a00 */
[----:B------:R-:W-:Y:S01]  /*79de0*/  STL.64 [R1+0x3810], R22 ;  /* 0x0038101601007387 */ /* 0x000fe20000100a00 */
[----:B------:R-:W-:Y:S02]  /*79df0*/  IMAD.MOV.U32 R33, RZ, RZ, R46 ;  /* 0x000000ffff217224 */ /* 0x000fe400078e002e */
[----:B------:R-:W-:Y:S02]  /*79e00*/  IMAD.MOV.U32 R32, RZ, RZ, R75 ;  /* 0x000000ffff207224 */ /* 0x000fe400078e004b */
[----:B--2---:R-:W-:Y:S02]  /*79e10*/  IMAD.MOV.U32 R35, RZ, RZ, R0 ;  /* 0x000000ffff237224 */ /* 0x004fe400078e0000 */
[----:B----4-:R-:W-:Y:S01]  /*79e20*/  IMAD.MOV.U32 R34, RZ, RZ, R2 ;  /* 0x000000ffff227224 */ /* 0x010fe200078e0002 */
[----:B------:R-:W2:Y:S04]  /*79e30*/  LDL.LU R0, [R1+0x560] ;  /* 0x0005600001007983 */ /* 0x000ea80000300800 */
[----:B------:R-:W4:Y:S04]  /*79e40*/  LDL.LU R2, [R1+0x2d78] ;  /* 0x002d780001027983 */ /* 0x000f280000300800 */
        /* <DEDUP_REMOVED lines=14> */
[----:B------:R0:W-:Y:S01]  /*79f30*/  STL.64 [R1+0x3830], R40 ;  /* 0x0038302801007387 */ /* 0x0001e20000100a00 */
[----:B-1----:R-:W-:-:S02]  /*79f40*/  IMAD.MOV.U32 R45, RZ, RZ, R18 ;  /* 0x000000ffff2d7224 */ /* 0x002fc400078e0012 */
[----:B------:R-:W-:-:S05]  /*79f50*/  IMAD.MOV.U32 R44, RZ, RZ, R47 ;  /* 0x000000ffff2c7224 */ /* 0x000fca00078e002f */
[----:B------:R-:W-:Y:S04]  /*79f60*/  STL.64 [R1+0x5a0], R44 ;  /* 0x0005a02c01007387 */ /* 0x000fe80000100a00 */
[----:B------:R1:W-:Y:S01]  /*79f70*/  STL.64 [R1+0x3840], R44 ;  /* 0x0038402c01007387 */ /* 0x0003e20000100a00 */
[----:B------:R-:W-:Y:S02]  /*79f80*/  IMAD.MOV.U32 R55, RZ, RZ, R90 ;  /* 0x000000ffff377224 */ /* 0x000fe400078e005a */
[----:B------:R-:W-:Y:S01]  /*79f90*/  IMAD.MOV.U32 R54, RZ, RZ, R91 ;  /* 0x000000ffff367224 */ /* 0x000fe200078e005b */
[----:B------:R-:W4:Y:S04]  /*79fa0*/  LDL.LU R90, [R1+0x610] ;  /* 0x00061000015a7983 */ /* 0x000f280000300800 */
[----:B------:R-:W4:Y:S01]  /*79fb0*/  LDL.LU R91, [R1+0x2d88] ;  /* 0x002d8800015b7983 */ /* 0x000f220000300800 */
[----:B---3--:R-:W-:-:S03]  /*79fc0*/  IMAD.MOV.U32 R71, RZ, RZ, R74 ;  /* 0x000000ffff477224 */ /* 0x008fc600078e004a */
[----:B------:R-:W3:Y:S01]  /*79fd0*/  LDL.LU R74, [R1+0x638] ;  /* 0x00063800014a7983 */ /* 0x000ee20000300800 */
[----:B------:R-:W-:-:S03]  /*79fe0*/  IMAD.MOV.U32 R70, RZ, RZ, R88 ;  /* 0x000000ffff467224 */ /* 0x000fc600078e0058 */
[----:B------:R-:W3:Y:S01]  /*79ff0*/  LDL.LU R88, [R1+0x2d8c] ;  /* 0x002d8c0001587983 */ /* 0x000ee20000300800 */
[----:B------:R-:W-:Y:S02]  /*7a000*/  IMAD.MOV.U32 R50, RZ, RZ, R10 ;  /* 0x000000ffff327224 */ /* 0x000fe400078e000a */
[----:B------:R-:W-:Y:S02]  /*7a010*/  IMAD.MOV.U32 R51, RZ, RZ, R11 ;  /* 0x000000ffff337224 */ /* 0x000fe400078e000b */
[----:B------:R-:W3:Y:S04]  /*7a020*/  LDL.LU R11, [R1+0x658] ;  /* 0x00065800010b7983 */ /* 0x000ee80000300800 */
[----:B------:R-:W3:Y:S04]  /*7a030*/  LDL.LU R10, [R1+0x2d90] ;  /* 0x002d9000010a7983 */ /* 0x000ee80000300800 */
[----:B------:R-:W3:Y:S04]  /*7a040*/  LDL.LU R18, [R1+0x678] ;  /* 0x0006780001127983 */ /* 0x000ee80000300800 */
[----:B------:R-:W3:Y:S04]  /*7a050*/  LDL.LU R47, [R1+0x2d94] ;  /* 0x002d9400012f7983 */ /* 0x000ee80000300800 */
[----:B------:R-:W-:Y:S04]  /*7a060*/  STL.64 [R1+0x540], R50 ;  /* 0x0005403201007387 */ /* 0x000fe80000100a00 */
[----:B------:R-:W-:Y:S04]  /*7a070*/  STL [R1+0x3858], R50 ;  /* 0x0038583201007387 */ /* 0x000fe80000100800 */
[----:B------:R-:W-:Y:S04]  /*7a080*/  STL [R1+0x3848], R51 ;  /* 0x0038483301007387 */ /* 0x000fe80000100800 */
[----:B------:R-:W-:Y:S04]  /*7a090*/  STL.64 [R1+0x580], R54 ;  /* 0x0005803601007387 */ /* 0x000fe80000100a00 */
[----:B------:R0:W-:Y:S01]  /*7a0a0*/  STL.64 [R1+0x3850], R54 ;  /* 0x0038503601007387 */ /* 0x0001e20000100a00 */
[----:B--2---:R-:W-:-:S02]  /*7a0b0*/  IMAD.MOV.U32 R69, RZ, RZ, R0 ;  /* 0x000000ffff457224 */ /* 0x004fc400078e0000 */
[----:B----4-:R-:W-:Y:S01]  /*7a0c0*/  IMAD.MOV.U32 R68, RZ, RZ, R2 ;  /* 0x000000ffff447224 */ /* 0x010fe200078e0002 */
[----:B------:R-:W2:Y:S04]  /*7a0d0*/  LDL.LU R0, [R1+0x6d8] ;  /* 0x0006d80001007983 */ /* 0x000ea80000300800 */
[----:B------:R-:W4:Y:S04]  /*7a0e0*/  LDL.LU R2, [R1+0x2d98] ;  /* 0x002d980001027983 */ /* 0x000f280000300800 */
[----:B------:R-:W-:Y:S04]  /*7a0f0*/  STL.64 [R1+0x550], R70 ;  /* 0x0005504601007387 */ /* 0x000fe80000100a00 */
[----:B------:R0:W-:Y:S04]  /*7a100*/  STL.64 [R1+0x3860], R70 ;  /* 0x0038604601007387 */ /* 0x0001e80000100a00 */
[----:B------:R-:W-:Y:S01]  /*7a110*/  STL.64 [R1+0x560], R68 ;  /* 0x0005604401007387 */ /* 0x000fe20000100a00 */
[----:B------:R-:W-:-:S03]  /*7a120*/  IMAD.MOV.U32 R57, RZ, RZ, R46 ;  /* 0x000000ffff397224 */ /* 0x000fc600078e002e */
[----:B------:R0:W-:Y:S01]  /*7a130*/  STL.64 [R1+0x3868], R68 ;  /* 0x0038684401007387 */ /* 0x0001e20000100a00 */
        /* <DEDUP_REMOVED lines=8> */
[----:B------:R-:W-:-:S05]  /*7a1c0*/  IMAD.MOV.U32 R13, RZ, RZ, R62 ;  /* 0x000000ffff0d7224 */ /* 0x000fca00078e003e */
[----:B------:R-:W-:Y:S04]  /*7a1d0*/  STL.64 [R1+0x570], R12 ;  /* 0x0005700c01007387 */ /* 0x000fe80000100a00 */
[----:B------:R0:W-:Y:S04]  /*7a1e0*/  STL.64 [R1+0x3870], R12 ;  /* 0x0038700c01007387 */ /* 0x0001e80000100a00 */
[----:B------:R-:W-:Y:S04]  /*7a1f0*/  STL.64 [R1+0x5d0], R56 ;  /* 0x0005d03801007387 */ /* 0x000fe80000100a00 */
[----:B------:R-:W-:Y:S04]  /*7a200*/  STL [R1+0x3878], R57 ;  /* 0x0038783901007387 */ /* 0x000fe80000100800 */
[----:B------:R-:W-:Y:S04]  /*7a210*/  STL [R1+0x3890], R56 ;  /* 0x0038903801007387 */ /* 0x000fe80000100800 */
[----:B------:R-:W-:Y:S04]  /*7a220*/  STL.64 [R1+0x5f0], R60 ;  /* 0x0005f03c01007387 */ /* 0x000fe80000100a00 */
[----:B------:R0:W-:Y:S01]  /*7a230*/  STL.64 [R1+0x3880], R60 ;  /* 0x0038803c01007387 */ /* 0x0001e20000100a00 */
[----:B------:R-:W-:-:S02]  /*7a240*/  IMAD.MOV.U32 R85, RZ, RZ, R90 ;  /* 0x000000ffff557224 */ /* 0x000fc400078e005a */
[----:B------:R-:W-:Y:S02]  /*7a250*/  IMAD.MOV.U32 R84, RZ, RZ, R91 ;  /* 0x000000ffff547224 */ /* 0x000fe400078e005b */
[----:B---3--:R-:W-:Y:S02]  /*7a260*/  IMAD.MOV.U32 R91, RZ, RZ, R74 ;  /* 0x000000ffff5b7224 */ /* 0x008fe400078e004a */
[----:B------:R-:W3:Y:S01]  /*7a270*/  LDL.LU R74, [R1+0x738] ;  /* 0x00073800014a7983 */ /* 0x000ee20000300800 */
[----:B------:R-:W-:-:S03]  /*7a280*/  IMAD.MOV.U32 R90, RZ, RZ, R88 ;  /* 0x000000ffff5a7224 */ /* 0x000fc600078e0058 */
[----:B------:R-:W3:Y:S04]  /*7a290*/  LDL.LU R88, [R1+0x2da4] ;  /* 0x002da40001587983 */ /* 0x000ee80000300800 */
[----:B------:R-:W-:Y:S04]  /*7a2a0*/  STL.64 [R1+0x610], R84 ;  /* 0x0006105401007387 */ /* 0x000fe80000100a00 */
[----:B------:R0:W-:Y:S04]  /*7a2b0*/  STL.64 [R1+0x3888], R84 ;  /* 0x0038885401007387 */ /* 0x0001e80000100a00 */
[----:B------:R-:W-:Y:S04]  /*7a2c0*/  STL.64 [R1+0x638], R90 ;  /* 0x0006385a01007387 */ /* 0x000fe80000100a00 */
[----:B------:R0:W-:Y:S04]  /*7a2d0*/  STL.64 [R1+0x3898], R90 ;  /* 0x0038985a01007387 */ /* 0x0001e80000100a00 */
[----:B------:R-:W-:Y:S04]  /*7a2e0*/  STL.64 [R1+0x658], R10 ;  /* 0x0006580a01007387 */ /* 0x000fe80000100a00 */
[----:B------:R0:W-:Y:S04]  /*7a2f0*/  STL.64 [R1+0x38a0], R10 ;  /* 0x0038a00a01007387 */ /* 0x0001e80000100a00 */
[----:B------:R-:W3:Y:S04]  /*7a300*/  LDL.LU R76, [R1+0x758] ;  /* 0x00075800014c7983 */ /* 0x000ee80000300800 */
[----:B------:R-:W3:Y:S01]  /*7a310*/  LDL.LU R77, [R1+0x2da8] ;  /* 0x002da800014d7983 */ /* 0x000ee20000300800 */
[----:B------:R-:W-:-:S03]  /*7a320*/  IMAD.MOV.U32 R19, RZ, RZ, R18 ;  /* 0x000000ffff137224 */ /* 0x000fc600078e0012 */
[----:B------:R-:W3:Y:S01]  /*7a330*/  LDL.LU R4, [R1+0x778] ;  /* 0x0007780001047983 */ /* 0x000ee20000300800 */
[----:B------:R-:W-:-:S03]  /*7a340*/  IMAD.MOV.U32 R18, RZ, RZ, R47 ;  /* 0x000000ffff127224 */ /* 0x000fc600078e002f */
[----:B------:R-:W3:Y:S04]  /*7a350*/  LDL.LU R5, [R1+0x2dac] ;  /* 0x002dac0001057983 */ /* 0x000ee80000300800 */
[----:B------:R-:W3:Y:S04]  /*7a360*/  LDL.LU R66, [R1+0x7d8] ;  /* 0x0007d80001427983 */ /* 0x000ee80000300800 */
[----:B------:R-:W3:Y:S01]  /*7a370*/  LDL.LU R67, [R1+0x2db0] ;  /* 0x002db00001437983 */ /* 0x000ee20000300800 */
[----:B--2---:R-:W-:Y:S02]  /*7a380*/  IMAD.MOV.U32 R39, RZ, RZ, R0 ;  /* 0x000000ffff277224 */ /* 0x004fe400078e0000 */
[----:B----4-:R-:W-:Y:S01]  /*7a390*/  IMAD.MOV.U32 R38, RZ, RZ, R2 ;  /* 0x000000ffff267224 */ /* 0x010fe200078e0002 */
[----:B------:R-:W2:Y:S04]  /*7a3a0*/  LDL.LU R0, [R1+0x7f8] ;  /* 0x0007f80001007983 */ /* 0x000ea80000300800 */
[----:B------:R-:W4:Y:S04]  /*7a3b0*/  LDL.LU R2, [R1+0x2db4] ;  /* 0x002db40001027983 */ /* 0x000f280000300800 */
[----:B------:R-:W-:Y:S04]  /*7a3c0*/  STL.64 [R1+0x678], R18 ;  /* 0x0006781201007387 */ /* 0x000fe80000100a00 */
[----:B------:R0:W-:Y:S04]  /*7a3d0*/  STL.64 [R1+0x38a8], R18 ;  /* 0x0038a81201007387 */ /* 0x0001e80000100a00 */
[----:B------:R-:W4:Y:S04]  /*7a3e0*/  LDL.LU R37, [R1+0x808] ;  /* 0x0008080001257983 */ /* 0x000f280000300800 */
[----:B------:R-:W4:Y:S04]  /*7a3f0*/  LDL.LU R36, [R1+0x2db8] ;  /* 0x002db80001247983 */ /* 0x000f280000300800 */
[----:B------:R-:W4:Y:S04]  /*7a400*/  LDL.LU R65, [R1+0x818] ;  /* 0x0008180001417983 */ /* 0x000f280000300800 */
[----:B------:R-:W4:Y:S01]  /*7a410*/  LDL.LU R64, [R1+0x2dbc] ;  /* 0x002dbc0001407983 */ /* 0x000f220000300800 */
[----:B------:R-:W-:-:S03]  /*7a420*/  IMAD.MOV.U32 R53, RZ, RZ, R3 ;  /* 0x000000ffff357224 */ /* 0x000fc600078e0003 */
[----:B------:R-:W4:Y:S01]  /*7a430*/  LDL.LU R3, [R1+0x828] ;  /* 0x0008280001037983 */ /* 0x000f220000300800 */
[----:B------:R-:W-:-:S03]  /*7a440*/  MOV R52, R93 ;  /* 0x0000005d00347202 */ /* 0x000fc60000000f00 */
[----:B------:R-:W4:Y:S04]  /*7a450*/  LDL.LU R93, [R1+0x2dc0] ;  /* 0x002dc000015d7983 */ /* 0x000f280000300800 */
[----:B------:R-:W-:Y:S04]  /*7a460*/  STL.64 [R1+0x6d8], R38 ;  /* 0x0006d82601007387 */ /* 0x000fe80000100a00 */
[----:B------:R-:W-:Y:S04]  /*7a470*/  STL [R1+0x38c8], R38 ;  /* 0x0038c82601007387 */ /* 0x000fe80000100800 */
[----:B------:R-:W-:Y:S04]  /*7a480*/  STL [R1+0x38b0], R39 ;  /* 0x0038b02701007387 */ /* 0x000fe80000100800 */
[----:B0-----:R-:W4:Y:S04]  /*7a490*/  LDL.LU R16, [R1+0x838] ;  /* 0x0008380001107983 */ /* 0x001f280000300800 */
[----:B------:R-:W4:Y:S04]  /*7a4a0*/  LDL.LU R17, [R1+0x2dc4] ;  /* 0x002dc40001117983 */ /* 0x000f280000300800 */
[----:B------:R-:W4:Y:S04]  /*7a4b0*/  LDL.LU R29, [R1+0x898] ;  /* 0x00089800011d7983 */ /* 0x000f280000300800 */
[----:B------:R-:W4:Y:S01]  /*7a4c0*/  LDL.LU R9, [R1+0x2dc8] ;  /* 0x002dc80001097983 */ /* 0x000f220000300800 */
[----:B------:R-:W-:-:S02]  /*7a4d0*/  IMAD.MOV.U32 R47, RZ, RZ, R46 ;  /* 0x000000ffff2f7224 */ /* 0x000fc400078e002e */
[----:B------:R-:W-:Y:S01]  /*7a4e0*/  IMAD.MOV.U32 R46, RZ, RZ, R75 ;  /* 0x000000ffff2e7224 */ /* 0x000fe200078e004b */
[----:B------:R-:W4:Y:S04]  /*7a4f0*/  LDL.LU R8, [R1+0x8a8] ;  /* 0x0008a80001087983 */ /* 0x000f280000300800 */
[----:B------:R-:W4:Y:S01]  /*7a500*/  LDL.LU R75, [R1+0x2dcc] ;  /* 0x002dcc00014b7983 */ /* 0x000f220000300800 */
[----:B---3--:R-:W-:-:S03]  /*7a510*/  IMAD.MOV.U32 R63, RZ, RZ, R74 ;  /* 0x000000ffff3f7224 */ /* 0x008fc600078e004a */
[----:B------:R-:W3:Y:S01]  /*7a520*/  LDL.LU R74, [R1+0x8b8] ;  /* 0x0008b800014a7983 */ /* 0x000ee20000300800 */
[----:B------:R-:W-:-:S03]  /*7a530*/  IMAD.MOV.U32 R62, RZ, RZ, R88 ;  /* 0x000000ffff3e7224 */ /* 0x000fc600078e0058 */
[----:B------:R-:W3:Y:S01]  /*7a540*/  LDL.LU R88, [R1+0x2dd0] ;  /* 0x002dd00001587983 */ /* 0x000ee20000300800 */
[----:B------:R-:W-:-:S03]  /*7a550*/  LOP3.LUT R77, R77, R76, RZ, 0x3c, !PT ;  /* 0x0000004c4d4d7212 */ /* 0x000fc600078e3cff */
[----:B------:R-:W-:Y:S01]  /*7a560*/  STL.64 [R1+0x6f8], R46 ;  /* 0x0006f82e01007387 */ /* 0x000fe20000100a00 */
[----:B------:R-:W-:Y:S02]  /*7a570*/  LOP3.LUT R76, R77, R76, RZ, 0x3c, !PT ;  /* 0x0000004c4d4c7212 */ /* 0x000fe400078e3cff */
[----:B------:R-:W-:Y:S02]  /*7a580*/  LOP3.LUT R5, R5, R4, RZ, 0x3c, !PT ;  /* 0x0000000405057212 */ /* 0x000fe400078e3cff */
[----:B------:R-:W-:Y:S01]  /*7a590*/  LOP3.LUT R67, R67, R66, RZ, 0x3c, !PT ;  /* 0x0000004243437212 */ /* 0x000fe200078e3cff */
[----:B------:R0:W-:Y:S01]  /*7a5a0*/  STL.64 [R1+0x38b8], R46 ;  /* 0x0038b82e01007387 */ /* 0x0001e20000100a00 */
[----:B------:R-:W-:-:S03]  /*7a5b0*/  LOP3.LUT R77, R77, R76, RZ, 0x3c, !PT ;  /* 0x0000004c4d4d7212 */ /* 0x000fc600078e3cff */
[----:B------:R-:W-:Y:S01]  /*7a5c0*/  STL.64 [R1+0x718], R52 ;  /* 0x0007183401007387 */ /* 0x000fe20000100a00 */
[----:B------:R-:W-:-:S03]  /*7a5d0*/  LOP3.LUT R4, R5, R4, RZ, 0x3c, !PT ;  /* 0x0000000405047212 */ /* 0x000fc600078e3cff */
[----:B------:R0:W-:Y:S01]  /*7a5e0*/  STL.64 [R1+0x38c0], R52 ;  /* 0x0038c03401007387 */ /* 0x0001e20000100a00 */
[----:B------:R-:W-:-:S03]  /*7a5f0*/  LOP3.LUT R66, R67, R66, RZ, 0x3c, !PT ;  /* 0x0000004243427212 */ /* 0x000fc600078e3cff */
[----:B------:R-:W-:Y:S04]  /*7a600*/  STL.64 [R1+0x738], R62 ;  /* 0x0007383e01007387 */ /* 0x000fe80000100a00 */
[----:B------:R0:W-:Y:S01]  /*7a610*/  STL.64 [R1+0x38d0], R62 ;  /* 0x0038d03e01007387 */ /* 0x0001e20000100a00 */
[----:B------:R-:W-:-:S03]  /*7a620*/  LOP3.LUT R5, R5, R4, RZ, 0x3c, !PT ;  /* 0x0000000405057212 */ /* 0x000fc600078e3cff */
[----:B------:R-:W-:Y:S01]  /*7a630*/  STL.64 [R1+0x758], R76 ;  /* 0x0007584c01007387 */ /* 0x000fe20000100a00 */
[----:B------:R-:W-:Y:S01]  /*7a640*/  LOP3.LUT R67, R67, R66, RZ, 0x3c, !PT ;  /* 0x0000004243437212 */ /* 0x000fe200078e3cff */
[----:B--2---:R-:W-:Y:S02]  /*7a650*/  IMAD.MOV.U32 R7, RZ, RZ, R0 ;  /* 0x000000ffff077224 */ /* 0x004fe400078e0000 */
[----:B----4-:R-:W-:Y:S01]  /*7a660*/  IMAD.MOV.U32 R6, RZ, RZ, R2 ;  /* 0x000000ffff067224 */ /* 0x010fe200078e0002 */
[----:B------:R-:W2:Y:S04]  /*7a670*/  LDL.LU R0, [R1+0x8c8] ;  /* 0x0008c80001007983 */ /* 0x000ea80000300800 */
[----:B------:R-:W4:Y:S04]  /*7a680*/  LDL.LU R2, [R1+0x2dd4] ;  /* 0x002dd40001027983 */ /* 0x000f280000300800 */
[----:B------:R-:W-:Y:S04]  /*7a690*/  STL.64 [R1+0x778], R4 ;  /* 0x0007780401007387 */ /* 0x000fe80000100a00 */
[----:B------:R-:W-:Y:S01]  /*7a6a0*/  STL.64 [R1+0x7d8], R66 ;  /* 0x0007d84201007387 */ /* 0x000fe20000100a00 */
[----:B------:R-:W-:-:S03]  /*7a6b0*/  IMAD.MOV.U32 R59, RZ, RZ, R37 ;  /* 0x000000ffff3b7224 */ /* 0x000fc600078e0025 */
[----:B------:R-:W-:Y:S01]  /*7a6c0*/  STL.64 [R1+0x7f8], R6 ;  /* 0x0007f80601007387 */ /* 0x000fe20000100a00 */
[----:B------:R-:W-:-:S03]  /*7a6d0*/  IMAD.MOV.U32 R58, RZ, RZ, R36 ;  /* 0x000000ffff3a7224 */ /* 0x000fc600078e0024 */
[----:B------:R-:W4:Y:S01]  /*7a6e0*/  LDL.LU R37, [R1+0x8d8] ;  /* 0x0008d80001257983 */ /* 0x000f220000300800 */
[----:B------:R-:W-:-:S03]  /*7a6f0*/  IMAD.MOV.U32 R73, RZ, RZ, R65 ;  /* 0x000000ffff497224 */ /* 0x000fc600078e0041 */
[----:B------:R-:W4:Y:S01]  /*7a700*/  LDL.LU R36, [R1+0x2dd8] ;  /* 0x002dd80001247983 */ /* 0x000f220000300800 */
[----:B------:R-:W-:-:S03]  /*7a710*/  IMAD.MOV.U32 R72, RZ, RZ, R64 ;  /* 0x000000ffff487224 */ /* 0x000fc600078e0040 */
[----:B------:R-:W4:Y:S01]  /*7a720*/  LDL.LU R65, [R1+0x8e8] ;  /* 0x0008e80001417983 */ /* 0x000f220000300800 */
[----:B------:R-:W-:Y:S02]  /*7a730*/  IMAD.MOV.U32 R78, RZ, RZ, R93 ;  /* 0x000000ffff4e7224 */ /* 0x000fe400078e005d */
[----:B------:R-:W-:Y:S01]  /*7a740*/  IMAD.MOV.U32 R79, RZ, RZ, R3 ;  /* 0x000000ffff4f7224 */ /* 0x000fe200078e0003 */
[----:B------:R-:W4:Y:S01]  /*7a750*/  LDL.LU R64, [R1+0x2ddc] ;  /* 0x002ddc0001407983 */ /* 0x000f220000300800 */
[----:B------:R-:W-:-:S03]  /*7a760*/  LOP3.LUT R17, R17, R16, RZ, 0x3c, !PT ;  /* 0x0000001011117212 */ /* 0x000fc600078e3cff */
[----:B------:R-:W4:Y:S04]  /*7a770*/  LDL.LU R3, [R1+0x948] ;  /* 0x0009480001037983 */ /* 0x000f280000300800 */
[----:B------:R-:W4:Y:S01]  /*7a780*/  LDL.LU R93, [R1+0x2de0] ;  /* 0x002de000015d7983 */ /* 0x000f220000300800 */
[----:B------:R-:W-:-:S03]  /*7a790*/  LOP3.LUT R16, R17, R16, RZ, 0x3c, !PT ;  /* 0x0000001011107212 */ /* 0x000fc600078e3cff */
[----:B------:R-:W-:Y:S01]  /*7a7a0*/  STL.64 [R1+0x808], R58 ;  /* 0x0008083a01007387 */ /* 0x000fe20000100a00 */
[----:B------:R-:W-:-:S03]  /*7a7b0*/  LOP3.LUT R17, R17, R16, RZ, 0x3c, !PT ;  /* 0x0000001011117212 */ /* 0x000fc600078e3cff */
[----:B------:R-:W-:Y:S04]  /*7a7c0*/  STL.64 [R1+0x818], R72 ;  /* 0x0008184801007387 */ /* 0x000fe80000100a00 */
[----:B------:R-:W-:Y:S04]  /*7a7d0*/  STL.64 [R1+0x828], R78 ;  /* 0x0008284e01007387 */ /* 0x000fe80000100a00 */
[----:B------:R-:W-:Y:S04]  /*7a7e0*/  STL.64 [R1+0x838], R16 ;  /* 0x0008381001007387 */ /* 0x000fe80000100a00 */
[----:B------:R-:W4:Y:S04]  /*7a7f0*/  LDL.LU R32, [R1+0x958] ;  /* 0x0009580001207983 */ /* 0x000f280000300800 */
[----:B------:R-:W4:Y:S04]  /*7a800*/  LDL.LU R33, [R1+0x2de4] ;  /* 0x002de40001217983 */ /* 0x000f280000300800 */
[----:B------:R-:W4:Y:S04]  /*7a810*/  LDL.LU R41, [R1+0x968] ;  /* 0x0009680001297983 */ /* 0x000f280000300800 */
[----:B------:R-:W4:Y:S04]  /*7a820*/  LDL.LU R35, [R1+0x2de8] ;  /* 0x002de80001237983 */ /* 0x000f280000300800 */
[----:B------:R-:W4:Y:S04]  /*7a830*/  LDL.LU R34, [R1+0x978] ;  /* 0x0009780001227983 */ /* 0x000f280000300800 */
[----:B------:R-:W1:Y:S04]  /*7a840*/  LDL.LU R21, [R1+0x2dec] ;  /* 0x002dec0001157983 */ /* 0x000e680000300800 */
[----:B------:R-:W4:Y:S04]  /*7a850*/  LDL.LU R20, [R1+0x988] ;  /* 0x0009880001147983 */ /* 0x000f280000300800 */
[----:B------:R-:W4:Y:S01]  /*7a860*/  LDL.LU R83, [R1+0x2df0] ;  /* 0x002df00001537983 */ /* 0x000f220000300800 */
[----:B------:R-:W-:-:S03]  /*7a870*/  IMAD.MOV.U32 R28, RZ, RZ, R9 ;  /* 0x000000ffff1c7224 */ /* 0x000fc600078e0009 */
[----:B------:R-:W4:Y:S04]  /*7a880*/  LDL.LU R82, [R1+0x998] ;  /* 0x0009980001527983 */ /* 0x000f280000300800 */
[----:B------:R-:W4:Y:S01]  /*7a890*/  LDL.LU R31, [R1+0x2df4] ;  /* 0x002df400011f7983 */ /* 0x000f220000300800 */
[----:B------:R-:W-:-:S03]  /*7a8a0*/  IMAD.MOV.U32 R42, RZ, RZ, R75 ;  /* 0x000000ffff2a7224 */ /* 0x000fc600078e004b */
[----:B------:R-:W-:Y:S04]  /*7a8b0*/  STL.64 [R1+0x898], R28 ;  /* 0x0008981c01007387 */ /* 0x000fe80000100a00 */
[----:B------:R-:W4:Y:S04]  /*7a8c0*/  LDL.LU R30, [R1+0x9f0] ;  /* 0x0009f000011e7983 */ /* 0x000f280000300800 */
[----:B------:R-:W4:Y:S01]  /*7a8d0*/  LDL.LU R75, [R1+0x2df8] ;  /* 0x002df800014b7983 */ /* 0x000f220000300800 */
[----:B---3--:R-:W-:-:S03]  /*7a8e0*/  IMAD.MOV.U32 R81, RZ, RZ, R74 ;  /* 0x000000ffff517224 */ /* 0x008fc600078e004a */
[----:B------:R-:W3:Y:S01]  /*7a8f0*/  LDL.LU R74, [R1+0xa08] ;  /* 0x000a0800014a7983 */ /* 0x000ee20000300800 */
[----:B------:R-:W-:-:S03]  /*7a900*/  IMAD.MOV.U32 R80, RZ, RZ, R88 ;  /* 0x000000ffff507224 */ /* 0x000fc600078e0058 */
[----:B------:R-:W3:Y:S01]  /*7a910*/  LDL.LU R88, [R1+0x2dfc] ;  /* 0x002dfc0001587983 */ /* 0x000ee20000300800 */
[----:B------:R-:W-:Y:S02]  /*7a920*/  IMAD.MOV.U32 R43, RZ, RZ, R8 ;  /* 0x000000ffff2b7224 */ /* 0x000fe400078e0008 */
[----:B--2---:R-:W-:Y:S02]  /*7a930*/  IMAD.MOV.U32 R25, RZ, RZ, R0 ;  /* 0x000000ffff197224 */ /* 0x004fe400078e0000 */
[----:B----4-:R-:W-:Y:S01]  /*7a940*/  IMAD.MOV.U32 R24, RZ, RZ, R2 ;  /* 0x000000ffff187224 */ /* 0x010fe200078e0002 */
[----:B------:R-:W2:Y:S04]  /*7a950*/  LDL.LU R0, [R1+0xa18] ;  /* 0x000a180001007983 */ /* 0x000ea80000300800 */
[----:B------:R-:W4:Y:S04]  /*7a960*/  LDL.LU R2, [R1+0x2e00] ;  /* 0x002e000001027983 */ /* 0x000f280000300800 */
        /* <DEDUP_REMOVED lines=8> */
[----:B------:R-:W-:Y:S02]  /*7a9f0*/  IMAD.MOV.U32 R48, RZ, RZ, R36 ;  /* 0x000000ffff307224 */ /* 0x000fe400078e0024 */
[----:B------:R-:W-:Y:S02]  /*7aa00*/  IMAD.MOV.U32 R14, RZ, RZ, R64 ;  /* 0x000000ffff0e7224 */ /* 0x000fe400078e0040 */
[----:B------:R-:W4:Y:S04]  /*7aa10*/  LDL.LU R64, [R1+0x2e08] ;  /* 0x002e080001407983 */ /* 0x000f280000300800 */
[----:B------:R-:W4:Y:S01]  /*7aa20*/  LDL.LU R37, [R1+0xa50] ;  /* 0x000a500001257983 */ /* 0x000f220000300800 */
[----:B------:R-:W-:-:S03]  /*7aa30*/  IMAD.MOV.U32 R23, RZ, RZ, R3 ;  /* 0x000000ffff177224 */ /* 0x000fc600078e0003 */
[----:B------:R-:W4:Y:S04]  /*7aa40*/  LDL.LU R36, [R1+0x2e0c] ;  /* 0x002e0c0001247983 */ /* 0x000f280000300800 */
[----:B------:R-:W4:Y:S01]  /*7aa50*/  LDL.LU R3, [R1+0xab8] ;  /* 0x000ab80001037983 */ /* 0x000f220000300800 */
[----:B------:R-:W-:-:S03]  /*7aa60*/  IMAD.MOV.U32 R22, RZ, RZ, R93 ;  /* 0x000000ffff167224 */ /* 0x000fc600078e005d */
[----:B------:R-:W4:Y:S01]  /*7aa70*/  LDL.LU R93, [R1+0x2e10] ;  /* 0x002e1000015d7983 */ /* 0x000f220000300800 */
[----:B------:R-:W-:-:S04]  /*7aa80*/  LOP3.LUT R33, R33, R32, RZ, 0x3c, !PT ;  /* 0x0000002021217212 */ /* 0x000fc800078e3cff */
[C---:B------:R-:W-:Y:S01]  /*7aa90*/  LOP3.LUT R32, R33.reuse, R32, RZ, 0x3c, !PT ;  /* 0x0000002021207212 */ /* 0x040fe200078e3cff */
[----:B------:R-:W-:Y:S01]  /*7aaa0*/  IMAD.MOV.U32 R40, RZ, RZ, R35 ;  /* 0x000000ffff287224 */ /* 0x000fe200078e0023 */
[----:B------:R-:W-:Y:S02]  /*7aab0*/  STL.64 [R1+0x8d8], R48 ;  /* 0x0008d83001007387 */ /* 0x000fe40000100a00 */
[----:B------:R-:W-:Y:S01]  /*7aac0*/  LOP3.LUT R33, R33, R32, RZ, 0x3c, !PT ;  /* 0x0000002021217212 */ /* 0x000fe200078e3cff */
[----:B-1----:R-:W-:Y:S02]  /*7aad0*/  IMAD.MOV.U32 R44, RZ, RZ, R21 ;  /* 0x000000ffff2c7224 */ /* 0x002fe400078e0015 */
[----:B------:R-:W-:Y:S01]  /*7aae0*/  IMAD.MOV.U32 R45, RZ, RZ, R34 ;  /* 0x000000ffff2d7224 */ /* 0x000fe200078e0022 */
[----:B------:R-:W-:Y:S01]  /*7aaf0*/  STL.64 [R1+0x8e8], R14 ;  /* 0x0008e80e01007387 */ /* 0x000fe20000100a00 */
[----:B------:R-:W-:Y:S02]  /*7ab00*/  IMAD.MOV.U32 R54, RZ, RZ, R83 ;  /* 0x000000ffff367224 */ /* 0x000fe400078e0053 */
[----:B------:R-:W-:Y:S01]  /*7ab10*/  IMAD.MOV.U32 R55, RZ, RZ, R20 ;  /* 0x000000ffff377224 */ /* 0x000fe200078e0014 */
[----:B------:R-:W-:Y:S01]  /*7ab20*/  STL.64 [R1+0x948], R22 ;  /* 0x0009481601007387 */ /* 0x000fe20000100a00 */
[----:B------:R-:W-:-:S02]  /*7ab30*/  IMAD.MOV.U32 R70, RZ, RZ, R31 ;  /* 0x000000ffff467224 */ /* 0x000fc400078e001f */
[----:B------:R-:W-:Y:S01]  /*7ab40*/  IMAD.MOV.U32 R71, RZ, RZ, R82 ;  /* 0x000000ffff477224 */ /* 0x000fe200078e0052 */
[----:B------:R-:W-:Y:S04]  /*7ab50*/  STL.64 [R1+0x958], R32 ;  /* 0x0009582001007387 */ /* 0x000fe80000100a00 */
[----:B------:R-:W-:Y:S04]  /*7ab60*/  STL.64 [R1+0x968], R40 ;  /* 0x0009682801007387 */ /* 0x000fe80000100a00 */
[----:B------:R-:W-:Y:S04]  /*7ab70*/  STL.64 [R1+0x978], R44 ;  /* 0x0009782c01007387 */ /* 0x000fe80000100a00 */
[----:B------:R-:W-:Y:S04]  /*7ab80*/  STL.64 [R1+0x988], R54 ;  /* 0x0009883601007387 */ /* 0x000fe80000100a00 */
[----:B------:R-:W-:Y:S04]  /*7ab90*/  STL.64 [R1+0x998], R70 ;  /* 0x0009984601007387 */ /* 0x000fe80000100a00 */
[----:B------:R-:W4:Y:S01]  /*7aba0*/  LDL.LU R82, [R1+0xad0] ;  /* 0x000ad00001527983 */ /* 0x000f220000300800 */
[----:B------:R-:W-:-:S03]  /*7abb0*/  IMAD.MOV.U32 R69, RZ, RZ, R30 ;  /* 0x000000ffff457224 */ /* 0x000fc600078e001e */
[----:B------:R-:W4:Y:S04]  /*7abc0*/  LDL.LU R31, [R1+0x2e14] ;  /* 0x002e1400011f7983 */ /* 0x000f280000300800 */
[----:B------:R-:W4:Y:S01]  /*7abd0*/  LDL.LU R30, [R1+0xaf8] ;  /* 0x000af800011e7983 */ /* 0x000f220000300800 */
[----:B---3--:R-:W-:-:S03]  /*7abe0*/  IMAD.MOV.U32 R12, RZ, RZ, R88 ;  /* 0x000000ffff0c7224 */ /* 0x008fc600078e0058 */
[----:B------:R-:W3:Y:S01]  /*7abf0*/  LDL.LU R88, [R1+0x2e18] ;  /* 0x002e180001587983 */ /* 0x000ee20000300800 */
[----:B------:R-:W-:Y:S02]  /*7ac00*/  IMAD.MOV.U32 R68, RZ, RZ, R75 ;  /* 0x000000ffff447224 */ /* 0x000fe400078e004b */
[----:B------:R-:W-:Y:S01]  /*7ac10*/  IMAD.MOV.U32 R13, RZ, RZ, R74 ;  /* 0x000000ffff0d7224 */ /* 0x000fe200078e004a */
        /* <DEDUP_REMOVED lines=8> */
[----:B------:R-:W-:Y:S04]  /*7aca0*/  STL.64 [R1+0x9f0], R68 ;  /* 0x0009f04401007387 */ /* 0x000fe80000100a00 */
[----:B------:R-:W-:Y:S04]  /*7acb0*/  STL.64 [R1+0xa08], R12 ;  /* 0x000a080c01007387 */ /* 0x000fe80000100a00 */
[----:B------:R-:W-:Y:S04]  /*7acc0*/  STL.64 [R1+0xa18], R60 ;  /* 0x000a183c01007387 */ /* 0x000fe80000100a00 */
[----:B------:R-:W-:Y:S04]  /*7acd0*/  STL.64 [R1+0xa28], R84 ;  /* 0x000a285401007387 */ /* 0x000fe80000100a00 */
[----:B------:R-:W4:Y:S04]  /*7ace0*/  LDL.LU R56, [R1+0xb50] ;  /* 0x000b500001387983 */ /* 0x000f280000300800 */
[----:B------:R-:W4:Y:S04]  /*7acf0*/  LDL.LU R57, [R1+0x2e24] ;  /* 0x002e240001397983 */ /* 0x000f280000300800 */
[----:B------:R-:W4:Y:S01]  /*7ad00*/  LDL.LU R91, [R1+0xbb8] ;  /* 0x000bb800015b7983 */ /* 0x000f220000300800 */
[----:B------:R-:W-:-:S03]  /*7ad10*/  IMAD.MOV.U32 R9, RZ, RZ, R3 ;  /* 0x000000ffff097224 */ /* 0x000fc600078e0003 */
[----:B------:R-:W4:Y:S01]  /*7ad20*/  LDL.LU R3, [R1+0x2e28] ;  /* 0x002e280001037983 */ /* 0x000f220000300800 */
[----:B------:R-:W-:-:S03]  /*7ad30*/  MOV R8, R93 ;  /* 0x0000005d00087202 */ /* 0x000fc60000000f00 */
[----:B------:R-:W4:Y:S04]  /*7ad40*/  LDL.LU R11, [R1+0xbd0] ;  /* 0x000bd000010b7983 */ /* 0x000f280000300800 */
[----:B------:R-:W4:Y:S04]  /*7ad50*/  LDL.LU R93, [R1+0x2e2c] ;  /* 0x002e2c00015d7983 */ /* 0x000f280000300800 */
[----:B------:R-:W4:Y:S04]  /*7ad60*/  LDL.LU R18, [R1+0xbf8] ;  /* 0x000bf80001127983 */ /* 0x000f280000300800 */
[----:B------:R-:W4:Y:S04]  /*7ad70*/  LDL.LU R19, [R1+0x2e30] ;  /* 0x002e300001137983 */ /* 0x000f280000300800 */
[----:B0-----:R-:W4:Y:S04]  /*7ad80*/  LDL.LU R46, [R1+0xc10] ;  /* 0x000c1000012e7983 */ /* 0x001f280000300800 */
[----:B------:R-:W4:Y:S04]  /*7ad90*/  LDL.LU R47, [R1+0x2e34] ;  /* 0x002e3400012f7983 */ /* 0x000f280000300800 */
[----:B------:R-:W4:Y:S04]  /*7ada0*/  LDL.LU R52, [R1+0xc38] ;  /* 0x000c380001347983 */ /* 0x000f280000300800 */
[----:B------:R-:W4:Y:S04]  /*7adb0*/  LDL.LU R53, [R1+0x2e38] ;  /* 0x002e380001357983 */ /* 0x000f280000300800 */
[----:B------:R-:W4:Y:S04]  /*7adc0*/  LDL.LU R62, [R1+0xc50] ;  /* 0x000c5000013e7983 */ /* 0x000f280000300800 */
[----:B------:R-:W4:Y:S04]  /*7add0*/  LDL.LU R63, [R1+0x2e3c] ;  /* 0x002e3c00013f7983 */ /* 0x000f280000300800 */
[----:B------:R-:W-:Y:S04]  /*7ade0*/  STL.64 [R1+0xa38], R64 ;  /* 0x000a384001007387 */ /* 0x000fe80000100a00 */
[----:B------:R-:W-:Y:S04]  /*7adf0*/  STL.64 [R1+0xa50], R36 ;  /* 0x000a502401007387 */ /* 0x000fe80000100a00 */
[----:B------:R-:W-:Y:S01]  /*7ae00*/  STL.64 [R1+0xab8], R8 ;  /* 0x000ab80801007387 */ /* 0x000fe20000100a00 */
[----:B------:R-:W-:-:S02]  /*7ae10*/  IMAD.MOV.U32 R20, RZ, RZ, R31 ;  /* 0x000000ffff147224 */ /* 0x000fc400078e001f */
[----:B------:R-:W-:Y:S02]  /*7ae20*/  IMAD.MOV.U32 R31, RZ, RZ, R30 ;  /* 0x000000ffff1f7224 */ /* 0x000fe400078e001e */
[----:B---3--:R-:W-:Y:S02]  /*7ae30*/  IMAD.MOV.U32 R30, RZ, RZ, R88 ;  /* 0x000000ffff1e7224 */ /* 0x008fe400078e0058 */
[----:B------:R-:W3:Y:S01]  /*7ae40*/  LDL R88, [R1+0x2160] ;  /* 0x0021600001587983 */ /* 0x000ee20000100800 */
[----:B------:R-:W-:Y:S02]  /*7ae50*/  IMAD.MOV.U32 R21, RZ, RZ, R82 ;  /* 0x000000ffff157224 */ /* 0x000fe400078e0052 */
[----:B------:R-:W-:Y:S02]  /*7ae60*/  IMAD.MOV.U32 R34, RZ, RZ, R74 ;  /* 0x000000ffff227224 */ /* 0x000fe400078e004a */
[----:B------:R-:W-:Y:S01]  /*7ae70*/  IMAD.MOV.U32 R35, RZ, RZ, R75 ;  /* 0x000000ffff237224 */ /* 0x000fe200078e004b */
[----:B------:R-:W-:Y:S04]  /*7ae80*/  STL.64 [R1+0xad0], R20 ;  /* 0x000ad01401007387 */ /* 0x000fe80000100a00 */
[----:B------:R-:W3:Y:S04]  /*7ae90*/  LDL R38, [R1+0x2364] ;  /* 0x0023640001267983 */ /* 0x000ee80000100800 */
[----:B------:R-:W3:Y:S04]  /*7aea0*/  LDL R39, [R1+0x235c] ;  /* 0x00235c0001277983 */ /* 0x000ee80000100800 */
[----:B------:R-:W3:Y:S04]  /*7aeb0*/  LDL R83, [R1+0x2350] ;  /* 0x0023500001537983 */ /* 0x000ee80000100800 */
[----:B------:R-:W3:Y:S04]  /*7aec0*/  LDL R82, [R1+0x234c] ;  /* 0x00234c0001527983 */ /* 0x000ee80000100800 */
[----:B------:R-:W3:Y:S01]  /*7aed0*/  LDL R75, [R1+0x2348] ;  /* 0x00234800014b7983 */ /* 0x000ee20000100800 */
[----:B--2---:R-:W-:-:S02]  /*7aee0*/  IMAD.MOV.U32 R51, RZ, RZ, R0 ;  /* 0x000000ffff337224 */ /* 0x004fc400078e0000 */
[----:B----4-:R-:W-:Y:S01]  /*7aef0*/  IMAD.MOV.U32 R50, RZ, RZ, R2 ;  /* 0x000000ffff327224 */ /* 0x010fe200078e0002 */
[----:B------:R-:W2:Y:S04]  /*7af00*/  LDL R0, [R1+0x2360] ;  /* 0x0023600001007983 */ /* 0x000ea80000100800 */
[----:B------:R-:W4:Y:S01]  /*7af10*/  LDL R2, [R1+0x2344] ;  /* 0x0023440001027983 */ /* 0x000f220000100800 */
[----:B------:R-:W-:-:S04]  /*7af20*/  LOP3.LUT R57, R57, R56, RZ, 0x3c, !PT ;  /* 0x0000003839397212 */ /* 0x000fc800078e3cff */
[C---:B------:R-:W-:Y:S01]  /*7af30*/  LOP3.LUT R56, R57.reuse, R56, RZ, 0x3c, !PT ;  /* 0x0000003839387212 */ /* 0x040fe200078e3cff */
[----:B------:R-:W-:Y:S04]  /*7af40*/  STL.64 [R1+0xaf8], R30 ;  /* 0x000af81e01007387 */ /* 0x000fe80000100a00 */
[----:B------:R-:W-:Y:S01]  /*7af50*/  STL.64 [R1+0xb38], R50 ;  /* 0x000b383201007387 */ /* 0x000fe20000100a00 */
[----:B------:R-:W-:Y:S01]  /*7af60*/  IMAD.MOV.U32 R90, RZ, RZ, R3 ;  /* 0x000000ffff5a7224 */ /* 0x000fe200078e0003 */
[----:B------:R-:W-:Y:S02]  /*7af70*/  LOP3.LUT R57, R57, R56, RZ, 0x3c, !PT ;  /* 0x0000003839397212 */ /* 0x000fe400078e3cff */
[----:B------:R-:W-:Y:S02]  /*7af80*/  LOP3.LUT R19, R19, R18, RZ, 0x3c, !PT ;  /* 0x0000001213137212 */ /* 0x000fe400078e3cff */
[----:B------:R-:W-:-:S02]  /*7af90*/  LOP3.LUT R47, R47, R46, RZ, 0x3c, !PT ;  /* 0x0000002e2f2f7212 */ /* 0x000fc400078e3cff */
[----:B------:R-:W-:Y:S02]  /*7afa0*/  LOP3.LUT R53, R53, R52, RZ, 0x3c, !PT ;  /* 0x0000003435357212 */ /* 0x000fe400078e3cff */
[----:B------:R-:W-:Y:S02]  /*7afb0*/  LOP3.LUT R18, R19, R18, RZ, 0x3c, !PT ;  /* 0x0000001213127212 */ /* 0x000fe400078e3cff */
[----:B------:R-:W-:Y:S02]  /*7afc0*/  LOP3.LUT R63, R63, R62, RZ, 0x3c, !PT ;  /* 0x0000003e3f3f7212 */ /* 0x000fe400078e3cff */
[----:B------:R-:W-:Y:S02]  /*7afd0*/  LOP3.LUT R46, R47, R46, RZ, 0x3c, !PT ;  /* 0x0000002e2f2e7212 */ /* 0x000fe400078e3cff */
[----:B------:R-:W-:Y:S01]  /*7afe0*/  LOP3.LUT R52, R53, R52, RZ, 0x3c, !PT ;  /* 0x0000003435347212 */ /* 0x000fe200078e3cff */
[----:B------:R-:W-:Y:S01]  /*7aff0*/  STL.64 [R1+0xb10], R34 ;  /* 0x000b102201007387 */ /* 0x000fe20000100a00 */
[----:B------:R-:W-:Y:S01]  /*7b000*/  IMAD.MOV.U32 R10, RZ, RZ, R93 ;  /* 0x000000ffff0a7224 */ /* 0x000fe200078e005d */
[----:B------:R-:W-:-:S02]  /*7b010*/  LOP3.LUT R62, R63, R62, RZ, 0x3c, !PT ;  /* 0x0000003e3f3e7212 */ /* 0x000fc400078e3cff */
[----:B------:R-:W4:Y:S04]  /*7b020*/  LDL R74, [R1+0x2340] ;  /* 0x00234000014a7983 */ /* 0x000f280000100800 */
[----:B------:R-:W4:Y:S01]  /*7b030*/  LDL R3, [R1+0x233c] ;  /* 0x00233c0001037983 */ /* 0x000f220000100800 */
[----:B------:R-:W-:-:S03]  /*7b040*/  LOP3.LUT R19, R19, R18, RZ, 0x3c, !PT ;  /* 0x0000001213137212 */ /* 0x000fc600078e3cff */
[----:B------:R-:W-:Y:S01]  /*7b050*/  STL.64 [R1+0xb50], R56 ;  /* 0x000b503801007387 */ /* 0x000fe20000100a00 */
[----:B------:R-:W-:-:S03]  /*7b060*/  LOP3.LUT R47, R47, R46, RZ, 0x3c, !PT ;  /* 0x0000002e2f2f7212 */ /* 0x000fc600078e3cff */
[----:B------:R-:W-:Y:S01]  /*7b070*/  STL.64 [R1+0xbb8], R90 ;  /* 0x000bb85a01007387 */ /* 0x000fe20000100a00 */
[----:B------:R-:W-:-:S03]  /*7b080*/  LOP3.LUT R53, R53, R52, RZ, 0x3c, !PT ;  /* 0x0000003435357212 */ /* 0x000fc600078e3cff */
[----:B------:R-:W4:Y:S01]  /*7b090*/  LDL R93, [R1+0x2338] ;  /* 0x00233800015d7983 */ /* 0x000f220000100800 */
[----:B------:R-:W-:-:S03]  /*7b0a0*/  LOP3.LUT R63, R63, R62, RZ, 0x3c, !PT ;  /* 0x0000003e3f3f7212 */ /* 0x000fc600078e3cff */
[----:B------:R-:W-:Y:S04]  /*7b0b0*/  STL.64 [R1+0xbd0], R10 ;  /* 0x000bd00a01007387 */ /* 0x000fe80000100a00 */
[----:B------:R-:W-:Y:S04]  /*7b0c0*/  STL.64 [R1+0xbf8], R18 ;  /* 0x000bf81201007387 */ /* 0x000fe80000100a00 */
[----:B------:R-:W-:Y:S04]  /*7b0d0*/  STL.64 [R1+0xc10], R46 ;  /* 0x000c102e01007387 */ /* 0x000fe80000100a00 */
[----:B------:R-:W-:Y:S04]  /*7b0e0*/  STL.64 [R1+0xc38], R52 ;  /* 0x000c383401007387 */ /* 0x000fe80000100a00 */
[----:B------:R-:W-:Y:S04]  /*7b0f0*/  STL.64 [R1+0xc50], R62 ;  /* 0x000c503e01007387 */ /* 0x000fe80000100a00 */
[----:B---3--:R-:W3:Y:S01]  /*7b100*/  @!P0 LDG.E.U16 R88, desc[UR6][R86.64] ;  /* 0x0000000656588981 */ /* 0x008ee2000c1e1500 */
[----:B------:R-:W-:-:S02]  /*7b110*/  PRMT R89, RZ, 0x7610, R89 ;  /* 0x00007610ff597816 */ /* 0x000fc40000000059 */
[----:B------:R-:W-:-:S04]  /*7b120*/  PRMT R92, RZ, 0x7610, R92 ;  /* 0x00007610ff5c7816 */ /* 0x000fc8000000005c */
[----:B------:R-:W3:Y:S04]  /*7b130*/  @!P5 LDG.E.U16 R89, desc[UR6][R26.64] ;  /* 0x000000061a59d981 */ /* 0x000ee8000c1e1500 */
[----:B------:R-:W3:Y:S04]  /*7b140*/  LDL.LU.64 R86, [R1+0x38d8] ;  /* 0x0038d80001567983 */ /* 0x000ee80000300a00 */
[----:B------:R-:W3:Y:S04]  /*7b150*/  @!P5 LDG.E.U16 R38, desc[UR6][R62.64] ;  /* 0x000000063e26d981 */ /* 0x000ee8000c1e1500 */
[----:B------:R-:W3:Y:S04]  /*7b160*/  @!P5 LDG.E.U16 R39, desc[UR6][R46.64] ;  /* 0x000000062e27d981 */ /* 0x000ee8000c1e1500 */
[----:B------:R-:W3:Y:S04]  /*7b170*/  @!P5 LDG.E.U16 R83, desc[UR6][R90.64] ;  /* 0x000000065a53d981 */ /* 0x000ee8000c1e1500 */
[----:B------:R-:W3:Y:S04]  /*7b180*/  @!P5 LDG.E.U16 R82, desc[UR6][R56.64] ;  /* 0x000000063852d981 */ /* 0x000ee8000c1e1500 */
[----:B------:R-:W3:Y:S04]  /*7b190*/  @!P5 LDG.E.U16 R75, desc[UR6][R50.64] ;  /* 0x00000006324bd981 */ /* 0x000ee8000c1e1500 */
[----:B--2---:R-:W2:Y:S04]  /*7b1a0*/  @!P5 LDG.E.U16 R0, desc[UR6][R52.64] ;  /* 0x000000063400d981 */ /* 0x004ea8000c1e1500 */
[----:B----4-:R-:W4:Y:S04]  /*7b1b0*/  @!P5 LDG.E.U16 R2, desc[UR6][R34.64] ;  /* 0x000000062202d981 */ /* 0x010f28000c1e1500 */
[----:B------:R-:W2:Y:S04]  /*7b1c0*/  @!P5 LDG.E.U16 R74, desc[UR6][R30.64] ;  /* 0x000000061e4ad981 */ /* 0x000ea8000c1e1500 */
[----:B------:R-:W2:Y:S04]  /*7b1d0*/  @!P5 LDG.E.U16 R3, desc[UR6][R20.64] ;  /* 0x000000061403d981 */ /* 0x000ea8000c1e1500 */
[----:B------:R-:W2:Y:S04]  /*7b1e0*/  @!P5 LDG.E.U16 R93, desc[UR6][R8.64] ;  /* 0x00000006085dd981 */ /* 0x000ea8000c1e1500 */
[----:B---3--:R-:W3:Y:S04]  /*7b1f0*/  @!P6 LDG.E.U16 R92, desc[UR6][R86.64] ;  /* 0x00000006565ce981 */ /* 0x008ee8000c1e1500 */
[----:B------:R0:W-:Y:S04]  /*7b200*/  @!P0 STL [R1+0x2160], R88 ;  /* 0x0021605801008387 */ /* 0x0001e80000100800 */
[----:B0-----:R-:W2:Y:S04]  /*7b210*/  LDL R88, [R1+0x2334] ;  /* 0x0023340001587983 */ /* 0x001ea80000100800 */
[----:B------:R-:W-:Y:S04]  /*7b220*/  STL [R1+0x2e78], R89 ;  /* 0x002e785901007387 */ /* 0x000fe80000100800 */
[----:B------:R-:W-:Y:S04]  /*7b230*/  STL [R1+0x2e74], R26 ;  /* 0x002e741a01007387 */ /* 0x000fe80000100800 */
[----:B------:R-:W-:Y:S04]  /*7b240*/  STL [R1+0x2e70], R27 ;  /* 0x002e701b01007387 */ /* 0x000fe80000100800 */
[----:B---3--:R0:W-:Y:S04]  /*7b250*/  STL [R1+0x2e84], R92 ;  /* 0x002e845c01007387 */ /* 0x0081e80000100800 */
[----:B0-----:R-:W3:Y:S04]  /*7b260*/  LDL R92, [R1+0x2354] ;  /* 0x00235400015c7983 */ /* 0x001ee80000100800 */
[----:B------:R0:W-:Y:S04]  /*7b270*/  STL [R1+0x2e80], R86 ;  /* 0x002e805601007387 */ /* 0x0001e80000100800 */
[----:B--2---:R-:W2:Y:S04]  /*7b280*/  @!P5 LDG.E.U16 R88, desc[UR6][R36.64] ;  /* 0x000000062458d981 */ /* 0x004ea8000c1e1500 */
[----:B0-----:R-:W2:Y:S04]  /*7b290*/  LDL R86, [R1+0x2358] ;  /* 0x0023580001567983 */ /* 0x001ea80000100800 */
[----:B------:R-:W-:Y:S04]  /*7b2a0*/  STL [R1+0x2e7c], R87 ;  /* 0x002e7c5701007387 */ /* 0x000fe80000100800 */
[----:B------:R-:W4:Y:S04]  /*7b2b0*/  LDL.LU.64 R62, [R1+0x38d0] ;  /* 0x0038d000013e7983 */ /* 0x000f280000300a00 */
[----:B------:R0:W-:Y:S04]  /*7b2c0*/  @!P5 STL [R1+0x2364], R38 ;  /* 0x002364260100d387 */ /* 0x0001e80000100800 */
[----:B0-----:R-:W4:Y:S04]  /*7b2d0*/  LDL.LU R38, [R1+0x38c8] ;  /* 0x0038c80001267983 */ /* 0x001f280000300800 */
[----:B------:R-:W4:Y:S04]  /*7b2e0*/  LDL.LU.64 R52, [R1+0x38c0] ;  /* 0x0038c00001347983 */ /* 0x000f280000300a00 */
[----:B------:R0:W-:Y:S04]  /*7b2f0*/  @!P5 STL [R1+0x2360], R0 ;  /* 0x002360000100d387 */ /* 0x0001e80000100800 */
[----:B0-----:R-:W4:Y:S04]  /*7b300*/  LDL R0, [R1+0x2330] ;  /* 0x0023300001007983 */ /* 0x001f280000100800 */
[----:B------:R-:W4:Y:S04]  /*7b310*/  LDL.LU.64 R46, [R1+0x38b8] ;  /* 0x0038b800012e7983 */ /* 0x000f280000300a00 */
[----:B------:R0:W-:Y:S04]  /*7b320*/  @!P5 STL [R1+0x235c], R39 ;  /* 0x00235c270100d387 */ /* 0x0001e80000100800 */
[----:B0-----:R-:W4:Y:S04]  /*7b330*/  LDL.LU R39, [R1+0x38b0] ;  /* 0x0038b00001277983 */ /* 0x001f280000300800 */
[----:B---3--:R-:W3:Y:S04]  /*7b340*/  @!P5 LDG.E.U16 R92, desc[UR6][R10.64] ;  /* 0x000000060a5cd981 */ /* 0x008ee8000c1e1500 */
[----:B--2---:R-:W2:Y:S04]  /*7b350*/  @!P5 LDG.E.U16 R86, desc[UR6][R18.64] ;  /* 0x000000061256d981 */ /* 0x004ea8000c1e1500 */
[----:B------:R-:W2:Y:S04]  /*7b360*/  LDL.LU.64 R18, [R1+0x38a8] ;  /* 0x0038a80001127983 */ /* 0x000ea80000300a00 */
[----:B------:R-:W2:Y:S04]  /*7b370*/  LDL.LU.64 R10, [R1+0x38a0] ;  /* 0x0038a000010a7983 */ /* 0x000ea80000300a00 */
[----:B------:R-:W2:Y:S04]  /*7b380*/  LDL.LU.64 R90, [R1+0x3898] ;  /* 0x00389800015a7983 */ /* 0x000ea80000300a00 */
[----:B------:R-:W2:Y:S04]  /*7b390*/  LDL.LU R56, [R1+0x3890] ;  /* 0x0038900001387983 */ /* 0x000ea80000300800 */
[----:B----4-:R0:W-:Y:S04]  /*7b3a0*/  @!P5 STL [R1+0x2344], R2 ;  /* 0x002344020100d387 */ /* 0x0101e80000100800 */
[----:B------:R-:W4:Y:S04]  /*7b3b0*/  LDL R57, [R1+0x2328] ;  /* 0x0023280001397983 */ /* 0x000f280000100800 */
[----:B0-----:R-:W2:Y:S04]  /*7b3c0*/  LDL R2, [R1+0x232c] ;  /* 0x00232c0001027983 */ /* 0x001ea80000100800 */
[----:B------:R-:W3:Y:S04]  /*7b3d0*/  @!P5 LDG.E.U16 R0, desc[UR6][R64.64] ;  /* 0x000000064000d981 */ /* 0x000ee8000c1e1500 */
[----:B------:R0:W-:Y:S04]  /*7b3e0*/  @!P5 STL [R1+0x2340], R74 ;  /* 0x0023404a0100d387 */ /* 0x0001e80000100800 */
[----:B0-----:R-:W3:Y:S04]  /*7b3f0*/  LDL R74, [R1+0x2324] ;  /* 0x00232400014a7983 */ /* 0x001ee80000100800 */
[----:B------:R0:W-:Y:S04]  /*7b400*/  @!P5 STL [R1+0x233c], R3 ;  /* 0x00233c030100d387 */ /* 0x0001e80000100800 */
[----:B------:R-:W3:Y:S04]  /*7b410*/  LDL R50, [R1+0x231c] ;  /* 0x00231c0001327983 */ /* 0x000ee80000100800 */
[----:B------:R-:W3:Y:S04]  /*7b420*/  LDL R51, [R1+0x2318] ;  /* 0x0023180001337983 */ /* 0x000ee80000100800 */
[----:B------:R-:W3:Y:S04]  /*7b430*/  LDL R34, [R1+0x2314] ;  /* 0x0023140001227983 */ /* 0x000ee80000100800 */
[----:B------:R-:W3:Y:S04]  /*7b440*/  LDL R35, [R1+0x2310] ;  /* 0x0023100001237983 */ /* 0x000ee80000100800 */
[----:B------:R-:W3:Y:S04]  /*7b450*/  LDL R20, [R1+0x230c] ;  /* 0x00230c0001147983 */ /* 0x000ee80000100800 */
[----:B------:R-:W3:Y:S04]  /*7b460*/  LDL R21, [R1+0x2308] ;  /* 0x0023080001157983 */ /* 0x000ee80000100800 */
[----:B0-----:R-:W3:Y:S04]  /*7b470*/  LDL R3, [R1+0x2320] ;  /* 0x0023200001037983 */ /* 0x001ee80000100800 */
[----:B------:R0:W-:Y:S04]  /*7b480*/  @!P5 STL [R1+0x234c], R82 ;  /* 0x00234c520100d387 */ /* 0x0001e80000100800 */
[----:B0-----:R-:W3:Y:S04]  /*7b490*/  LDL R82, [R1+0x2304] ;  /* 0x0023040001527983 */ /* 0x001ee80000100800 */
[----:B------:R0:W-:Y:S04]  /*7b4a0*/  @!P5 STL [R1+0x2350], R83 ;  /* 0x002350530100d387 */ /* 0x0001e80000100800 */
[----:B------:R-:W3:Y:S04]  /*7b4b0*/  LDL R30, [R1+0x22fc] ;  /* 0x0022fc00011e7983 */ /* 0x000ee80000100800 */
[----:B------:R-:W3:Y:S04]  /*7b4c0*/  LDL R31, [R1+0x22f8] ;  /* 0x0022f800011f7983 */ /* 0x000ee80000100800 */
[----:B------:R-:W3:Y:S04]  /*7b4d0*/  LDL R8, [R1+0x22f4] ;  /* 0x0022f40001087983 */ /* 0x000ee80000100800 */
[----:B0-----:R-:W3:Y:S04]  /*7b4e0*/  LDL R83, [R1+0x2300] ;  /* 0x0023000001537983 */ /* 0x001ee80000100800 */
[----:B----4-:R-:W4:Y:S04]  /*7b4f0*/  @!P5 LDG.E.U16 R57, desc[UR6][R60.64] ;  /* 0x000000063c39d981 */ /* 0x010f28000c1e1500 */
[----:B--2---:R-:W2:Y:S04]  /*7b500*/  @!P5 LDG.E.U16 R2, desc[UR6][R84.64] ;  /* 0x000000065402d981 */ /* 0x004ea8000c1e1500 */
[----:B------:R-:W-:Y:S04]  /*7b510*/  @!P5 STL [R1+0x2358], R86 ;  /* 0x002358560100d387 */ /* 0x000fe80000100800 */
[----:B------:R-:W4:Y:S04]  /*7b520*/  LDL R9, [R1+0x22f0] ;  /* 0x0022f00001097983 */ /* 0x000f280000100800 */
[----:B------:R0:W-:Y:S04]  /*7b530*/  @!P5 STL [R1+0x2338], R93 ;  /* 0x0023385d0100d387 */ /* 0x0001e80000100800 */
[----:B---3--:R-:W-:Y:S04]  /*7b540*/  @!P5 STL [R1+0x2354], R92 ;  /* 0x0023545c0100d387 */ /* 0x008fe80000100800 */
[----:B------:R-:W3:Y:S04]  /*7b550*/  LDL R36, [R1+0x22e8] ;  /* 0x0022e80001247983 */ /* 0x000ee80000100800 */
[----:B------:R-:W3:Y:S04]  /*7b560*/  @!P5 LDG.E.U16 R74, desc[UR6][R12.64] ;  /* 0x000000060c4ad981 */ /* 0x000ee8000c1e1500 */
[----:B0-----:R-:W3:Y:S04]  /*7b570*/  LDL R93, [R1+0x22ec] ;  /* 0x0022ec00015d7983 */ /* 0x001ee80000100800 */
[----:B------:R0:W-:Y:S04]  /*7b580*/  @!P5 STL [R1+0x2334], R88 ;  /* 0x002334580100d387 */ /* 0x0001e80000100800 */
[----:B------:R-:W3:Y:S04]  /*7b590*/  LDL R37, [R1+0x22e0] ;  /* 0x0022e00001257983 */ /* 0x000ee80000100800 */
[----:B------:R-:W3:Y:S04]  /*7b5a0*/  @!P5 LDG.E.U16 R50, desc[UR6][R70.64] ;  /* 0x000000064632d981 */ /* 0x000ee8000c1e1500 */
[----:B------:R-:W3:Y:S04]  /*7b5b0*/  @!P5 LDG.E.U16 R51, desc[UR6][R54.64] ;  /* 0x000000063633d981 */ /* 0x000ee8000c1e1500 */
[----:B------:R-:W3:Y:S04]  /*7b5c0*/  @!P5 LDG.E.U16 R34, desc[UR6][R44.64] ;  /* 0x000000062c22d981 */ /* 0x000ee8000c1e1500 */
[----:B------:R-:W3:Y:S04]  /*7b5d0*/  @!P5 LDG.E.U16 R35, desc[UR6][R40.64] ;  /* 0x000000062823d981 */ /* 0x000ee8000c1e1500 */
[----:B------:R-:W3:Y:S04]  /*7b5e0*/  @!P5 LDG.E.U16 R20, desc[UR6][R32.64] ;  /* 0x000000062014d981 */ /* 0x000ee8000c1e1500 */
[----:B------:R-:W3:Y:S04]  /*7b5f0*/  @!P5 LDG.E.U16 R3, desc[UR6][R68.64] ;  /* 0x000000064403d981 */ /* 0x000ee8000c1e1500 */
[----:B0-----:R-:W3:Y:S04]  /*7b600*/  LDL R88, [R1+0x22e4] ;  /* 0x0022e40001587983 */ /* 0x001ee80000100800 */
[----:B------:R0:W-:Y:S04]  /*7b610*/  @!P5 STL [R1+0x2348], R75 ;  /* 0x0023484b0100d387 */ /* 0x0001e80000100800 */
[----:B------:R-:W3:Y:S04]  /*7b620*/  LDL R86, [R1+0x22dc] ;  /* 0x0022dc0001567983 */ /* 0x000ee80000100800 */
[----:B------:R-:W3:Y:S04]  /*7b630*/  LDL R92, [R1+0x22d8] ;  /* 0x0022d800015c7983 */ /* 0x000ee80000100800 */
[----:B------:R-:W3:Y:S04]  /*7b640*/  LDL R65, [R1+0x22d4] ;  /* 0x0022d40001417983 */ /* 0x000ee80000100800 */
[----:B------:R-:W3:Y:S04]  /*7b650*/  LDL R64, [R1+0x22d0] ;  /* 0x0022d00001407983 */ /* 0x000ee80000100800 */
[----:B------:R-:W3:Y:S04]  /*7b660*/  @!P5 LDG.E.U16 R21, desc[UR6][R22.64] ;  /* 0x000000061615d981 */ /* 0x000ee8000c1e1500 */
[----:B0-----:R-:W3:Y:S04]  /*7b670*/  LDL R75, [R1+0x22cc] ;  /* 0x0022cc00014b7983 */ /* 0x001ee80000100800 */
[----:B------:R0:W-:Y:S04]  /*7b680*/  @!P5 STL [R1+0x2330], R0 ;  /* 0x002330000100d387 */ /* 0x0001e80000100800 */
[----:B------:R-:W3:Y:S04]  /*7b690*/  @!P5 LDG.E.U16 R82, desc[UR6][R14.64] ;  /* 0x000000060e52d981 */ /* 0x000ee8000c1e1500 */
[----:B------:R-:W3:Y:S04]  /*7b6a0*/  @!P5 LDG.E.U16 R30, desc[UR6][R24.64] ;  /* 0x00000006181ed981 */ /* 0x000ee8000c1e1500 */
[----:B------:R-:W3:Y:S04]  /*7b6b0*/  @!P5 LDG.E.U16 R31, desc[UR6][R80.64] ;  /* 0x00000006501fd981 */ /* 0x000ee8000c1e1500 */
[----:B------:R-:W3:Y:S04]  /*7b6c0*/  @!P5 LDG.E.U16 R8, desc[UR6][R42.64] ;  /* 0x000000062a08d981 */ /* 0x000ee8000c1e1500 */
[----:B0-----:R-:W3:Y:S04]  /*7b6d0*/  LDL R0, [R1+0x22c8] ;  /* 0x0022c80001007983 */ /* 0x001ee80000100800 */
[----:B------:R-:W3:Y:S04]  /*7b6e0*/  LDL.LU.64 R84, [R1+0x3888] ;  /* 0x0038880001547983 */ /* 0x000ee80000300a00 */
[----:B------:R-:W3:Y:S04]  /*7b6f0*/  @!P5 LDG.E.U16 R83, desc[UR6][R48.64] ;  /* 0x000000063053d981 */ /* 0x000ee8000c1e1500 */
[----:B--2---:R0:W-:Y:S04]  /*7b700*/  @!P5 STL [R1+0x232c], R2 ;  /* 0x00232c020100d387 */ /* 0x0041e80000100800 */
[----:B----4-:R-:W2:Y:S04]  /*7b710*/  @!P5 LDG.E.U16 R9, desc[UR6][R28.64] ;  /* 0x000000061c09d981 */ /* 0x010ea8000c1e1500 */
[----:B---3--:R-:W3:Y:S04]  /*7b720*/  @!P5 LDG.E.U16 R36, desc[UR6][R78.64] ;  /* 0x000000064e24d981 */ /* 0x008ee8000c1e1500 */
[----:B0-----:R-:W4:Y:S04]  /*7b730*/  LDL R2, [R1+0x22c4] ;  /* 0x0022c40001027983 */ /* 0x001f280000100800 */
[----:B------:R-:W2:Y:S04]  /*7b740*/  @!P5 LDG.E.U16 R93, desc[UR6][R16.64] ;  /* 0x00000006105dd981 */ /* 0x000ea8000c1e1500 */
[----:B------:R-:W2:Y:S04]  /*7b750*/  LDL.LU.64 R60, [R1+0x3880] ;  /* 0x00388000013c7983 */ /* 0x000ea80000300a00 */
[----:B------:R-:W2:Y:S04]  /*7b760*/  @!P5 LDG.E.U16 R37, desc[UR6][R58.64] ;  /* 0x000000063a25d981 */ /* 0x000ea8000c1e1500 */
[----:B------:R-:W2:Y:S04]  /*7b770*/  @!P5 LDG.E.U16 R88, desc[UR6][R72.64] ;  /* 0x000000064858d981 */ /* 0x000ea8000c1e1500 */
[----:B------:R-:W2:Y:S04]  /*7b780*/  @!P5 LDG.E.U16 R86, desc[UR6][R6.64] ;  /* 0x000000060656d981 */ /* 0x000ea8000c1e1500 */
[----:B------:R-:W2:Y:S04]  /*7b790*/  @!P5 LDG.E.U16 R92, desc[UR6][R66.64] ;  /* 0x00000006425cd981 */ /* 0x000ea8000c1e1500 */
[----:B------:R-:W2:Y:S04]  /*7b7a0*/  @!P5 LDG.E.U16 R65, desc[UR6][R4.64] ;  /* 0x000000060441d981 */ /* 0x000ea8000c1e1500 */
[----:B------:R-:W2:Y:S04]  /*7b7b0*/  @!P5 LDG.E.U16 R64, desc[UR6][R76.64] ;  /* 0x000000064c40d981 */ /* 0x000ea8000c1e1500 */
[----:B------:R-:W2:Y:S04]  /*7b7c0*/  @!P5 LDG.E.U16 R75, desc[UR6][R62.64] ;  /* 0x000000063e4bd981 */ /* 0x000ea8000c1e1500 */
[----:B------:R-:W2:Y:S04]  /*7b7d0*/  @!P5 LDG.E.U16 R0, desc[UR6][R52.64] ;  /* 0x000000063400d981 */ /* 0x000ea8000c1e1500 */
[----:B------:R0:W-:Y:S04]  /*7b7e0*/  @!P5 STL [R1+0x2328], R57 ;  /* 0x002328390100d387 */ /* 0x0001e80000100800 */
[----:B0-----:R-:W2:Y:S04]  /*7b7f0*/  LDL.LU R57, [R1+0x3878] ;  /* 0x0038780001397983 */ /* 0x001ea80000300800 */
[----:B------:R-:W2:Y:S04]  /*7b800*/  LDL.LU.64 R12, [R1+0x3870] ;  /* 0x00387000010c7983 */ /* 0x000ea80000300a00 */
[----:B------:R0:W-:Y:S04]  /*7b810*/  @!P5 STL [R1+0x2324], R74 ;  /* 0x0023244a0100d387 */ /* 0x0001e80000100800 */
[----:B0-----:R-:W2:Y:S04]  /*7b820*/  LDL R74, [R1+0x22c0] ;  /* 0x0022c000014a7983 */ /* 0x001ea80000100800 */
[----:B------:R-:W3:Y:S04]  /*7b830*/  LDL.LU.64 R68, [R1+0x3868] ;  /* 0x0038680001447983 */ /* 0x000ee80000300a00 */
[----:B------:R0:W-:Y:S04]  /*7b840*/  @!P5 STL [R1+0x2320], R3 ;  /* 0x002320030100d387 */ /* 0x0001e80000100800 */
[----:B0-----:R-:W3:Y:S04]  /*7b850*/  LDL R3, [R1+0x22bc] ;  /* 0x0022bc0001037983 */ /* 0x001ee80000100800 */
[----:B------:R-:W3:Y:S04]  /*7b860*/  LDL.LU.64 R70, [R1+0x3860] ;  /* 0x0038600001467983 */ /* 0x000ee80000300a00 */
[----:B----4-:R-:W4:Y:S04]  /*7b870*/  @!P5 LDG.E.U16 R2, desc[UR6][R46.64] ;  /* 0x000000062e02d981 */ /* 0x010f28000c1e1500 */
[----:B------:R0:W-:Y:S04]  /*7b880*/  @!P5 STL [R1+0x231c], R50 ;  /* 0x00231c320100d387 */ /* 0x0001e80000100800 */
[----:B0-----:R-:W4:Y:S04]  /*7b890*/  LDL.LU R50, [R1+0x3858] ;  /* 0x0038580001327983 */ /* 0x001f280000300800 */
[----:B------:R-:W4:Y:S04]  /*7b8a0*/  LDL.LU.64 R54, [R1+0x3850] ;  /* 0x0038500001367983 */ /* 0x000f280000300a00 */
        /* <DEDUP_REMOVED lines=10> */
[----:B--2---:R-:W2:Y:S04]  /*7b950*/  @!P5 LDG.E.U16 R74, desc[UR6][R38.64] ;  /* 0x00000006264ad981 */ /* 0x004ea8000c1e1500 */
[----:B0-----:R-:W2:Y:S04]  /*7b960*/  LDL.LU R20, [R1+0x3818] ;  /* 0x0038180001147983 */ /* 0x001ea80000300800 */
[----:B------:R-:W2:Y:S04]  /*7b970*/  LDL.LU.64 R22, [R1+0x3810] ;  /* 0x0038100001167983 */ /* 0x000ea80000300a00 */
[----:B------:R0:W-:Y:S04]  /*7b980*/  @!P5 STL [R1+0x2308], R21 ;  /* 0x002308150100d387 */ /* 0x0001e80000100800 */
[----:B---3--:R-:W3:Y:S04]  /*7b990*/  @!P5 LDG.E.U16 R3, desc[UR6][R18.64] ;  /* 0x000000061203d981 */ /* 0x008ee8000c1e1500 */
[----:B0-----:R-:W2:Y:S04]  /*7b9a0*/  LDL.LU R21, [R1+0x3808] ;  /* 0x0038080001157983 */ /* 0x001ea80000300800 */
[----:B------:R-:W2:Y:S04]  /*7b9b0*/  LDL.LU.64 R14, [R1+0x3800] ;  /* 0x00380000010e7983 */ /* 0x000ea80000300a00 */
[----:B------:R0:W-:Y:S04]  /*7b9c0*/  @!P5 STL [R1+0x2304], R82 ;  /* 0x002304520100d387 */ /* 0x0001e80000100800 */
        /* <DEDUP_REMOVED lines=18> */
[----:B0-----:R-:W2:Y:S04]  /*7baf0*/  LDL R93, [R1+0x22b8] ;  /* 0x0022b800015d7983 */ /* 0x001ea80000100800 */
[----:B------:R-:W3:Y:S04]  /*7bb00*/  LDL.LU.64 R78, [R1+0x3798] ;  /* 0x00379800014e7983 */ /* 0x000ee80000300a00 */
[----:B------:R0:W-:Y:S04]  /*7bb10*/  @!P5 STL [R1+0x22e8], R36 ;  /* 0x0022e8240100d387 */ /* 0x0001e80000100800 */
[----:B0-----:R-:W3:Y:S04]  /*7bb20*/  LDL.LU R36, [R1+0x3790] ;  /* 0x0037900001247983 */ /* 0x001ee80000300800 */
[----:B------:R-:W3:Y:S04]  /*7bb30*/  LDL.LU.64 R72, [R1+0x3788] ;  /* 0x0037880001487983 */ /* 0x000ee80000300a00 */
[----:B------:R0:W-:Y:S04]  /*7bb40*/  @!P5 STL [R1+0x22e4], R88 ;  /* 0x0022e4580100d387 */ /* 0x0001e80000100800 */
[----:B0-----:R-:W3:Y:S04]  /*7bb50*/  LDL R88, [R1+0x22b4] ;  /* 0x0022b40001587983 */ /* 0x001ee80000100800 */
[----:B------:R-:W3:Y:S04]  /*7bb60*/  LDL.LU.64 R58, [R1+0x3780] ;  /* 0x00378000013a7983 */ /* 0x000ee80000300a00 */
[----:B------:R0:W-:Y:S04]  /*7bb70*/  @!P5 STL [R1+0x22e0], R37 ;  /* 0x0022e0250100d387 */ /* 0x0001e80000100800 */
[----:B0-----:R-:W3:Y:S04]  /*7bb80*/  LDL.LU R37, [R1+0x3778] ;  /* 0x0037780001257983 */ /* 0x001ee80000300800 */
[----:B------:R-:W3:Y:S04]  /*7bb90*/  LDL.LU.64 R6, [R1+0x3770] ;  /* 0x0037700001067983 */ /* 0x000ee80000300a00 */
[----:B------:R-:W3:Y:S04]  /*7bba0*/  LDL.LU.64 R66, [R1+0x3768] ;  /* 0x0037680001427983 */ /* 0x000ee80000300a00 */
[----:B------:R-:W3:Y:S04]  /*7bbb0*/  LDL.LU.64 R4, [R1+0x3760] ;  /* 0x0037600001047983 */ /* 0x000ee80000300a00 */
[----:B------:R-:W3:Y:S04]  /*7bbc0*/  LDL.LU R76, [R1+0x3758] ;  /* 0x00375800014c7983 */ /* 0x000ee80000300800 */
[----:B------:R0:W-:Y:S04]  /*7bbd0*/  @!P5 STL [R1+0x22c8], R0 ;  /* 0x0022c8000100d387 */ /* 0x0001e80000100800 */
[----:B------:R-:W3:Y:S04]  /*7bbe0*/  LDL R77, [R1+0x22ac] ;  /* 0x0022ac00014d7983 */ /* 0x000ee80000100800 */
[----:B0-----:R-:W3:Y:S04]  /*7bbf0*/  LDL R0, [R1+0x22b0] ;  /* 0x0022b00001007983 */ /* 0x001ee80000100800 */
[----:B----4-:R0:W-:Y:S04]  /*7bc00*/  @!P5 STL [R1+0x22c4], R2 ;  /* 0x0022c4020100d387 */ /* 0x0101e80000100800 */
[----:B0-----:R-:W4:Y:S04]  /*7bc10*/  LDL R2, [R1+0x22a8] ;  /* 0x0022a80001027983 */ /* 0x001f280000100800 */
[----:B--2---:R-:W2:Y:S04]  /*7bc20*/  @!P5 LDG.E.U16 R93, desc[UR6][R10.64] ;  /* 0x000000060a5dd981 */ /* 0x004ea8000c1e1500 */
[----:B---3--:R-:W3:Y:S04]  /*7bc30*/  @!P5 LDG.E.U16 R88, desc[UR6][R90.64] ;  /* 0x000000065a58d981 */ /* 0x008ee8000c1e1500 */
[----:B------:R-:W3:Y:S04]  /*7bc40*/  @!P5 LDG.E.U16 R77, desc[UR6][R60.64] ;  /* 0x000000063c4dd981 */ /* 0x000ee8000c1e1500 */
[----:B------:R-:W3:Y:S04]  /*7bc50*/  @!P5 LDG.E.U16 R0, desc[UR6][R84.64] ;  /* 0x000000065400d981 */ /* 0x000ee8000c1e1500 */
[----:B----4-:R-:W4:Y:S04]  /*7bc60*/  @!P5 LDG.E.U16 R2, desc[UR6][R56.64] ;  /* 0x000000063802d981 */ /* 0x010f28000c1e1500 */
[----:B------:R0:W-:Y:S04]  /*7bc70*/  @!P5 STL [R1+0x22c0], R74 ;  /* 0x0022c04a0100d387 */ /* 0x0001e80000100800 */
[----:B0-----:R-:W4:Y:S04]  /*7bc80*/  LDL R74, [R1+0x22a4] ;  /* 0x0022a400014a7983 */ /* 0x001f280000100800 */
[----:B------:R0:W-:Y:S04]  /*7bc90*/  @!P5 STL [R1+0x22d0], R64 ;  /* 0x0022d0400100d387 */ /* 0x0001e80000100800 */
[----:B0-----:R-:W4:Y:S04]  /*7bca0*/  LDL R64, [R1+0x22a0] ;  /* 0x0022a00001407983 */ /* 0x001f280000100800 */
[----:B------:R0:W-:Y:S04]  /*7bcb0*/  @!P5 STL [R1+0x22d4], R65 ;  /* 0x0022d4410100d387 */ /* 0x0001e80000100800 */
[----:B------:R-:W4:Y:S04]  /*7bcc0*/  LDL R52, [R1+0x2298] ;  /* 0x0022980001347983 */ /* 0x000f280000100800 */
[----:B------:R-:W4:Y:S04]  /*7bcd0*/  LDL R53, [R1+0x2294] ;  /* 0x0022940001357983 */ /* 0x000f280000100800 */
[----:B------:R-:W4:Y:S04]  /*7bce0*/  LDL R38, [R1+0x2290] ;  /* 0x0022900001267983 */ /* 0x000f280000100800 */
[----:B------:R-:W4:Y:S04]  /*7bcf0*/  LDL R39, [R1+0x228c] ;  /* 0x00228c0001277983 */ /* 0x000f280000100800 */
[----:B------:R-:W4:Y:S04]  /*7bd00*/  LDL R62, [R1+0x2288] ;  /* 0x00228800013e7983 */ /* 0x000f280000100800 */
[----:B------:R-:W4:Y:S04]  /*7bd10*/  LDL R63, [R1+0x2284] ;  /* 0x00228400013f7983 */ /* 0x000f280000100800 */
[----:B------:R-:W4:Y:S04]  /*7bd20*/  LDL R18, [R1+0x2280] ;  /* 0x0022800001127983 */ /* 0x000f280000100800 */
[----:B0-----:R-:W4:Y:S04]  /*7bd30*/  LDL R65, [R1+0x229c] ;  /* 0x00229c0001417983 */ /* 0x001f280000100800 */
[----:B------:R-:W4:Y:S04]  /*7bd40*/  LDL R19, [R1+0x227c] ;  /* 0x00227c0001137983 */ /* 0x000f280000100800 */
[----:B------:R-:W4:Y:S04]  /*7bd50*/  LDL R46, [R1+0x2278] ;  /* 0x00227800012e7983 */ /* 0x000f280000100800 */
[----:B------:R-:W-:Y:S04]  /*7bd60*/  @!P5 STL [R1+0x22dc], R86 ;  /* 0x0022dc560100d387 */ /* 0x000fe80000100800 */
[----:B------:R-:W4:Y:S04]  /*7bd70*/  LDL R47, [R1+0x2274] ;  /* 0x00227400012f7983 */ /* 0x000f280000100800 */
[----:B------:R0:W-:Y:S04]  /*7bd80*/  @!P5 STL [R1+0x22bc], R3 ;  /* 0x0022bc030100d387 */ /* 0x0001e80000100800 */
[----:B------:R-:W-:Y:S04]  /*7bd90*/  @!P5 STL [R1+0x22d8], R92 ;  /* 0x0022d85c0100d387 */ /* 0x000fe80000100800 */
[----:B------:R-:W4:Y:S04]  /*7bda0*/  LDL R10, [R1+0x226c] ;  /* 0x00226c00010a7983 */ /* 0x000f280000100800 */
[----:B0-----:R-:W4:Y:S04]  /*7bdb0*/  LDL R3, [R1+0x2270] ;  /* 0x0022700001037983 */ /* 0x001f280000100800 */
[----:B--2---:R0:W-:Y:S04]  /*7bdc0*/  @!P5 STL [R1+0x22b8], R93 ;  /* 0x0022b85d0100d387 */ /* 0x0041e80000100800 */
[----:B------:R-:W2:Y:S04]  /*7bdd0*/  LDL R11, [R1+0x2264] ;  /* 0x00226400010b7983 */ /* 0x000ea80000100800 */
[----:B0-----:R-:W2:Y:S04]  /*7bde0*/  LDL R93, [R1+0x2268] ;  /* 0x00226800015d7983 */ /* 0x001ea80000100800 */
[----:B------:R0:W-:Y:S04]  /*7bdf0*/  @!P5 STL [R1+0x22cc], R75 ;  /* 0x0022cc4b0100d387 */ /* 0x0001e80000100800 */
[----:B------:R-:W2:Y:S04]  /*7be00*/  LDL R86, [R1+0x2260] ;  /* 0x0022600001567983 */ /* 0x000ea80000100800 */
[----:B------:R-:W2:Y:S04]  /*7be10*/  LDL R92, [R1+0x225c] ;  /* 0x00225c00015c7983 */ /* 0x000ea80000100800 */
[----:B------:R-:W2:Y:S04]  /*7be20*/  LDL R90, [R1+0x2258] ;  /* 0x00225800015a7983 */ /* 0x000ea80000100800 */
[----:B------:R-:W2:Y:S04]  /*7be30*/  LDL R91, [R1+0x2254] ;  /* 0x00225400015b7983 */ /* 0x000ea80000100800 */
[----:B0-----:R-:W2:Y:S04]  /*7be40*/  LDL R75, [R1+0x2250] ;  /* 0x00225000014b7983 */ /* 0x001ea80000100800 */
[----:B---3--:R0:W-:Y:S04]  /*7be50*/  @!P5 STL [R1+0x22b4], R88 ;  /* 0x0022b4580100d387 */ /* 0x0081e80000100800 */
[----:B0-----:R-:W3:Y:S04]  /*7be60*/  LDL R88, [R1+0x224c] ;  /* 0x00224c0001587983 */ /* 0x001ee80000100800 */
[----:B------:R-:W3:Y:S04]  /*7be70*/  LDL.LU.64 R84, [R1+0x3750] ;  /* 0x0037500001547983 */ /* 0x000ee80000300a00 */
[----:B------:R0:W-:Y:S04]  /*7be80*/  @!P5 STL [R1+0x22b0], R0 ;  /* 0x0022b0000100d387 */ /* 0x0001e80000100800 */
[----:B0-----:R-:W3:Y:S04]  /*7be90*/  LDL R0, [R1+0x2248] ;  /* 0x0022480001007983 */ /* 0x001ee80000100800 */
[----:B------:R-:W3:Y:S04]  /*7bea0*/  LDL.LU.64 R60, [R1+0x3748] ;  /* 0x00374800013c7983 */ /* 0x000ee80000300a00 */
[----:B------:R0:W-:Y:S04]  /*7beb0*/  @!P5 STL [R1+0x22ac], R77 ;  /* 0x0022ac4d0100d387 */ /* 0x0001e80000100800 */
[----:B0-----:R-:W3:Y:S04]  /*7bec0*/  LDL.LU R77, [R1+0x3740] ;  /* 0x00374000014d7983 */ /* 0x001ee80000300800 */
[----:B------:R-:W3:Y:S04]  /*7bed0*/  LDL.LU.64 R56, [R1+0x3738] ;  /* 0x0037380001387983 */ /* 0x000ee80000300a00 */
[----:B----4-:R0:W-:Y:S04]  /*7bee0*/  @!P5 STL [R1+0x22a8], R2 ;  /* 0x0022a8020100d387 */ /* 0x0101e80000100800 */
[----:B0-----:R-:W4:Y:S04]  /*7bef0*/  LDL R2, [R1+0x2244] ;  /* 0x0022440001027983 */ /* 0x001f280000100800 */
[----:B------:R-:W4:Y:S04]  /*7bf00*/  @!P5 LDG.E.U16 R74, desc[UR6][R12.64] ;  /* 0x000000060c4ad981 */ /* 0x000f28000c1e1500 */
[----:B------:R-:W4:Y:S04]  /*7bf10*/  LDL.LU.64 R12, [R1+0x3730] ;  /* 0x00373000010c7983 */ /* 0x000f280000300a00 */
[----:B------:R-:W4:Y:S04]  /*7bf20*/  @!P5 LDG.E.U16 R64, desc[UR6][R68.64] ;  /* 0x000000064440d981 */ /* 0x000f28000c1e1500 */
        /* <DEDUP_REMOVED lines=13> */
[----:B--2---:R-:W2:Y:S04]  /*7c000*/  @!P5 LDG.E.U16 R11, desc[UR6][R30.64] ;  /* 0x000000061e0bd981 */ /* 0x004ea8000c1e1500 */
[----:B------:R-:W2:Y:S04]  /*7c010*/  @!P5 LDG.E.U16 R93, desc[UR6][R80.64] ;  /* 0x00000006505dd981 */ /* 0x000ea8000c1e1500 */
[----:B------:R-:W2:Y:S04]  /*7c020*/  @!P5 LDG.E.U16 R86, desc[UR6][R42.64] ;  /* 0x000000062a56d981 */ /* 0x000ea8000c1e1500 */
[----:B------:R-:W2:Y:S04]  /*7c030*/  @!P5 LDG.E.U16 R92, desc[UR6][R28.64] ;  /* 0x000000061c5cd981 */ /* 0x000ea8000c1e1500 */
[----:B------:R-:W2:Y:S04]  /*7c040*/  @!P5 LDG.E.U16 R90, desc[UR6][R8.64] ;  /* 0x00000006085ad981 */ /* 0x000ea8000c1e1500 */
[----:B------:R-:W2:Y:S04]  /*7c050*/  @!P5 LDG.E.U16 R91, desc[UR6][R16.64] ;  /* 0x00000006105bd981 */ /* 0x000ea8000c1e1500 */
[----:B------:R-:W2:Y:S04]  /*7c060*/  @!P5 LDG.E.U16 R75, desc[UR6][R78.64] ;  /* 0x000000064e4bd981 */ /* 0x000ea8000c1e1500 */
[----:B---3--:R-:W3:Y:S04]  /*7c070*/  @!P5 LDG.E.U16 R88, desc[UR6][R72.64] ;  /* 0x000000064858d981 */ /* 0x008ee8000c1e1500 */
[----:B------:R-:W2:Y:S04]  /*7c080*/  @!P5 LDG.E.U16 R0, desc[UR6][R58.64] ;  /* 0x000000063a00d981 */ /* 0x000ea8000c1e1500 */
[----:B----4-:R-:W4:Y:S04]  /*7c090*/  @!P5 LDG.E.U16 R2, desc[UR6][R36.64] ;  /* 0x000000062402d981 */ /* 0x010f28000c1e1500 */
[----:B------:R0:W-:Y:S04]  /*7c0a0*/  @!P5 STL [R1+0x22a4], R74 ;  /* 0x0022a44a0100d387 */ /* 0x0001e80000100800 */
[----:B0-----:R-:W3:Y:S04]  /*7c0b0*/  LDL R74, [R1+0x2240] ;  /* 0x00224000014a7983 */ /* 0x001ee80000100800 */
[----:B------:R-:W3:Y:S04]  /*7c0c0*/  LDL.LU.64 R68, [R1+0x3728] ;  /* 0x0037280001447983 */ /* 0x000ee80000300a00 */
        /* <DEDUP_REMOVED lines=41> */
[----:B------:R-:W4:Y:S04]  /*7c360*/  LDL.LU.64 R80, [R1+0x3650] ;  /* 0x0036500001507983 */ /* 0x000f280000300a00 */
[----:B--2---:R0:W-:Y:S04]  /*7c370*/  @!P5 STL [R1+0x2268], R93 ;  /* 0x0022685d0100d387 */ /* 0x0041e80000100800 */
[----:B0-----:R-:W2:Y:S04]  /*7c380*/  LDL R93, [R1+0x222c] ;  /* 0x00222c00015d7983 */ /* 0x001ea80000100800 */
[----:B------:R-:W2:Y:S04]  /*7c390*/  LDL.LU.64 R30, [R1+0x3648] ;  /* 0x00364800011e7983 */ /* 0x000ea80000300a00 */
[----:B------:R0:W-:Y:S04]  /*7c3a0*/  @!P5 STL [R1+0x2264], R11 ;  /* 0x0022640b0100d387 */ /* 0x0001e80000100800 */
[----:B0-----:R-:W2:Y:S04]  /*7c3b0*/  LDL.LU R11, [R1+0x3640] ;  /* 0x00364000010b7983 */ /* 0x001ea80000300800 */
[----:B------:R-:W2:Y:S04]  /*7c3c0*/  LDL.LU.64 R42, [R1+0x3638] ;  /* 0x00363800012a7983 */ /* 0x000ea80000300a00 */
[----:B------:R-:W2:Y:S04]  /*7c3d0*/  LDL.LU.64 R28, [R1+0x3630] ;  /* 0x00363000011c7983 */ /* 0x000ea80000300a00 */
[----:B------:R-:W2:Y:S04]  /*7c3e0*/  LDL.LU.64 R8, [R1+0x3628] ;  /* 0x0036280001087983 */ /* 0x000ea80000300a00 */
[----:B------:R-:W2:Y:S04]  /*7c3f0*/  LDL.LU R16, [R1+0x3620] ;  /* 0x0036200001107983 */ /* 0x000ea80000300800 */
[----:B---3--:R0:W-:Y:S04]  /*7c400*/  @!P5 STL [R1+0x224c], R88 ;  /* 0x00224c580100d387 */ /* 0x0081e80000100800 */
[----:B------:R-:W3:Y:S04]  /*7c410*/  LDL R17, [R1+0x2210] ;  /* 0x0022100001117983 */ /* 0x000ee80000100800 */
[----:B0-----:R-:W3:Y:S04]  /*7c420*/  LDL R88, [R1+0x2238] ;  /* 0x0022380001587983 */ /* 0x001ee80000100800 */
[----:B------:R0:W-:Y:S04]  /*7c430*/  @!P5 STL [R1+0x2248], R0 ;  /* 0x002248000100d387 */ /* 0x0001e80000100800 */
[----:B0-----:R-:W3:Y:S04]  /*7c440*/  LDL R0, [R1+0x2234] ;  /* 0x0022340001007983 */ /* 0x001ee80000100800 */
[----:B----4-:R0:W-:Y:S04]  /*7c450*/  @!P5 STL [R1+0x2244], R2 ;  /* 0x002244020100d387 */ /* 0x0101e80000100800 */
        /* <DEDUP_REMOVED lines=8> */
[----:B------:R-:W4:Y:S04]  /*7c4e0*/  @!P5 LDG.E.U16 R74, desc[UR6][R6.64] ;  /* 0x00000006064ad981 */ /* 0x000f28000c1e1500 */
[----:B------:R-:W4:Y:S04]  /*7c4f0*/  LDL R73, [R1+0x2184] ;  /* 0x0021840001497983 */ /* 0x000f280000100800 */
[----:B------:R-:W4:Y:S04]  /*7c500*/  LDL R6, [R1+0x221c] ;  /* 0x00221c0001067983 */ /* 0x000f280000100800 */
[----:B------:R-:W4:Y:S04]  /*7c510*/  LDL R7, [R1+0x2168] ;  /* 0x0021680001077983 */ /* 0x000f280000100800 */
[----:B------:R-:W4:Y:S04]  /*7c520*/  @!P5 LDG.E.U16 R3, desc[UR6][R66.64] ;  /* 0x000000064203d981 */ /* 0x000f28000c1e1500 */
[----:B--2---:R-:W2:Y:S04]  /*7c530*/  @!P5 LDG.E.U16 R93, desc[UR6][R76.64] ;  /* 0x000000064c5dd981 */ /* 0x004ea8000c1e1500 */
[----:B---3--:R-:W3:Y:S04]  /*7c540*/  @!P5 LDG.E.U16 R17, desc[UR6][R50.64] ;  /* 0x000000063211d981 */ /* 0x008ee8000c1e1500 */
[----:B------:R-:W3:Y:S04]  /*7c550*/  @!P5 LDG.E.U16 R88, desc[UR6][R4.64] ;  /* 0x000000060458d981 */ /* 0x000ee8000c1e1500 */
[----:B------:R-:W3:Y:S04]  /*7c560*/  @!P5 LDG.E.U16 R0, desc[UR6][R84.64] ;  /* 0x000000065400d981 */ /* 0x000ee8000c1e1500 */
[----:B----4-:R-:W4:Y:S04]  /*7c570*/  @!P5 LDG.E.U16 R58, desc[UR6][R60.64] ;  /* 0x000000063c3ad981 */ /* 0x010f28000c1e1500 */
[----:B------:R-:W4:Y:S04]  /*7c580*/  @!P5 LDG.E.U16 R59, desc[UR6][R82.64] ;  /* 0x00000006523bd981 */ /* 0x000f28000c1e1500 */
[----:B------:R-:W4:Y:S04]  /*7c590*/  @!P5 LDG.E.U16 R36, desc[UR6][R56.64] ;  /* 0x000000063824d981 */ /* 0x000f28000c1e1500 */
[----:B------:R-:W4:Y:S04]  /*7c5a0*/  @!P5 LDG.E.U16 R37, desc[UR6][R8.64] ;  /* 0x000000060825d981 */ /* 0x000f28000c1e1500 */
[----:B------:R-:W4:Y:S04]  /*7c5b0*/  @!P5 LDG.E.U16 R78, desc[UR6][R12.64] ;  /* 0x000000060c4ed981 */ /* 0x000f28000c1e1500 */
[----:B------:R-:W4:Y:S04]  /*7c5c0*/  @!P5 LDG.E.U16 R2, desc[UR6][R62.64] ;  /* 0x000000063e02d981 */ /* 0x000f28000c1e1500 */
[----:B------:R0:W-:Y:S04]  /*7c5d0*/  @!P5 STL [R1+0x2240], R74 ;  /* 0x0022404a0100d387 */ /* 0x0001e80000100800 */
[----:B------:R-:W4:Y:S04]  /*7c5e0*/  @!P5 LDG.E.U16 R72, desc[UR6][R68.64] ;  /* 0x000000064448d981 */ /* 0x000f28000c1e1500 */
[----:B0-----:R-:W4:Y:S04]  /*7c5f0*/  LDL R74, [R1+0x2218] ;  /* 0x00221800014a7983 */ /* 0x001f280000100800 */
[----:B------:R0:W-:Y:S04]  /*7c600*/  @!P5 STL [R1+0x2250], R75 ;  /* 0x0022504b0100d387 */ /* 0x0001e80000100800 */
[----:B------:R-:W-:Y:S04]  /*7c610*/  @!P5 STL [R1+0x2260], R86 ;  /* 0x002260560100d387 */ /* 0x000fe80000100800 */
[----:B------:R-:W4:Y:S04]  /*7c620*/  @!P5 LDG.E.U16 R6, desc[UR6][R70.64] ;  /* 0x000000064606d981 */ /* 0x000f28000c1e1500 */
[----:B0-----:R-:W4:Y:S04]  /*7c630*/  LDL R75, [R1+0x2134] ;  /* 0x00213400014b7983 */ /* 0x001f280000100800 */
[----:B------:R0:W-:Y:S04]  /*7c640*/  @!P5 STL [R1+0x225c], R92 ;  /* 0x00225c5c0100d387 */ /* 0x0001e80000100800 */
[----:B------:R-:W4:Y:S04]  /*7c650*/  LDL R66, [R1+0x20fc] ;  /* 0x0020fc0001427983 */ /* 0x000f280000100800 */
[----:B0-----:R-:W4:Y:S04]  /*7c660*/  LDL R92, [R1+0x2130] ;  /* 0x00213000015c7983 */ /* 0x001f280000100800 */
[----:B------:R0:W-:Y:S04]  /*7c670*/  @!P5 STL [R1+0x2258], R90 ;  /* 0x0022585a0100d387 */ /* 0x0001e80000100800 */
[----:B0-----:R-:W4:Y:S04]  /*7c680*/  LDL R90, [R1+0x20f8] ;  /* 0x0020f800015a7983 */ /* 0x001f280000100800 */
[----:B------:R-:W-:Y:S04]  /*7c690*/  @!P5 STL [R1+0x2254], R91 ;  /* 0x0022545b0100d387 */ /* 0x000fe80000100800 */
[----:B------:R-:W4:Y:S04]  /*7c6a0*/  LDL R67, [R1+0x20c4] ;  /* 0x0020c40001437983 */ /* 0x000f280000100800 */
[----:B------:R-:W4:Y:S04]  /*7c6b0*/  LDL R76, [R1+0x20c0] ;  /* 0x0020c000014c7983 */ /* 0x000f280000100800 */
[----:B------:R-:W4:Y:S04]  /*7c6c0*/  LDL R77, [R1+0x208c] ;  /* 0x00208c00014d7983 */ /* 0x000f280000100800 */
[----:B------:R0:W-:Y:S04]  /*7c6d0*/  @!P5 STL [R1+0x223c], R3 ;  /* 0x00223c030100d387 */ /* 0x0001e80000100800 */
[----:B0-----:R-:W4:Y:S04]  /*7c6e0*/  LDL R3, [R1+0x2088] ;  /* 0x0020880001037983 */ /* 0x001f280000100800 */
[----:B--2---:R0:W-:Y:S04]  /*7c6f0*/  @!P5 STL [R1+0x222c], R93 ;  /* 0x00222c5d0100d387 */ /* 0x0041e80000100800 */
[----:B------:R-:W2:Y:S04]  /*7c700*/  LDL R86, [R1+0x2050] ;  /* 0x0020500001567983 */ /* 0x000ea80000100800 */
[----:B------:R-:W2:Y:S04]  /*7c710*/  LDL R91, [R1+0x201c] ;  /* 0x00201c00015b7983 */ /* 0x000ea80000100800 */
[----:B0-----:R-:W2:Y:S04]  /*7c720*/  LDL R93, [R1+0x2054] ;  /* 0x00205400015d7983 */ /* 0x001ea80000100800 */
[----:B------:R-:W2:Y:S04]  /*7c730*/  LDL.LU.64 R4, [R1+0x3618] ;  /* 0x0036180001047983 */ /* 0x000ea80000300a00 */
[----:B---3--:R0:W-:Y:S04]  /*7c740*/  @!P5 STL [R1+0x2238], R88 ;  /* 0x002238580100d387 */ /* 0x0081e80000100800 */
[----:B0-----:R-:W3:Y:S04]  /*7c750*/  LDL R88, [R1+0x2018] ;  /* 0x0020180001587983 */ /* 0x001ee80000100800 */
[----:B------:R-:W2:Y:S04]  /*7c760*/  LDL.LU.64 R50, [R1+0x3610] ;  /* 0x0036100001327983 */ /* 0x000ea80000300a00 */
[----:B------:R0:W-:Y:S04]  /*7c770*/  @!P5 STL [R1+0x2210], R17 ;  /* 0x002210110100d387 */ /* 0x0001e80000100800 */
[----:B0-----:R-:W2:Y:S04]  /*7c780*/  LDL.LU R17, [R1+0x3608] ;  /* 0x0036080001117983 */ /* 0x001ea80000300800 */
[----:B------:R-:W2:Y:S04]  /*7c790*/  LDL.LU.64 R84, [R1+0x3600] ;  /* 0x0036000001547983 */ /* 0x000ea80000300a00 */
[----:B------:R0:W-:Y:S04]  /*7c7a0*/  @!P5 STL [R1+0x2234], R0 ;  /* 0x002234000100d387 */ /* 0x0001e80000100800 */
[----:B0-----:R-:W2:Y:S04]  /*7c7b0*/  LDL R0, [R1+0x1fe0] ;  /* 0x001fe00001007983 */ /* 0x001ea80000100800 */
[----:B------:R-:W2:Y:S04]  /*7c7c0*/  LDL.LU.64 R62, [R1+0x35f8] ;  /* 0x0035f800013e7983 */ /* 0x000ea80000300a00 */
[----:B----4-:R0:W-:Y:S04]  /*7c7d0*/  @!P5 STL [R1+0x21f4], R2 ;  /* 0x0021f4020100d387 */ /* 0x0101e80000100800 */
[----:B0-----:R-:W4:Y:S04]  /*7c7e0*/  LDL R2, [R1+0x1fac] ;  /* 0x001fac0001027983 */ /* 0x001f280000100800 */
[----:B------:R-:W2:Y:S04]  /*7c7f0*/  LDL.LU.64 R60, [R1+0x35f0] ;  /* 0x0035f000013c7983 */ /* 0x000ea80000300a00 */
[----:B------:R0:W-:Y:S04]  /*7c800*/  @!P5 STL [R1+0x2230], R58 ;  /* 0x0022303a0100d387 */ /* 0x0001e80000100800 */
[----:B------:R-:W2:Y:S04]  /*7c810*/  @!P5 LDG.E.U16 R74, desc[UR6][R64.64] ;  /* 0x00000006404ad981 */ /* 0x000ea8000c1e1500 */
[----:B0-----:R-:W2:Y:S04]  /*7c820*/  LDL.LU R58, [R1+0x35e8] ;  /* 0x0035e800013a7983 */ /* 0x001ea80000300800 */
[----:B------:R-:W2:Y:S04]  /*7c830*/  LDL.LU.64 R82, [R1+0x35e0] ;  /* 0x0035e00001527983 */ /* 0x000ea80000300a00 */
[----:B------:R0:W-:Y:S04]  /*7c840*/  @!P5 STL [R1+0x21d8], R59 ;  /* 0x0021d83b0100d387 */ /* 0x0001e80000100800 */
[----:B0-----:R-:W3:Y:S04]  /*7c850*/  LDL.LU R59, [R1+0x35d8] ;  /* 0x0035d800013b7983 */ /* 0x001ee80000300800 */
[----:B------:R-:W3:Y:S04]  /*7c860*/  LDL.LU.64 R56, [R1+0x35d0] ;  /* 0x0035d00001387983 */ /* 0x000ee80000300a00 */
[----:B--2---:R-:W2:Y:S04]  /*7c870*/  @!P5 LDG.E.U16 R79, desc[UR6][R82.64] ;  /* 0x00000006524fd981 */ /* 0x004ea8000c1e1500 */
[----:B------:R0:W-:Y:S04]  /*7c880*/  @!P5 STL [R1+0x2228], R36 ;  /* 0x002228240100d387 */ /* 0x0001e80000100800 */
[----:B0-----:R-:W3:Y:S04]  /*7c890*/  LDL.LU R36, [R1+0x35c8] ;  /* 0x0035c80001247983 */ /* 0x001ee80000300800 */
[----:B------:R-:W3:Y:S04]  /*7c8a0*/  LDL.LU.64 R8, [R1+0x35c0] ;  /* 0x0035c00001087983 */ /* 0x000ee80000300a00 */
[----:B------:R0:W-:Y:S04]  /*7c8b0*/  @!P5 STL [R1+0x21bc], R37 ;  /* 0x0021bc250100d387 */ /* 0x0001e80000100800 */
[----:B0-----:R-:W3:Y:S04]  /*7c8c0*/  LDL.LU R37, [R1+0x35b8] ;  /* 0x0035b80001257983 */ /* 0x001ee80000300800 */
[----:B------:R-:W3:Y:S04]  /*7c8d0*/  LDL.LU.64 R12, [R1+0x35b0] ;  /* 0x0035b000010c7983 */ /* 0x000ee80000300a00 */
[----:B------:R0:W-:Y:S04]  /*7c8e0*/  @!P5 STL [R1+0x2224], R78 ;  /* 0x0022244e0100d387 */ /* 0x0001e80000100800 */
[----:B0-----:R-:W3:Y:S04]  /*7c8f0*/  LDL.LU R78, [R1+0x35a8] ;  /* 0x0035a800014e7983 */ /* 0x001ee80000300800 */
[----:B------:R-:W3:Y:S04]  /*7c900*/  LDL.LU.64 R82, [R1+0x35a0] ;  /* 0x0035a00001527983 */ /* 0x000ee80000300a00 */
[----:B--2---:R0:W-:Y:S04]  /*7c910*/  @!P5 STL [R1+0x21a0], R79 ;  /* 0x0021a04f0100d387 */ /* 0x0041e80000100800 */
[----:B0-----:R-:W3:Y:S04]  /*7c920*/  LDL.LU R79, [R1+0x3598] ;  /* 0x00359800014f7983 */ /* 0x001ee80000300800 */
[----:B------:R-:W2:Y:S04]  /*7c930*/  LDL.LU.64 R68, [R1+0x3590] ;  /* 0x0035900001447983 */ /* 0x000ea80000300a00 */
[----:B------:R0:W-:Y:S04]  /*7c940*/  @!P5 STL [R1+0x2220], R72 ;  /* 0x002220480100d387 */ /* 0x0001e80000100800 */
[----:B0-----:R-:W4:Y:S04]  /*7c950*/  LDL.LU R72, [R1+0x3588] ;  /* 0x0035880001487983 */ /* 0x001f280000300800 */
[----:B---3--:R-:W3:Y:S04]  /*7c960*/  @!P5 LDG.E.U16 R73, desc[UR6][R78.64] ;  /* 0x000000064e49d981 */ /* 0x008ee8000c1e1500 */
[----:B--2---:R-:W2:Y:S04]  /*7c970*/  @!P5 LDG.E.U16 R7, desc[UR6][R68.64] ;  /* 0x000000064407d981 */ /* 0x004ea8000c1e1500 */
[----:B------:R-:W2:Y:S04]  /*7c980*/  LDL.LU.64 R78, [R1+0x3580] ;  /* 0x00358000014e7983 */ /* 0x000ea80000300a00 */
[----:B---3--:R0:W-:Y:S04]  /*7c990*/  @!P5 STL [R1+0x2184], R73 ;  /* 0x002184490100d387 */ /* 0x0081e80000100800 */
[----:B0-----:R-:W4:Y:S04]  /*7c9a0*/  LDL.LU R73, [R1+0x3578] ;  /* 0x0035780001497983 */ /* 0x001f280000300800 */
[----:B------:R-:W3:Y:S04]  /*7c9b0*/  LDL.LU.64 R70, [R1+0x3570] ;  /* 0x0035700001467983 */ /* 0x000ee80000300a00 */
[----:B--2---:R-:W2:Y:S04]  /*7c9c0*/  @!P5 LDG.E.U16 R75, desc[UR6][R78.64] ;  /* 0x000000064e4bd981 */ /* 0x004ea8000c1e1500 */
[----:B------:R0:W-:Y:S04]  /*7c9d0*/  @!P5 STL [R1+0x221c], R6 ;  /* 0x00221c060100d387 */ /* 0x0001e80000100800 */
[----:B0-----:R-:W2:Y:S04]  /*7c9e0*/  LDL.LU R6, [R1+0x3568] ;  /* 0x0035680001067983 */ /* 0x001ea80000300800 */
[----:B------:R-:W2:Y:S04]  /*7c9f0*/  LDL.LU.64 R68, [R1+0x3560] ;  /* 0x0035600001447983 */ /* 0x000ea80000300a00 */
[----:B----4-:R-:W4:Y:S04]  /*7ca00*/  @!P6 LDG.E.U16 R92, desc[UR6][R72.64] ;  /* 0x00000006485ce981 */ /* 0x010f28000c1e1500 */
[----:B---3--:R-:W3:Y:S04]  /*7ca10*/  @!P5 LDG.E.U16 R66, desc[UR6][R70.64] ;  /* 0x000000064642d981 */ /* 0x008ee8000c1e1500 */
[----:B------:R0:W-:Y:S04]  /*7ca20*/  @!P5 STL [R1+0x2168], R7 ;  /* 0x002168070100d387 */ /* 0x0001e80000100800 */
[----:B0-----:R-:W3:Y:S04]  /*7ca30*/  LDL.LU R7, [R1+0x3558] ;  /* 0x0035580001077983 */ /* 0x001ee80000300800 */
[----:B------:R-:W3:Y:S04]  /*7ca40*/  LDL.LU.64 R64, [R1+0x3550] ;  /* 0x0035500001407983 */ /* 0x000ee80000300a00 */
[----:B------:R0:W-:Y:S04]  /*7ca50*/  @!P5 STL [R1+0x2218], R74 ;  /* 0x0022184a0100d387 */ /* 0x0001e80000100800 */
[----:B--2---:R-:W2:Y:S04]  /*7ca60*/  @!P6 LDG.E.U16 R90, desc[UR6][R68.64] ;  /* 0x00000006445ae981 */ /* 0x004ea8000c1e1500 */
[----:B0-----:R-:W2:Y:S04]  /*7ca70*/  LDL.LU R74, [R1+0x3548] ;  /* 0x00354800014a7983 */ /* 0x001ea80000300800 */
[----:B------:R-:W2:Y:S04]  /*7ca80*/  LDL.LU.64 R78, [R1+0x3540] ;  /* 0x00354000014e7983 */ /* 0x000ea80000300a00 */
[----:B------:R0:W-:Y:S04]  /*7ca90*/  @!P5 STL [R1+0x2134], R75 ;  /* 0x0021344b0100d387 */ /* 0x0001e80000100800 */
[----:B0-----:R-:W2:Y:S04]  /*7caa0*/  LDL.LU R75, [R1+0x3538] ;  /* 0x00353800014b7983 */ /* 0x001ea80000300800 */
[----:B------:R-:W2:Y:S04]  /*7cab0*/  LDL.LU.64 R72, [R1+0x3530] ;  /* 0x0035300001487983 */ /* 0x000ea80000300a00 */
[----:B----4-:R0:W-:Y:S04]  /*7cac0*/  @!P6 STL [R1+0x2130], R92 ;  /* 0x0021305c0100e387 */ /* 0x0101e80000100800 */
[----:B0-----:R-:W4:Y:S04]  /*7cad0*/  LDL R92, [R1+0x1f70] ;  /* 0x001f7000015c7983 */ /* 0x001f280000100800 */
[----:B------:R-:W4:Y:S04]  /*7cae0*/  LDL.LU.64 R70, [R1+0x3528] ;  /* 0x0035280001467983 */ /* 0x000f280000300a00 */
[----:B---3--:R0:W-:Y:S04]  /*7caf0*/  @!P5 STL [R1+0x20fc], R66 ;  /* 0x0020fc420100d387 */ /* 0x0081e80000100800 */
[----:B------:R-:W3:Y:S04]  /*7cb00*/  @!P5 LDG.E.U16 R67, desc[UR6][R6.64] ;  /* 0x000000060643d981 */ /* 0x000ee8000c1e1500 */
[----:B------:R-:W3:Y:S04]  /*7cb10*/  @!P6 LDG.E.U16 R76, desc[UR6][R64.64] ;  /* 0x00000006404ce981 */ /* 0x000ee8000c1e1500 */
[----:B0-----:R-:W3:Y:S04]  /*7cb20*/  LDL.LU R66, [R1+0x3520] ;  /* 0x0035200001427983 */ /* 0x001ee80000300800 */
[----:B------:R-:W3:Y:S04]  /*7cb30*/  LDL.LU.64 R68, [R1+0x3518] ;  /* 0x0035180001447983 */ /* 0x000ee80000300a00 */
[----:B--2---:R-:W2:Y:S04]  /*7cb40*/  @!P5 LDG.E.U16 R77, desc[UR6][R78.64] ;  /* 0x000000064e4dd981 */ /* 0x004ea8000c1e1500 */
[----:B------:R0:W-:Y:S04]  /*7cb50*/  @!P6 STL [R1+0x20f8], R90 ;  /* 0x0020f85a0100e387 */ /* 0x0001e80000100800 */
[----:B0-----:R-:W2:Y:S04]  /*7cb60*/  LDL R90, [R1+0x1f3c] ;  /* 0x001f3c00015a7983 */ /* 0x001ea80000100800 */
[----:B------:R-:W2:Y:S04]  /*7cb70*/  @!P6 LDG.E.U16 R3, desc[UR6][R74.64] ;  /* 0x000000064a03e981 */ /* 0x000ea8000c1e1500 */
[----:B------:R-:W2:Y:S04]  /*7cb80*/  @!P5 LDG.E.U16 R93, desc[UR6][R72.64] ;  /* 0x00000006485dd981 */ /* 0x000ea8000c1e1500 */
[----:B------:R-:W2:Y:S04]  /*7cb90*/  LDL.LU.64 R6, [R1+0x3510] ;  /* 0x0035100001067983 */ /* 0x000ea80000300a00 */
[----:B----4-:R-:W4:Y:S04]  /*7cba0*/  @!P6 LDG.E.U16 R86, desc[UR6][R70.64] ;  /* 0x000000064656e981 */ /* 0x010f28000c1e1500 */
[----:B---3--:R-:W3:Y:S04]  /*7cbb0*/  @!P5 LDG.E.U16 R91, desc[UR6][R68.64] ;  /* 0x00000006445bd981 */ /* 0x008ee8000c1e1500 */
        /* <DEDUP_REMOVED lines=16> */
[----:B------:R-:W2:Y:S04]  /*7ccc0*/  LDL.LU.64 R68, [R1+0x34b8] ;  /* 0x0034b80001447983 */ /* 0x000ea80000300a00 */
[----:B---3--:R0:W-:Y:S04]  /*7ccd0*/  @!P5 STL [R1+0x201c], R91 ;  /* 0x00201c5b0100d387 */ /* 0x0081e80000100800 */
[----:B0-----:R-:W3:Y:S04]  /*7cce0*/  LDL R91, [R1+0x1f38] ;  /* 0x001f3800015b7983 */ /* 0x001ee80000100800 */
[----:B------:R-:W3:Y:S04]  /*7ccf0*/  LDL.LU.64 R6, [R1+0x34b0] ;  /* 0x0034b00001067983 */ /* 0x000ee80000300a00 */
[----:B----4-:R-:W4:Y:S04]  /*7cd00*/  @!P6 LDG.E.U16 R0, desc[UR6][R64.64] ;  /* 0x000000064000e981 */ /* 0x010f28000c1e1500 */
[----:B--2---:R-:W2:Y:S04]  /*7cd10*/  @!P5 LDG.E.U16 R2, desc[UR6][R78.64] ;  /* 0x000000064e02d981 */ /* 0x004ea8000c1e1500 */
[----:B------:R-:W2:Y:S04]  /*7cd20*/  @!P5 LDG.E.U16 R3, desc[UR6][R74.64] ;  /* 0x000000064a03d981 */ /* 0x000ea8000c1e1500 */
[----:B------:R-:W2:Y:S04]  /*7cd30*/  @!P6 LDG.E.U16 R92, desc[UR6][R72.64] ;  /* 0x00000006485ce981 */ /* 0x000ea8000c1e1500 */
[----:B------:R-:W2:Y:S04]  /*7cd40*/  @!P6 LDG.E.U16 R93, desc[UR6][R76.64] ;  /* 0x000000064c5de981 */ /* 0x000ea8000c1e1500 */
[----:B------:R-:W2:Y:S04]  /*7cd50*/  @!P5 LDG.E.U16 R90, desc[UR6][R70.64] ;  /* 0x00000006465ad981 */ /* 0x000ea8000c1e1500 */
[----:B---3--:R-:W3:Y:S04]  /*7cd60*/  @!P6 LDG.E.U16 R91, desc[UR6][R68.64] ;  /* 0x00000006445be981 */ /* 0x008ee8000c1e1500 */
[----:B------:R-:W2:Y:S04]  /*7cd70*/  @!P5 LDG.E.U16 R6, desc[UR6][R66.64] ;  /* 0x000000064206d981 */ /* 0x000ea8000c1e1500 */
[----:B------:R-:W3:Y:S04]  /*7cd80*/  LDL.LU.64 R66, [R1+0x34a8] ;  /* 0x0034a80001427983 */ /* 0x000ee80000300a00 */
[----:B--2---:R-:W-:Y:S04]  /*7cd90*/  STL.64 [R1+0x3008], R6 ;  /* 0x0030080601007387 */ /* 0x004fe80000100a00 */
[----:B------:R-:W2:Y:S04]  /*7cda0*/  LDL.LU.64 R64, [R1+0x34a0] ;  /* 0x0034a00001407983 */ /* 0x000ea80000300a00 */
[----:B------:R0:W-:Y:S04]  /*7cdb0*/  @!P6 STL [R1+0x2018], R88 ;  /* 0x002018580100e387 */ /* 0x0001e80000100800 */
[----:B0-----:R-:W3:Y:S04]  /*7cdc0*/  LDL R88, [R1+0x1f04] ;  /* 0x001f040001587983 */ /* 0x001ee80000100800 */
[----:B------:R-:W-:Y:S04]  /*7cdd0*/  STL [R1+0x2e8c], R78 ;  /* 0x002e8c4e01007387 */ /* 0x000fe80000100800 */
[----:B------:R-:W-:Y:S04]  /*7cde0*/  STL [R1+0x2e88], R79 ;  /* 0x002e884f01007387 */ /* 0x000fe80000100800 */
[----:B------:R-:W-:Y:S04]  /*7cdf0*/  STL [R1+0x2e94], R76 ;  /* 0x002e944c01007387 */ /* 0x000fe80000100800 */
[----:B------:R0:W-:Y:S04]  /*7ce00*/  STL [R1+0x2e90], R77 ;  /* 0x002e904d01007387 */ /* 0x0001e80000100800 */
[----:B0-----:R-:W2:Y:S04]  /*7ce10*/  LDL R77, [R1+0x1f00] ;  /* 0x001f0000014d7983 */ /* 0x001ea80000100800 */
[----:B----4-:R0:W-:Y:S04]  /*7ce20*/  @!P6 STL [R1+0x1fe0], R0 ;  /* 0x001fe0000100e387 */ /* 0x0101e80000100800 */
[----:B0-----:R-:W4:Y:S04]  /*7ce30*/  LDL R0, [R1+0x2214] ;  /* 0x0022140001007983 */ /* 0x001f280000100800 */
[----:B------:R0:W-:Y:S04]  /*7ce40*/  @!P5 STL [R1+0x1fac], R2 ;  /* 0x001fac020100d387 */ /* 0x0001e80000100800 */
[----:B0-----:R-:W4:Y:S04]  /*7ce50*/  LDL R2, [R1+0x220c] ;  /* 0x00220c0001027983 */ /* 0x001f280000100800 */
[----:B------:R0:W-:Y:S04]  /*7ce60*/  STL [R1+0x1fa8], R93 ;  /* 0x001fa85d01007387 */ /* 0x0001e80000100800 */
[----:B0-----:R-:W4:Y:S04]  /*7ce70*/  LDL R93, [R1+0x2208] ;  /* 0x00220800015d7983 */ /* 0x001f280000100800 */
[----:B------:R0:W-:Y:S04]  /*7ce80*/  STL [R1+0x1f74], R3 ;  /* 0x001f740301007387 */ /* 0x0001e80000100800 */
[----:B0-----:R-:W4:Y:S04]  /*7ce90*/  LDL R3, [R1+0x2204] ;  /* 0x0022040001037983 */ /* 0x001f280000100800 */
[----:B---3--:R-:W3:Y:S04]  /*7cea0*/  @!P5 LDG.E.U16 R88, desc[UR6][R66.64] ;  /* 0x000000064258d981 */ /* 0x008ee8000c1e1500 */
[----:B--2---:R-:W2:Y:S04]  /*7ceb0*/  @!P6 LDG.E.U16 R77, desc[UR6][R64.64] ;  /* 0x00000006404de981 */ /* 0x004ea8000c1e1500 */
[----:B----4-:R-:W4:Y:S04]  /*7cec0*/  @!P5 LDG.E.U16 R0, desc[UR6][R54.64] ;  /* 0x000000063600d981 */ /* 0x010f28000c1e1500 */
[----:B------:R-:W2:Y:S04]  /*7ced0*/  @!P5 LDG.E.U16 R2, desc[UR6][R52.64] ;  /* 0x000000063402d981 */ /* 0x000ea8000c1e1500 */
[----:B------:R-:W2:Y:S04]  /*7cee0*/  @!P5 LDG.E.U16 R93, desc[UR6][R44.64] ;  /* 0x000000062c5dd981 */ /* 0x000ea8000c1e1500 */
[----:B------:R-:W2:Y:S04]  /*7cef0*/  @!P5 LDG.E.U16 R3, desc[UR6][R40.64] ;  /* 0x000000062803d981 */ /* 0x000ea8000c1e1500 */
[----:B------:R-:W-:Y:S04]  /*7cf00*/  STL [R1+0x2e9c], R74 ;  /* 0x002e9c4a01007387 */ /* 0x000fe80000100800 */
[----:B------:R-:W-:Y:S04]  /*7cf10*/  STL [R1+0x2e98], R75 ;  /* 0x002e984b01007387 */ /* 0x000fe80000100800 */
[----:B------:R0:W-:Y:S04]  /*7cf20*/  @!P6 STL [R1+0x2050], R86 ;  /* 0x002050560100e387 */ /* 0x0001e80000100800 */
[----:B------:R-:W-:Y:S04]  /*7cf30*/  STL [R1+0x2ea4], R72 ;  /* 0x002ea44801007387 */ /* 0x000fe80000100800 */
[----:B------:R-:W-:Y:S04]  /*7cf40*/  STL [R1+0x2ea0], R73 ;  /* 0x002ea04901007387 */ /* 0x000fe80000100800 */
[----:B------:R-:W2:Y:S04]  /*7cf50*/  LDL R76, [R1+0x2200] ;  /* 0x00220000014c7983 */ /* 0x000ea80000100800 */
[----:B------:R-:W2:Y:S04]  /*7cf60*/  LDL R79, [R1+0x21fc] ;  /* 0x0021fc00014f7983 */ /* 0x000ea80000100800 */
[----:B------:R-:W2:Y:S04]  /*7cf70*/  LDL R78, [R1+0x21f8] ;  /* 0x0021f800014e7983 */ /* 0x000ea80000100800 */
[----:B0-----:R-:W2:Y:S04]  /*7cf80*/  LDL R86, [R1+0x21f0] ;  /* 0x0021f00001567983 */ /* 0x001ea80000100800 */
[----:B------:R0:W-:Y:S04]  /*7cf90*/  @!P6 STL [R1+0x1f70], R92 ;  /* 0x001f705c0100e387 */ /* 0x0001e80000100800 */
[----:B0-----:R-:W2:Y:S04]  /*7cfa0*/  LDL R92, [R1+0x21ec] ;  /* 0x0021ec00015c7983 */ /* 0x001ea80000100800 */
[----:B------:R-:W-:Y:S04]  /*7cfb0*/  STL [R1+0x2eac], R70 ;  /* 0x002eac4601007387 */ /* 0x000fe80000100800 */
[----:B------:R-:W-:Y:S04]  /*7cfc0*/  STL [R1+0x2ea8], R71 ;  /* 0x002ea84701007387 */ /* 0x000fe80000100800 */
[----:B------:R0:W-:Y:S04]  /*7cfd0*/  @!P5 STL [R1+0x1f3c], R90 ;  /* 0x001f3c5a0100d387 */ /* 0x0001e80000100800 */
[----:B0-----:R-:W2:Y:S04]  /*7cfe0*/  LDL R90, [R1+0x21e8] ;  /* 0x0021e800015a7983 */ /* 0x001ea80000100800 */
[----:B------:R0:W-:Y:S04]  /*7cff0*/  STL [R1+0x2eb4], R68 ;  /* 0x002eb44401007387 */ /* 0x0001e80000100800 */
[----:B0-----:R-:W2:Y:S04]  /*7d000*/  LDL.LU R68, [R1+0x21a4] ;  /* 0x0021a40001447983 */ /* 0x001ea80000300800 */
[----:B------:R-:W-:Y:S04]  /*7d010*/  STL [R1+0x2eb0], R69 ;  /* 0x002eb04501007387 */ /* 0x000fe80000100800 */
[----:B------:R0:W-:Y:S04]  /*7d020*/  @!P6 STL [R1+0x1f38], R91 ;  /* 0x001f385b0100e387 */ /* 0x0001e80000100800 */
[----:B0-----:R-:W2:Y:S04]  /*7d030*/  LDL R91, [R1+0x21e4] ;  /* 0x0021e400015b7983 */ /* 0x001ea80000100800 */
[----:B---3--:R0:W-:Y:S04]  /*7d040*/  @!P5 STL [R1+0x1f04], R88 ;  /* 0x001f04580100d387 */ /* 0x0081e80000100800 */
[----:B0-----:R-:W3:Y:S04]  /*7d050*/  LDL R88, [R1+0x21e0] ;  /* 0x0021e00001587983 */ /* 0x001ee80000100800 */
[----:B------:R0:W-:Y:S04]  /*7d060*/  STL [R1+0x2ebc], R66 ;  /* 0x002ebc4201007387 */ /* 0x0001e80000100800 */
[----:B0-----:R-:W3:Y:S04]  /*7d070*/  LDL.LU R66, [R1+0x21c0] ;  /* 0x0021c00001427983 */ /* 0x001ee80000300800 */
[----:B------:R-:W-:Y:S04]  /*7d080*/  STL [R1+0x2eb8], R67 ;  /* 0x002eb84301007387 */ /* 0x000fe80000100800 */
[----:B------:R0:W-:Y:S04]  /*7d090*/  STL [R1+0x2ec4], R64 ;  /* 0x002ec44001007387 */ /* 0x0001e80000100800 */
[----:B0-----:R-:W3:Y:S04]  /*7d0a0*/  LDL.LU R64, [R1+0x21dc] ;  /* 0x0021dc0001407983 */ /* 0x001ee80000300800 */
[----:B------:R-:W-:Y:S04]  /*7d0b0*/  STL [R1+0x2ec0], R65 ;  /* 0x002ec04101007387 */ /* 0x000fe80000100800 */
[----:B------:R-:W3:Y:S04]  /*7d0c0*/  LDL.LU.64 R54, [R1+0x3498] ;  /* 0x0034980001367983 */ /* 0x000ee80000300a00 */
[----:B------:R-:W3:Y:S04]  /*7d0d0*/  LDL.LU R70, [R1+0x2188] ;  /* 0x0021880001467983 */ /* 0x000ee80000300800 */
[----:B------:R-:W3:Y:S04]  /*7d0e0*/  LDL.LU.64 R52, [R1+0x3490] ;  /* 0x0034900001347983 */ /* 0x000ee80000300a00 */
[----:B------:R-:W3:Y:S04]  /*7d0f0*/  LDL.LU.64 R44, [R1+0x3488] ;  /* 0x00348800012c7983 */ /* 0x000ee80000300a00 */
[----:B------:R-:W3:Y:S04]  /*7d100*/  LDL.LU.64 R40, [R1+0x3480] ;  /* 0x0034800001287983 */ /* 0x000ee80000300a00 */
[----:B----4-:R0:W-:Y:S04]  /*7d110*/  @!P5 STL [R1+0x2214], R0 ;  /* 0x002214000100d387 */ /* 0x0101e80000100800 */
[----:B0-----:R-:W4:Y:S04]  /*7d120*/  LDL R0, [R1+0x21d4] ;  /* 0x0021d40001007983 */ /* 0x001f280000100800 */
[----:B--2---:R0:W-:Y:S04]  /*7d130*/  @!P5 STL [R1+0x220c], R2 ;  /* 0x00220c020100d387 */ /* 0x0041e80000100800 */
[----:B0-----:R-:W2:Y:S04]  /*7d140*/  LDL R2, [R1+0x21d0] ;  /* 0x0021d00001027983 */ /* 0x001ea80000100800 */
[----:B------:R0:W-:Y:S04]  /*7d150*/  @!P5 STL [R1+0x2208], R93 ;  /* 0x0022085d0100d387 */ /* 0x0001e80000100800 */
[----:B------:R-:W2:Y:S04]  /*7d160*/  @!P5 LDG.E.U16 R76, desc[UR6][R38.64] ;  /* 0x00000006264cd981 */ /* 0x000ea8000c1e1500 */
[----:B------:R-:W2:Y:S04]  /*7d170*/  @!P5 LDG.E.U16 R79, desc[UR6][R34.64] ;  /* 0x00000006224fd981 */ /* 0x000ea8000c1e1500 */
[----:B------:R-:W2:Y:S04]  /*7d180*/  @!P5 LDG.E.U16 R78, desc[UR6][R32.64] ;  /* 0x00000006204ed981 */ /* 0x000ea8000c1e1500 */
[----:B------:R-:W2:Y:S04]  /*7d190*/  @!P5 LDG.E.U16 R86, desc[UR6][R22.64] ;  /* 0x000000061656d981 */ /* 0x000ea8000c1e1500 */
[----:B0-----:R-:W2:Y:S04]  /*7d1a0*/  LDL R93, [R1+0x21cc] ;  /* 0x0021cc00015d7983 */ /* 0x001ea80000100800 */
[----:B------:R0:W-:Y:S04]  /*7d1b0*/  @!P5 STL [R1+0x2204], R3 ;  /* 0x002204030100d387 */ /* 0x0001e80000100800 */
[----:B------:R-:W2:Y:S04]  /*7d1c0*/  @!P5 LDG.E.U16 R92, desc[UR6][R20.64] ;  /* 0x00000006145cd981 */ /* 0x000ea8000c1e1500 */
[----:B0-----:R-:W2:Y:S04]  /*7d1d0*/  LDL R3, [R1+0x21c8] ;  /* 0x0021c80001037983 */ /* 0x001ea80000100800 */
[----:B------:R-:W2:Y:S04]  /*7d1e0*/  LDL.LU.64 R38, [R1+0x3478] ;  /* 0x0034780001267983 */ /* 0x000ea80000300a00 */
[----:B------:R-:W2:Y:S04]  /*7d1f0*/  LDL.LU.64 R34, [R1+0x3470] ;  /* 0x0034700001227983 */ /* 0x000ea80000300a00 */
[----:B------:R-:W2:Y:S04]  /*7d200*/  LDL.LU R72, [R1+0x216c] ;  /* 0x00216c0001487983 */ /* 0x000ea80000300800 */
[----:B------:R-:W2:Y:S04]  /*7d210*/  LDL.LU.64 R32, [R1+0x3468] ;  /* 0x0034680001207983 */ /* 0x000ea80000300a00 */
[----:B------:R-:W2:Y:S04]  /*7d220*/  LDL.LU.64 R22, [R1+0x3460] ;  /* 0x0034600001167983 */ /* 0x000ea80000300a00 */
[----:B------:R-:W2:Y:S04]  /*7d230*/  LDL.LU.64 R20, [R1+0x3458] ;  /* 0x0034580001147983 */ /* 0x000ea80000300a00 */
[----:B------:R-:W2:Y:S04]  /*7d240*/  @!P5 LDG.E.U16 R90, desc[UR6][R18.64] ;  /* 0x00000006125ad981 */ /* 0x000ea8000c1e1500 */
[----:B------:R0:W-:Y:S04]  /*7d250*/  @!P6 STL [R1+0x1f00], R77 ;  /* 0x001f004d0100e387 */ /* 0x0001e80000100800 */
[----:B------:R-:W2:Y:S04]  /*7d260*/  LDL R71, [R1+0x21c4] ;  /* 0x0021c40001477983 */ /* 0x000ea80000100800 */
[----:B------:R-:W2:Y:S04]  /*7d270*/  LDL.LU R69, [R1+0x2170] ;  /* 0x0021700001457983 */ /* 0x000ea80000300800 */
[----:B------:R-:W2:Y:S04]  /*7d280*/  LDL.LU.64 R18, [R1+0x3450] ;  /* 0x0034500001127983 */ /* 0x000ea80000300a00 */
[----:B------:R-:W2:Y:S04]  /*7d290*/  LDL R73, [R1+0x21b8] ;  /* 0x0021b80001497983 */ /* 0x000ea80000100800 */
[----:B------:R-:W2:Y:S04]  /*7d2a0*/  LDL R75, [R1+0x21b4] ;  /* 0x0021b400014b7983 */ /* 0x000ea80000100800 */
[----:B------:R-:W2:Y:S04]  /*7d2b0*/  LDL R74, [R1+0x21b0] ;  /* 0x0021b000014a7983 */ /* 0x000ea80000100800 */
[----:B0-----:R-:W2:Y:S04]  /*7d2c0*/  LDL R77, [R1+0x21ac] ;  /* 0x0021ac00014d7983 */ /* 0x001ea80000100800 */
[----:B------:R-:W2:Y:S04]  /*7d2d0*/  @!P5 LDG.E.U16 R68, desc[UR6][R60.64] ;  /* 0x000000063c44d981 */ /* 0x000ea8000c1e1500 */
[----:B------:R-:W2:Y:S04]  /*7d2e0*/  @!P5 LDG.E.U16 R91, desc[UR6][R14.64] ;  /* 0x000000060e5bd981 */ /* 0x000ea8000c1e1500 */
[----:B---3--:R-:W3:Y:S04]  /*7d2f0*/  @!P5 LDG.E.U16 R88, desc[UR6][R48.64] ;  /* 0x000000063058d981 */ /* 0x008ee8000c1e1500 */
[----:B------:R-:W3:Y:S04]  /*7d300*/  @!P5 LDG.E.U16 R66, desc[UR6][R28.64] ;  /* 0x000000061c42d981 */ /* 0x000ee8000c1e1500 */
[----:B------:R-:W3:Y:S04]  /*7d310*/  @!P5 LDG.E.U16 R64, desc[UR6][R46.64] ;  /* 0x000000062e40d981 */ /* 0x000ee8000c1e1500 */
[----:B------:R-:W3:Y:S04]  /*7d320*/  @!P5 LDG.E.U16 R70, desc[UR6][R82.64] ;  /* 0x000000065246d981 */ /* 0x000ee8000c1e1500 */
[----:B----4-:R-:W4:Y:S04]  /*7d330*/  @!P5 LDG.E.U16 R0, desc[UR6][R24.64] ;  /* 0x000000061800d981 */ /* 0x010f28000c1e1500 */
[----:B--2---:R-:W2:Y:S04]  /*7d340*/  @!P5 LDG.E.U16 R2, desc[UR6][R80.64] ;  /* 0x000000065002d981 */ /* 0x004ea8000c1e1500 */
[----:B------:R-:W2:Y:S04]  /*7d350*/  @!P5 LDG.E.U16 R93, desc[UR6][R30.64] ;  /* 0x000000061e5dd981 */ /* 0x000ea8000c1e1500 */
[----:B------:R-:W2:Y:S04]  /*7d360*/  @!P5 LDG.E.U16 R3, desc[UR6][R10.64] ;  /* 0x000000060a03d981 */ /* 0x000ea8000c1e1500 */
[----:B------:R0:W-:Y:S04]  /*7d370*/  @!P5 STL [R1+0x2200], R76 ;  /* 0x0022004c0100d387 */ /* 0x0001e80000100800 */
[----:B------:R-:W2:Y:S04]  /*7d380*/  @!P5 LDG.E.U16 R72, desc[UR6][R34.64] ;  /* 0x000000062248d981 */ /* 0x000ea8000c1e1500 */
[----:B0-----:R-:W2:Y:S04]  /*7d390*/  LDL R76, [R1+0x21a8] ;  /* 0x0021a800014c7983 */ /* 0x001ea80000100800 */
[----:B------:R-:W2:Y:S04]  /*7d3a0*/  LDL.LU.64 R14, [R1+0x3448] ;  /* 0x00344800010e7983 */ /* 0x000ea80000300a00 */
[----:B------:R0:W-:Y:S04]  /*7d3b0*/  @!P5 STL [R1+0x21fc], R79 ;  /* 0x0021fc4f0100d387 */ /* 0x0001e80000100800 */
[----:B------:R-:W2:Y:S04]  /*7d3c0*/  @!P5 LDG.E.U16 R71, desc[UR6][R42.64] ;  /* 0x000000062a47d981 */ /* 0x000ea8000c1e1500 */
[----:B------:R-:W2:Y:S04]  /*7d3d0*/  @!P5 LDG.E.U16 R69, desc[UR6][R38.64] ;  /* 0x000000062645d981 */ /* 0x000ea8000c1e1500 */
[----:B------:R-:W2:Y:S04]  /*7d3e0*/  @!P5 LDG.E.U16 R73, desc[UR6][R4.64] ;  /* 0x000000060449d981 */ /* 0x000ea8000c1e1500 */
[----:B0-----:R-:W2:Y:S04]  /*7d3f0*/  LDL R79, [R1+0x219c] ;  /* 0x00219c00014f7983 */ /* 0x001ea80000100800 */
[----:B------:R0:W-:Y:S04]  /*7d400*/  @!P5 STL [R1+0x21f8], R78 ;  /* 0x0021f84e0100d387 */ /* 0x0001e80000100800 */
[----:B------:R-:W2:Y:S04]  /*7d410*/  @!P5 LDG.E.U16 R75, desc[UR6][R50.64] ;  /* 0x00000006324bd981 */ /* 0x000ea8000c1e1500 */
[----:B------:R-:W2:Y:S04]  /*7d420*/  @!P5 LDG.E.U16 R74, desc[UR6][R16.64] ;  /* 0x00000006104ad981 */ /* 0x000ea8000c1e1500 */
[----:B------:R-:W2:Y:S04]  /*7d430*/  @!P5 LDG.E.U16 R77, desc[UR6][R84.64] ;  /* 0x00000006544dd981 */ /* 0x000ea8000c1e1500 */
[----:B0-----:R-:W2:Y:S04]  /*7d440*/  LDL R78, [R1+0x2198] ;  /* 0x00219800014e7983 */ /* 0x001ea80000100800 */
[----:B------:R0:W-:Y:S04]  /*7d450*/  @!P5 STL [R1+0x21f0], R86 ;  /* 0x0021f0560100d387 */ /* 0x0001e80000100800 */
[----:B0-----:R-:W2:Y:S04]  /*7d460*/  LDL R86, [R1+0x2194] ;  /* 0x0021940001567983 */ /* 0x001ea80000100800 */
[----:B------:R0:W-:Y:S04]  /*7d470*/  @!P5 STL [R1+0x21ec], R92 ;  /* 0x0021ec5c0100d387 */ /* 0x0001e80000100800 */
[----:B0-----:R-:W2:Y:S04]  /*7d480*/  LDL R92, [R1+0x2190] ;  /* 0x00219000015c7983 */ /* 0x001ea80000100800 */
[----:B------:R0:W-:Y:S04]  /*7d490*/  @!P5 STL [R1+0x21e8], R90 ;  /* 0x0021e85a0100d387 */ /* 0x0001e80000100800 */
[----:B0-----:R-:W2:Y:S04]  /*7d4a0*/  LDL R90, [R1+0x218c] ;  /* 0x00218c00015a7983 */ /* 0x001ea80000100800 */
[----:B------:R0:W-:Y:S04]  /*7d4b0*/  @!P5 STL [R1+0x21e4], R91 ;  /* 0x0021e45b0100d387 */ /* 0x0001e80000100800 */
[----:B------:R-:W2:Y:S04]  /*7d4c0*/  LDL R47, [R1+0x217c] ;  /* 0x00217c00012f7983 */ /* 0x000ea80000100800 */
[----:B------:R-:W2:Y:S04]  /*7d4d0*/  LDL R46, [R1+0x2178] ;  /* 0x00217800012e7983 */ /* 0x000ea80000100800 */
[----:B------:R-:W2:Y:S04]  /*7d4e0*/  LDL R49, [R1+0x2174] ;  /* 0x0021740001317983 */ /* 0x000ea80000100800 */
[----:B0-----:R-:W2:Y:S04]  /*7d4f0*/  LDL R91, [R1+0x2180] ;  /* 0x00218000015b7983 */ /* 0x001ea80000100800 */
[----:B---3--:R-:W-:Y:S04]  /*7d500*/  STL [R1+0x2ec8], R64 ;  /* 0x002ec84001007387 */ /* 0x008fe80000100800 */
[----:B------:R-:W3:Y:S04]  /*7d510*/  LDL.LU.64 R24, [R1+0x3440] ;  /* 0x0034400001187983 */ /* 0x000ee80000300a00 */
[----:B------:R-:W3:Y:S04]  /*7d520*/  LDL.LU.64 R80, [R1+0x3438] ;  /* 0x0034380001507983 */ /* 0x000ee80000300a00 */
[----:B------:R-:W3:Y:S04]  /*7d530*/  LDL.LU.64 R30, [R1+0x3430] ;  /* 0x00343000011e7983 */ /* 0x000ee80000300a00 */
[----:B------:R-:W3:Y:S04]  /*7d540*/  LDL.LU.64 R10, [R1+0x3428] ;  /* 0x00342800010a7983 */ /* 0x000ee80000300a00 */
[----:B------:R-:W3:Y:S04]  /*7d550*/  LDL R48, [R1+0x2164] ;  /* 0x0021640001307983 */ /* 0x000ee80000100800 */
[----:B------:R0:W-:Y:S04]  /*7d560*/  @!P5 STL [R1+0x21e0], R88 ;  /* 0x0021e0580100d387 */ /* 0x0001e80000100800 */
[----:B0-----:R-:W3:Y:S04]  /*7d570*/  LDL R88, [R1+0x215c] ;  /* 0x00215c0001587983 */ /* 0x001ee80000100800 */
[----:B----4-:R0:W-:Y:S04]  /*7d580*/  @!P5 STL [R1+0x21d4], R0 ;  /* 0x0021d4000100d387 */ /* 0x0101e80000100800 */
[----:B0-----:R-:W4:Y:S04]  /*7d590*/  LDL R0, [R1+0x2158] ;  /* 0x0021580001007983 */ /* 0x001f280000100800 */
[----:B--2---:R0:W-:Y:S04]  /*7d5a0*/  @!P5 STL [R1+0x21d0], R2 ;  /* 0x0021d0020100d387 */ /* 0x0041e80000100800 */
[----:B0-----:R-:W2:Y:S04]  /*7d5b0*/  LDL R2, [R1+0x2154] ;  /* 0x0021540001027983 */ /* 0x001ea80000100800 */
[----:B------:R0:W-:Y:S04]  /*7d5c0*/  @!P5 STL [R1+0x21cc], R93 ;  /* 0x0021cc5d0100d387 */ /* 0x0001e80000100800 */
[----:B0-----:R-:W2:Y:S04]  /*7d5d0*/  LDL R93, [R1+0x2150] ;  /* 0x00215000015d7983 */ /* 0x001ea80000100800 */
[----:B------:R0:W-:Y:S04]  /*7d5e0*/  @!P5 STL [R1+0x21c8], R3 ;  /* 0x0021c8030100d387 */ /* 0x0001e80000100800 */
[----:B0-----:R-:W2:Y:S04]  /*7d5f0*/  LDL R3, [R1+0x212c] ;  /* 0x00212c0001037983 */ /* 0x001ea80000100800 */
[----:B------:R-:W2:Y:S04]  /*7d600*/  LDL.LU.64 R42, [R1+0x3420] ;  /* 0x00342000012a7983 */ /* 0x000ea80000300a00 */
[----:B------:R-:W2:Y:S04]  /*7d610*/  LDL.LU.64 R28, [R1+0x3418] ;  /* 0x00341800011c7983 */ /* 0x000ea80000300a00 */
[----:B------:R-:W-:Y:S04]  /*7d620*/  STL [R1+0x2ecc], R66 ;  /* 0x002ecc4201007387 */ /* 0x000fe80000100800 */
[----:B------:R-:W2:Y:S04]  /*7d630*/  LDL.LU.64 R4, [R1+0x3410] ;  /* 0x0034100001047983 */ /* 0x000ea80000300a00 */
[----:B------:R-:W2:Y:S04]  /*7d640*/  @!P5 LDG.E.U16 R76, desc[UR6][R62.64] ;  /* 0x000000063e4cd981 */ /* 0x000ea8000c1e1500 */
[----:B------:R-:W2:Y:S04]  /*7d650*/  LDL.LU.64 R50, [R1+0x3408] ;  /* 0x0034080001327983 */ /* 0x000ea80000300a00 */
[----:B------:R-:W2:Y:S04]  /*7d660*/  LDL.LU.64 R16, [R1+0x3400] ;  /* 0x0034000001107983 */ /* 0x000ea80000300a00 */
[----:B------:R-:W2:Y:S04]  /*7d670*/  LDL.LU.64 R84, [R1+0x33f8] ;  /* 0x0033f80001547983 */ /* 0x000ea80000300a00 */
[----:B------:R-:W2:Y:S04]  /*7d680*/  @!P5 LDG.E.U16 R79, desc[UR6][R58.64] ;  /* 0x000000063a4fd981 */ /* 0x000ea8000c1e1500 */
[----:B------:R-:W2:Y:S04]  /*7d690*/  LDL.LU.64 R62, [R1+0x33f0] ;  /* 0x0033f000013e7983 */ /* 0x000ea80000300a00 */
        /* <DEDUP_REMOVED lines=9> */
[----:B---3--:R-:W3:Y:S04]  /*7d730*/  @!P5 LDG.E.U16 R48, desc[UR6][R32.64] ;  /* 0x000000062030d981 */ /* 0x008ee8000c1e1500 */
[----:B------:R-:W3:Y:S04]  /*7d740*/  @!P5 LDG.E.U16 R88, desc[UR6][R22.64] ;  /* 0x000000061658d981 */ /* 0x000ee8000c1e1500 */
[----:B----4-:R-:W4:Y:S04]  /*7d750*/  @!P6 LDG.E.U16 R0, desc[UR6][R20.64] ;  /* 0x000000061400e981 */ /* 0x010f28000c1e1500 */
[----:B--2---:R-:W2:Y:S04]  /*7d760*/  @!P5 LDG.E.U16 R2, desc[UR6][R18.64] ;  /* 0x000000061202d981 */ /* 0x004ea8000c1e1500 */
[----:B------:R-:W2:Y:S04]  /*7d770*/  @!P6 LDG.E.U16 R93, desc[UR6][R14.64] ;  /* 0x000000060e5de981 */ /* 0x000ea8000c1e1500 */
[----:B------:R-:W4:Y:S04]  /*7d780*/  @!P5 LDG.E.U16 R3, desc[UR6][R4.64] ;  /* 0x000000060403d981 */ /* 0x000f28000c1e1500 */
[----:B------:R-:W-:Y:S04]  /*7d790*/  STL [R1+0x2ed0], R68 ;  /* 0x002ed04401007387 */ /* 0x000fe80000100800 */
[----:B------:R-:W4:Y:S04]  /*7d7a0*/  LDL.LU.64 R58, [R1+0x33e0] ;  /* 0x0033e000013a7983 */ /* 0x000f280000300a00 */
[----:B------:R-:W4:Y:S04]  /*7d7b0*/  LDL.LU.64 R56, [R1+0x33d8] ;  /* 0x0033d80001387983 */ /* 0x000f280000300a00 */
[----:B------:R-:W4:Y:S04]  /*7d7c0*/  LDL.LU.64 R8, [R1+0x33d0] ;  /* 0x0033d00001087983 */ /* 0x000f280000300a00 */
[----:B------:R-:W4:Y:S04]  /*7d7d0*/  LDL.LU.64 R36, [R1+0x33c8] ;  /* 0x0033c80001247983 */ /* 0x000f280000300a00 */
[----:B------:R-:W4:Y:S04]  /*7d7e0*/  LDL.LU.64 R12, [R1+0x33c0] ;  /* 0x0033c000010c7983 */ /* 0x000f280000300a00 */
[----:B------:R-:W-:Y:S04]  /*7d7f0*/  STL [R1+0x2ed4], R70 ;  /* 0x002ed44601007387 */ /* 0x000fe80000100800 */
[----:B------:R-:W-:Y:S04]  /*7d800*/  @!P5 STL [R1+0x21c4], R71 ;  /* 0x0021c4470100d387 */ /* 0x000fe80000100800 */
[----:B------:R-:W-:Y:S04]  /*7d810*/  STL [R1+0x2f20], R69 ;  /* 0x002f204501007387 */ /* 0x000fe80000100800 */
[----:B------:R-:W-:Y:S04]  /*7d820*/  STL [R1+0x2ed8], R72 ;  /* 0x002ed84801007387 */ /* 0x000fe80000100800 */
[----:B------:R-:W-:Y:S04]  /*7d830*/  @!P5 STL [R1+0x21b8], R73 ;  /* 0x0021b8490100d387 */ /* 0x000fe80000100800 */
[----:B------:R-:W-:Y:S04]  /*7d840*/  @!P5 STL [R1+0x21b4], R75 ;  /* 0x0021b44b0100d387 */ /* 0x000fe80000100800 */
[----:B------:R-:W-:Y:S04]  /*7d850*/  @!P5 STL [R1+0x21b0], R74 ;  /* 0x0021b04a0100d387 */ /* 0x000fe80000100800 */
[----:B------:R-:W-:Y:S04]  /*7d860*/  @!P5 STL [R1+0x21ac], R77 ;  /* 0x0021ac4d0100d387 */ /* 0x000fe80000100800 */
[----:B------:R-:W4:Y:S04]  /*7d870*/  LDL R39, [R1+0x2128] ;  /* 0x0021280001277983 */ /* 0x000f280000100800 */
[----:B---3--:R0:W-:Y:S04]  /*7d880*/  @!P5 STL [R1+0x2164], R48 ;  /* 0x002164300100d387 */ /* 0x0081e80000100800 */
[----:B------:R-:W-:Y:S04]  /*7d890*/  @!P5 STL [R1+0x21a8], R76 ;  /* 0x0021a84c0100d387 */ /* 0x000fe80000100800 */
[----:B------:R-:W3:Y:S04]  /*7d8a0*/  LDL.64 R32, [R1+0x8f8] ;  /* 0x0008f80001207983 */ /* 0x000ee80000100a00 */
[----:B0-----:R-:W3:Y:S04]  /*7d8b0*/  LDL R48, [R1+0x20f4] ;  /* 0x0020f40001307983 */ /* 0x001ee80000100800 */
[----:B--2---:R0:W-:Y:S04]  /*7d8c0*/  @!P6 STL [R1+0x2150], R93 ;  /* 0x0021505d0100e387 */ /* 0x0041e80000100800 */
[----:B------:R-:W2:Y:S04]  /*7d8d0*/  LDL.64 R82, [R1+0x850] ;  /* 0x0008500001527983 */ /* 0x000ea80000100a00 */
[----:B0-----:R-:W2:Y:S04]  /*7d8e0*/  LDL R93, [R1+0x20f0] ;  /* 0x0020f000015d7983 */ /* 0x001ea80000100800 */
[----:B------:R-:W-:Y:S04]  /*7d8f0*/  @!P5 STL [R1+0x219c], R79 ;  /* 0x00219c4f0100d387 */ /* 0x000fe80000100800 */
[----:B----4-:R0:W-:Y:S04]  /*7d900*/  @!P5 STL [R1+0x212c], R3 ;  /* 0x00212c030100d387 */ /* 0x0101e80000100800 */
[----:B0-----:R-:W4:Y:S04]  /*7d910*/  LDL R3, [R1+0x20bc] ;  /* 0x0020bc0001037983 */ /* 0x001f280000100800 */
[----:B------:R-:W-:Y:S04]  /*7d920*/  @!P5 STL [R1+0x2198], R78 ;  /* 0x0021984e0100d387 */ /* 0x000fe80000100800 */
[----:B------:R-:W4:Y:S04]  /*7d930*/  LDL.64 R44, [R1+0x848] ;  /* 0x00084800012c7983 */ /* 0x000f280000100a00 */
[----:B------:R-:W4:Y:S04]  /*7d940*/  LDL R52, [R1+0x20b8] ;  /* 0x0020b80001347983 */ /* 0x000f280000100800 */
[----:B------:R-:W-:Y:S04]  /*7d950*/  @!P5 STL [R1+0x2194], R86 ;  /* 0x002194560100d387 */ /* 0x000fe80000100800 */
[----:B------:R-:W4:Y:S04]  /*7d960*/  LDL.64 R54, [R1+0x3d8] ;  /* 0x0003d80001367983 */ /* 0x000f280000100a00 */
[----:B------:R-:W4:Y:S04]  /*7d970*/  LDL R53, [R1+0x2084] ;  /* 0x0020840001357983 */ /* 0x000f280000100800 */
[----:B------:R-:W-:Y:S04]  /*7d980*/  @!P5 STL [R1+0x2190], R92 ;  /* 0x0021905c0100d387 */ /* 0x000fe80000100800 */
[----:B------:R-:W4:Y:S04]  /*7d990*/  LDL.64 R14, [R1+0x3d0] ;  /* 0x0003d000010e7983 */ /* 0x000f280000100a00 */
[----:B------:R0:W-:Y:S04]  /*7d9a0*/  @!P5 STL [R1+0x215c], R88 ;  /* 0x00215c580100d387 */ /* 0x0001e80000100800 */
[----:B------:R-:W-:Y:S04]  /*7d9b0*/  @!P5 STL [R1+0x218c], R90 ;  /* 0x00218c5a0100d387 */ /* 0x000fe80000100800 */
[----:B------:R-:W4:Y:S04]  /*7d9c0*/  @!P6 LDG.E.U16 R39, desc[UR6][R50.64] ;  /* 0x000000063227e981 */ /* 0x000f28000c1e1500 */
[----:B------:R-:W4:Y:S04]  /*7d9d0*/  LDL.64 R4, [R1+0x3a8] ;  /* 0x0003a80001047983 */ /* 0x000f280000100a00 */
[----:B------:R-:W4:Y:S04]  /*7d9e0*/  LDL R71, [R1+0x204c] ;  /* 0x00204c0001477983 */ /* 0x000f280000100800 */
[----:B0-----:R-:W4:Y:S04]  /*7d9f0*/  LDL R88, [R1+0x2080] ;  /* 0x0020800001587983 */ /* 0x001f280000100800 */
[----:B---3--:R-:W3:Y:S04]  /*7da00*/  @!P5 LDG.E.U16 R48, desc[UR6][R12.64] ;  /* 0x000000060c30d981 */ /* 0x008ee8000c1e1500 */
[----:B--2---:R-:W2:Y:S04]  /*7da10*/  @!P6 LDG.E.U16 R93, desc[UR6][R32.64] ;  /* 0x00000006205de981 */ /* 0x004ea8000c1e1500 */
[----:B----4-:R-:W4:Y:S04]  /*7da20*/  @!P5 LDG.E.U16 R3, desc[UR6][R82.64] ;  /* 0x000000065203d981 */ /* 0x010f28000c1e1500 */
[----:B------:R-:W4:Y:S04]  /*7da30*/  @!P6 LDG.E.U16 R52, desc[UR6][R44.64] ;  /* 0x000000062c34e981 */ /* 0x000f28000c1e1500 */
[----:B------:R-:W4:Y:S04]  /*7da40*/  @!P5 LDG.E.U16 R53, desc[UR6][R54.64] ;  /* 0x000000063635d981 */ /* 0x000f28000c1e1500 */
[----:B------:R-:W4:Y:S04]  /*7da50*/  @!P5 LDG.E.U16 R71, desc[UR6][R4.64] ;  /* 0x000000060447d981 */ /* 0x000f28000c1e1500 */
[----:B------:R-:W4:Y:S04]  /*7da60*/  @!P6 LDG.E.U16 R88, desc[UR6][R14.64] ;  /* 0x000000060e58e981 */ /* 0x000f28000c1e1500 */
[----:B------:R-:W-:Y:S04]  /*7da70*/  @!P5 STL [R1+0x2180], R91 ;  /* 0x0021805b0100d387 */ /* 0x000fe80000100800 */
[----:B------:R-:W4:Y:S04]  /*7da80*/  LDL R77, [R1+0x2048] ;  /* 0x00204800014d7983 */ /* 0x000f280000100800 */
[----:B------:R-:W-:Y:S04]  /*7da90*/  @!P5 STL [R1+0x217c], R47 ;  /* 0x00217c2f0100d387 */ /* 0x000fe80000100800 */
[----:B------:R-:W4:Y:S04]  /*7daa0*/  LDL R76, [R1+0x2014] ;  /* 0x00201400014c7983 */ /* 0x000f280000100800 */
[----:B------:R-:W-:Y:S04]  /*7dab0*/  @!P5 STL [R1+0x2178], R46 ;  /* 0x0021782e0100d387 */ /* 0x000fe80000100800 */
[----:B------:R-:W4:Y:S04]  /*7dac0*/  LDL.64 R20, [R1+0x160] ;  /* 0x0001600001147983 */ /* 0x000f280000100a00 */
[----:B------:R-:W-:Y:S04]  /*7dad0*/  @!P5 STL [R1+0x2174], R49 ;  /* 0x002174310100d387 */ /* 0x000fe80000100800 */
[----:B------:R-:W4:Y:S04]  /*7dae0*/  LDL.64 R34, [R1+0x188] ;  /* 0x0001880001227983 */ /* 0x000f280000100a00 */
[----:B------:R0:W-:Y:S04]  /*7daf0*/  @!P6 STL [R1+0x2158], R0 ;  /* 0x002158000100e387 */ /* 0x0001e80000100800 */
[----:B------:R-:W4:Y:S04]  /*7db00*/  LDL.64 R18, [R1+0x190] ;  /* 0x0001900001127983 */ /* 0x000f280000100a00 */
[----:B0-----:R-:W4:Y:S04]  /*7db10*/  LDL R0, [R1+0x1fdc] ;  /* 0x001fdc0001007983 */ /* 0x001f280000100800 */
[----:B------:R0:W-:Y:S04]  /*7db20*/  @!P5 STL [R1+0x2154], R2 ;  /* 0x002154020100d387 */ /* 0x0001e80000100800 */
        /* <DEDUP_REMOVED lines=9> */
[----:B------:R-:W4:Y:S04]  /*7dbc0*/  LDL.LU R73, [R1+0x2144] ;  /* 0x0021440001497983 */ /* 0x000f280000300800 */
[----:B------:R-:W4:Y:S04]  /*7dbd0*/  LDL.LU R64, [R1+0x2140] ;  /* 0x0021400001407983 */ /* 0x000f280000300800 */
[----:B------:R-:W4:Y:S04]  /*7dbe0*/  LDL.LU R74, [R1+0x213c] ;  /* 0x00213c00014a7983 */ /* 0x000f280000300800 */
[----:B------:R-:W4:Y:S04]  /*7dbf0*/  LDL.64 R50, [R1+0x220] ;  /* 0x0002200001327983 */ /* 0x000f280000100a00 */
[----:B---3--:R0:W-:Y:S04]  /*7dc00*/  @!P5 STL [R1+0x20f4], R48 ;  /* 0x0020f4300100d387 */ /* 0x0081e80000100800 */
[----:B0-----:R-:W3:Y:S04]  /*7dc10*/  LDL R48, [R1+0x1f30] ;  /* 0x001f300001307983 */ /* 0x001ee80000100800 */
[----:B------:R0:W-:Y:S04]  /*7dc20*/  @!P6 STL [R1+0x2128], R39 ;  /* 0x002128270100e387 */ /* 0x0001e80000100800 */
[----:B------:R-:W3:Y:S04]  /*7dc30*/  LDL.64 R12, [R1+0x250] ;  /* 0x00025000010c7983 */ /* 0x000ee80000100a00 */
[----:B0-----:R-:W3:Y:S04]  /*7dc40*/  LDL.64 R38, [R1+0x248] ;  /* 0x0002480001267983 */ /* 0x001ee80000100a00 */
[----:B------:R-:W3:Y:S04]  /*7dc50*/  LDL.LU R75, [R1+0x2138] ;  /* 0x00213800014b7983 */ /* 0x000ee80000300800 */
[----:B------:R-:W3:Y:S04]  /*7dc60*/  LDL.LU.64 R32, [R1+0x33b8] ;  /* 0x0033b80001207983 */ /* 0x000ee80000300a00 */
[----:B--2---:R0:W-:Y:S04]  /*7dc70*/  @!P6 STL [R1+0x20f0], R93 ;  /* 0x0020f05d0100e387 */ /* 0x0041e80000100800 */
[----:B0-----:R-:W2:Y:S04]  /*7dc80*/  LDL R93, [R1+0x214c] ;  /* 0x00214c00015d7983 */ /* 0x001ea80000100800 */
[----:B------:R-:W2:Y:S04]  /*7dc90*/  LDL.LU.64 R82, [R1+0x33b0] ;  /* 0x0033b00001527983 */ /* 0x000ea80000300a00 */
[----:B----4-:R0:W-:Y:S04]  /*7dca0*/  @!P5 STL [R1+0x20bc], R3 ;  /* 0x0020bc030100d387 */ /* 0x0101e80000100800 */
[----:B0-----:R-:W4:Y:S04]  /*7dcb0*/  LDL R3, [R1+0x2148] ;  /* 0x0021480001037983 */ /* 0x001f280000100800 */
        /* <DEDUP_REMOVED lines=8> */
[----:B------:R-:W4:Y:S04]  /*7dd40*/  @!P5 LDG.E.U16 R0, desc[UR6][R34.64] ;  /* 0x000000062200d981 */ /* 0x000f28000c1e1500 */
[----:B------:R-:W4:Y:S04]  /*7dd50*/  @!P5 LDG.E.U16 R86, desc[UR6][R90.64] ;  /* 0x000000065a56d981 */ /* 0x000f28000c1e1500 */
[----:B------:R-:W4:Y:S04]  /*7dd60*/  @!P6 LDG.E.U16 R92, desc[UR6][R40.64] ;  /* 0x00000006285ce981 */ /* 0x000f28000c1e1500 */
[----:B0-----:R-:W4:Y:S04]  /*7dd70*/  LDL.LU R88, [R1+0x3380] ;  /* 0x0033800001587983 */ /* 0x001f280000300800 */
[----:B------:R-:W4:Y:S04]  /*7dd80*/  LDL.LU.64 R4, [R1+0x3378] ;  /* 0x0033780001047983 */ /* 0x000f280000300a00 */
[----:B------:R-:W4:Y:S04]  /*7dd90*/  @!P6 LDG.E.U16 R2, desc[UR6][R18.64] ;  /* 0x000000061202e981 */ /* 0x000f28000c1e1500 */
[----:B------:R-:W4:Y:S04]  /*7dda0*/  @!P5 LDG.E.U16 R49, desc[UR6][R22.64] ;  /* 0x000000061631d981 */ /* 0x000f28000c1e1500 */
[----:B------:R-:W4:Y:S04]  /*7ddb0*/  @!P5 LDG.E.U16 R73, desc[UR6][R30.64] ;  /* 0x000000061e49d981 */ /* 0x000f28000c1e1500 */
[----:B------:R-:W4:Y:S04]  /*7ddc0*/  @!P6 LDG.E.U16 R64, desc[UR6][R10.64] ;  /* 0x000000060a40e981 */ /* 0x000f28000c1e1500 */
[----:B------:R-:W4:Y:S04]  /*7ddd0*/  @!P5 LDG.E.U16 R74, desc[UR6][R42.64] ;  /* 0x000000062a4ad981 */ /* 0x000f28000c1e1500 */
[----:B---3--:R-:W3:Y:S04]  /*7dde0*/  @!P6 LDG.E.U16 R48, desc[UR6][R50.64] ;  /* 0x000000063230e981 */ /* 0x008ee8000c1e1500 */
[----:B------:R-:W3:Y:S04]  /*7ddf0*/  @!P6 LDG.E.U16 R75, desc[UR6][R28.64] ;  /* 0x000000061c4be981 */ /* 0x000ee8000c1e1500 */
[----:B--2---:R-:W2:Y:S04]  /*7de00*/  @!P5 LDG.E.U16 R93, desc[UR6][R24.64] ;  /* 0x00000006185dd981 */ /* 0x004ea8000c1e1500 */
[----:B----4-:R-:W4:Y:S04]  /*7de10*/  @!P6 LDG.E.U16 R3, desc[UR6][R80.64] ;  /* 0x000000065003e981 */ /* 0x010f28000c1e1500 */
[----:B------:R-:W2:Y:S04]  /*7de20*/  @!P5 LDG.E.U16 R88, desc[UR6][R38.64] ;  /* 0x000000062658d981 */ /* 0x000ea8000c1e1500 */
[----:B------:R-:W2:Y:S04]  /*7de30*/  @!P6 LDG.E.U16 R77, desc[UR6][R4.64] ;  /* 0x00000006044de981 */ /* 0x000ea8000c1e1500 */
[----:B------:R-:W2:Y:S04]  /*7de40*/  LDL.LU.64 R4, [R1+0x3370] ;  /* 0x0033700001047983 */ /* 0x000ea80000300a00 */
[----:B--2---:R-:W2:Y:S04]  /*7de50*/  @!P5 LDG.E.U16 R76, desc[UR6][R4.64] ;  /* 0x00000006044cd981 */ /* 0x004ea8000c1e1500 */
[----:B------:R-:W3:Y:S04]  /*7de60*/  LDL.LU.64 R4, [R1+0x3368] ;  /* 0x0033680001047983 */ /* 0x000ee80000300a00 */
[----:B------:R0:W-:Y:S04]  /*7de70*/  @!P5 STL [R1+0x204c], R71 ;  /* 0x00204c470100d387 */ /* 0x0001e80000100800 */
[----:B0-----:R-:W4:Y:S04]  /*7de80*/  LDL.LU R71, [R1+0x2110] ;  /* 0x0021100001477983 */ /* 0x001f280000300800 */
[----:B--2---:R0:W-:Y:S04]  /*7de90*/  @!P5 STL [R1+0x2014], R76 ;  /* 0x0020144c0100d387 */ /* 0x0041e80000100800 */
[----:B0-----:R-:W2:Y:S04]  /*7dea0*/  LDL.LU R76, [R1+0x2104] ;  /* 0x00210400014c7983 */ /* 0x001ea80000300800 */
[----:B------:R0:W-:Y:S04]  /*7deb0*/  @!P6 STL [R1+0x2048], R77 ;  /* 0x0020484d0100e387 */ /* 0x0001e80000100800 */
[----:B---3--:R-:W3:Y:S04]  /*7dec0*/  @!P6 LDG.E.U16 R5, desc[UR6][R20.64] ;  /* 0x000000061405e981 */ /* 0x008ee8000c1e1500 */
[----:B------:R-:W3:Y:S04]  /*7ded0*/  @!P6 LDG.E.U16 R4, desc[UR6][R12.64] ;  /* 0x000000060c04e981 */ /* 0x000ee8000c1e1500 */
[----:B0-----:R-:W3:Y:S04]  /*7dee0*/  LDL.LU R77, [R1+0x2100] ;  /* 0x00210000014d7983 */ /* 0x001ee80000300800 */
[----:B------:R-:W3:Y:S04]  /*7def0*/  LDL.LU.64 R20, [R1+0x3360] ;  /* 0x0033600001147983 */ /* 0x000ee80000300a00 */
[----:B------:R-:W3:Y:S04]  /*7df00*/  LDL.LU.64 R34, [R1+0x3358] ;  /* 0x0033580001227983 */ /* 0x000ee80000300a00 */
[----:B------:R0:W-:Y:S04]  /*7df10*/  @!P5 STL [R1+0x1fdc], R0 ;  /* 0x001fdc000100d387 */ /* 0x0001e80000100800 */
[----:B----4-:R-:W4:Y:S04]  /*7df20*/  @!P6 LDG.E.U16 R71, desc[UR6][R56.64] ;  /* 0x000000063847e981 */ /* 0x010f28000c1e1500 */
[----:B0-----:R-:W4:Y:S04]  /*7df30*/  LDL.LU R0, [R1+0x3350] ;  /* 0x0033500001007983 */ /* 0x001f280000300800 */
[----:B------:R-:W4:Y:S04]  /*7df40*/  LDL.LU.64 R18, [R1+0x3348] ;  /* 0x0033480001127983 */ /* 0x000f280000300a00 */
[----:B------:R0:W-:Y:S04]  /*7df50*/  @!P6 STL [R1+0x1fd8], R2 ;  /* 0x001fd8020100e387 */ /* 0x0001e80000100800 */
[----:B0-----:R-:W4:Y:S04]  /*7df60*/  LDL.LU R2, [R1+0x3340] ;  /* 0x0033400001027983 */ /* 0x001f280000300800 */
[----:B------:R-:W4:Y:S04]  /*7df70*/  LDL.LU.64 R90, [R1+0x3338] ;  /* 0x00333800015a7983 */ /* 0x000f280000300a00 */
[----:B------:R-:W4:Y:S04]  /*7df80*/  LDL.LU.64 R40, [R1+0x3330] ;  /* 0x0033300001287983 */ /* 0x000f280000300a00 */
[----:B------:R-:W4:Y:S04]  /*7df90*/  LDL.LU.64 R22, [R1+0x3328] ;  /* 0x0033280001167983 */ /* 0x000f280000300a00 */
[----:B--2---:R-:W2:Y:S04]  /*7dfa0*/  @!P5 LDG.E.U16 R76, desc[UR6][R32.64] ;  /* 0x00000006204cd981 */ /* 0x004ea8000c1e1500 */
[----:B---3--:R-:W3:Y:S04]  /*7dfb0*/  @!P6 LDG.E.U16 R77, desc[UR6][R82.64] ;  /* 0x00000006524de981 */ /* 0x008ee8000c1e1500 */
[----:B----4-:R-:W4:Y:S04]  /*7dfc0*/  @!P5 LDG.E.U16 R0, desc[UR6][R46.64] ;  /* 0x000000062e00d981 */ /* 0x010f28000c1e1500 */
[----:B------:R-:W2:Y:S04]  /*7dfd0*/  LDL R46, [R1+0x2124] ;  /* 0x00212400012e7983 */ /* 0x000ea80000100800 */
[----:B------:R-:W2:Y:S04]  /*7dfe0*/  @!P6 LDG.E.U16 R2, desc[UR6][R78.64] ;  /* 0x000000064e02e981 */ /* 0x000ea8000c1e1500 */
[----:B------:R-:W3:Y:S04]  /*7dff0*/  LDL R47, [R1+0x2120] ;  /* 0x00212000012f7983 */ /* 0x000ee80000100800 */
[----:B------:R0:W-:Y:S04]  /*7e000*/  @!P5 STL [R1+0x1f6c], R49 ;  /* 0x001f6c310100d387 */ /* 0x0001e80000100800 */
[----:B0-----:R-:W3:Y:S04]  /*7e010*/  LDL R49, [R1+0x211c] ;  /* 0x00211c0001317983 */ /* 0x001ee80000100800 */
[----:B----4-:R0:W-:Y:S04]  /*7e020*/  STL [R1+0x1f34], R0 ;  /* 0x001f340001007387 */ /* 0x0101e80000100800 */
[----:B0-----:R-:W4:Y:S04]  /*7e030*/  LDL R0, [R1+0x2118] ;  /* 0x0021180001007983 */ /* 0x001f280000100800 */
[----:B--2---:R0:W-:Y:S04]  /*7e040*/  STL [R1+0x1f68], R2 ;  /* 0x001f680201007387 */ /* 0x0041e80000100800 */
[----:B------:R-:W2:Y:S04]  /*7e050*/  @!P5 LDG.E.U16 R46, desc[UR6][R16.64] ;  /* 0x00000006102ed981 */ /* 0x000ea8000c1e1500 */
[----:B---3--:R-:W3:Y:S04]  /*7e060*/  @!P6 LDG.E.U16 R47, desc[UR6][R84.64] ;  /* 0x00000006542fe981 */ /* 0x008ee8000c1e1500 */
[----:B0-----:R-:W2:Y:S04]  /*7e070*/  LDL R2, [R1+0x2114] ;  /* 0x0021140001027983 */ /* 0x001ea80000100800 */
[----:B------:R-:W3:Y:S04]  /*7e080*/  LDL.LU R78, [R1+0x20cc] ;  /* 0x0020cc00014e7983 */ /* 0x000ee80000300800 */
[----:B------:R-:W3:Y:S04]  /*7e090*/  LDL.LU R79, [R1+0x20c8] ;  /* 0x0020c800014f7983 */ /* 0x000ee80000300800 */
[----:B------:R-:W3:Y:S04]  /*7e0a0*/  LDL.LU.64 R50, [R1+0x3320] ;  /* 0x0033200001327983 */ /* 0x000ee80000300a00 */
[----:B------:R-:W3:Y:S04]  /*7e0b0*/  LDL.LU.64 R38, [R1+0x3318] ;  /* 0x0033180001267983 */ /* 0x000ee80000300a00 */
[----:B------:R-:W3:Y:S04]  /*7e0c0*/  LDL.LU.64 R12, [R1+0x3310] ;  /* 0x00331000010c7983 */ /* 0x000ee80000300a00 */
[----:B------:R0:W-:Y:S04]  /*7e0d0*/  STL [R1+0x1efc], R88 ;  /* 0x001efc5801007387 */ /* 0x0001e80000100800 */
[----:B------:R-:W3:Y:S04]  /*7e0e0*/  LDL R24, [R1+0x2108] ;  /* 0x0021080001187983 */ /* 0x000ee80000100800 */
[----:B------:R-:W3:Y:S04]  /*7e0f0*/  @!P5 LDG.E.U16 R49, desc[UR6][R62.64] ;  /* 0x000000063e31d981 */ /* 0x000ee8000c1e1500 */
[----:B0-----:R-:W3:Y:S04]  /*7e100*/  LDL R88, [R1+0x210c] ;  /* 0x00210c0001587983 */ /* 0x001ee80000100800 */
[----:B------:R-:W3:Y:S04]  /*7e110*/  LDL.LU.64 R80, [R1+0x3308] ;  /* 0x0033080001507983 */ /* 0x000ee80000300a00 */
[----:B------:R-:W3:Y:S04]  /*7e120*/  LDL.LU.64 R30, [R1+0x3300] ;  /* 0x00330000011e7983 */ /* 0x000ee80000300a00 */
[----:B------:R-:W-:Y:S04]  /*7e130*/  STL [R1+0x2f24], R73 ;  /* 0x002f244901007387 */ /* 0x000fe80000100800 */
[----:B----4-:R-:W4:Y:S04]  /*7e140*/  @!P6 LDG.E.U16 R0, desc[UR6][R60.64] ;  /* 0x000000063c00e981 */ /* 0x010f28000c1e1500 */
[----:B--2---:R-:W2:Y:S04]  /*7e150*/  @!P5 LDG.E.U16 R2, desc[UR6][R58.64] ;  /* 0x000000063a02d981 */ /* 0x004ea8000c1e1500 */
[----:B---3--:R-:W3:Y:S04]  /*7e160*/  @!P5 LDG.E.U16 R78, desc[UR6][R40.64] ;  /* 0x00000006284ed981 */ /* 0x008ee8000c1e1500 */
[----:B------:R-:W3:Y:S04]  /*7e170*/  @!P6 LDG.E.U16 R79, desc[UR6][R22.64] ;  /* 0x00000006164fe981 */ /* 0x000ee8000c1e1500 */
[----:B------:R-:W3:Y:S04]  /*7e180*/  @!P6 LDG.E.U16 R24, desc[UR6][R36.64] ;  /* 0x000000062418e981 */ /* 0x000ee8000c1e1500 */
[----:B------:R-:W3:Y:S04]  /*7e190*/  @!P5 LDG.E.U16 R88, desc[UR6][R8.64] ;  /* 0x000000060858d981 */ /* 0x000ee8000c1e1500 */
[----:B------:R-:W-:Y:S04]  /*7e1a0*/  @!P5 STL [R1+0x1fa4], R86 ;  /* 0x001fa4560100d387 */ /* 0x000fe80000100800 */
[----:B------:R-:W3:Y:S04]  /*7e1b0*/  LDL.LU.64 R10, [R1+0x32f8] ;  /* 0x0032f800010a7983 */ /* 0x000ee80000300a00 */
[----:B------:R-:W-:Y:S04]  /*7e1c0*/  @!P6 STL [R1+0x1fa0], R92 ;  /* 0x001fa05c0100e387 */ /* 0x000fe80000100800 */
[----:B------:R-:W-:Y:S04]  /*7e1d0*/  STL [R1+0x2f28], R64 ;  /* 0x002f284001007387 */ /* 0x000fe80000100800 */
[----:B------:R-:W3:Y:S04]  /*7e1e0*/  LDL R25, [R1+0x20ec] ;  /* 0x0020ec0001197983 */ /* 0x000ee80000100800 */
[----:B------:R-:W3:Y:S04]  /*7e1f0*/  LDL R42, [R1+0x20e8] ;  /* 0x0020e800012a7983 */ /* 0x000ee80000100800 */
[----:B------:R-:W3:Y:S04]  /*7e200*/  LDL R43, [R1+0x20e4] ;  /* 0x0020e400012b7983 */ /* 0x000ee80000100800 */
[----:B------:R0:W-:Y:S04]  /*7e210*/  @!P6 STL [R1+0x1f30], R48 ;  /* 0x001f30300100e387 */ /* 0x0001e80000100800 */
[----:B0-----:R-:W3:Y:S04]  /*7e220*/  LDL R48, [R1+0x20e0] ;  /* 0x0020e00001307983 */ /* 0x001ee80000100800 */
[----:B------:R0:W-:Y:S04]  /*7e230*/  STL [R1+0x1ef8], R4 ;  /* 0x001ef80401007387 */ /* 0x0001e80000100800 */
[----:B0-----:R-:W3:Y:S04]  /*7e240*/  LDL R4, [R1+0x20dc] ;  /* 0x0020dc0001047983 */ /* 0x001ee80000100800 */
[----:B------:R0:W-:Y:S04]  /*7e250*/  @!P5 STL [R1+0x214c], R93 ;  /* 0x00214c5d0100d387 */ /* 0x0001e80000100800 */
[----:B0-----:R-:W3:Y:S04]  /*7e260*/  LDL R93, [R1+0x20d8] ;  /* 0x0020d800015d7983 */ /* 0x001ee80000100800 */
[----:B------:R0:W-:Y:S04]  /*7e270*/  @!P6 STL [R1+0x2148], R3 ;  /* 0x002148030100e387 */ /* 0x0001e80000100800 */
[----:B0-----:R-:W3:Y:S04]  /*7e280*/  LDL R3, [R1+0x20d4] ;  /* 0x0020d40001037983 */ /* 0x001ee80000100800 */
[----:B------:R-:W-:Y:S04]  /*7e290*/  STL [R1+0x2edc], R74 ;  /* 0x002edc4a01007387 */ /* 0x000fe80000100800 */
[----:B------:R-:W3:Y:S04]  /*7e2a0*/  LDL.LU R92, [R1+0x2094] ;  /* 0x00209400015c7983 */ /* 0x000ee80000300800 */
[----:B------:R-:W3:Y:S04]  /*7e2b0*/  LDL.LU R86, [R1+0x2090] ;  /* 0x0020900001567983 */ /* 0x000ee80000300800 */
[----:B------:R-:W3:Y:S04]  /*7e2c0*/  LDL.LU.64 R28, [R1+0x32f0] ;  /* 0x0032f000011c7983 */ /* 0x000ee80000300a00 */
[----:B------:R-:W-:Y:S04]  /*7e2d0*/  STL [R1+0x2ee0], R75 ;  /* 0x002ee04b01007387 */ /* 0x000fe80000100800 */
[----:B------:R-:W3:Y:S04]  /*7e2e0*/  LDL.LU.64 R16, [R1+0x32e8] ;  /* 0x0032e80001107983 */ /* 0x000ee80000300a00 */
[----:B------:R0:W-:Y:S04]  /*7e2f0*/  @!P5 STL [R1+0x2124], R46 ;  /* 0x0021242e0100d387 */ /* 0x0001e80000100800 */
[----:B0-----:R-:W3:Y:S04]  /*7e300*/  LDL.LU R46, [R1+0x32e0] ;  /* 0x0032e000012e7983 */ /* 0x001ee80000300800 */
[----:B------:R-:W3:Y:S04]  /*7e310*/  LDL.LU.64 R84, [R1+0x32d8] ;  /* 0x0032d80001547983 */ /* 0x000ee80000300a00 */
[----:B------:R0:W-:Y:S04]  /*7e320*/  @!P6 STL [R1+0x2120], R47 ;  /* 0x0021202f0100e387 */ /* 0x0001e80000100800 */
[----:B0-----:R-:W3:Y:S04]  /*7e330*/  LDL.LU R47, [R1+0x32d0] ;  /* 0x0032d000012f7983 */ /* 0x001ee80000300800 */
[----:B------:R-:W3:Y:S04]  /*7e340*/  LDL.LU.64 R62, [R1+0x32c8] ;  /* 0x0032c800013e7983 */ /* 0x000ee80000300a00 */
[----:B------:R-:W3:Y:S04]  /*7e350*/  LDL.LU.64 R60, [R1+0x32c0] ;  /* 0x0032c000013c7983 */ /* 0x000ee80000300a00 */
[----:B------:R-:W3:Y:S04]  /*7e360*/  LDL.LU.64 R58, [R1+0x32b8] ;  /* 0x0032b800013a7983 */ /* 0x000ee80000300a00 */
[----:B------:R0:W-:Y:S04]  /*7e370*/  @!P5 STL [R1+0x211c], R49 ;  /* 0x00211c310100d387 */ /* 0x0001e80000100800 */
[----:B0-----:R-:W3:Y:S04]  /*7e380*/  LDL R49, [R1+0x20b4] ;  /* 0x0020b40001317983 */ /* 0x001ee80000100800 */
[----:B----4-:R0:W-:Y:S04]  /*7e390*/  @!P6 STL [R1+0x2118], R0 ;  /* 0x002118000100e387 */ /* 0x0101e80000100800 */
[----:B0-----:R-:W4:Y:S04]  /*7e3a0*/  LDL R0, [R1+0x20b0] ;  /* 0x0020b00001007983 */ /* 0x001f280000100800 */
[----:B--2---:R0:W-:Y:S04]  /*7e3b0*/  @!P5 STL [R1+0x2114], R2 ;  /* 0x002114020100d387 */ /* 0x0041e80000100800 */
[----:B0-----:R-:W2:Y:S04]  /*7e3c0*/  LDL R2, [R1+0x20ac] ;  /* 0x0020ac0001027983 */ /* 0x001ea80000100800 */
[----:B------:R-:W2:Y:S04]  /*7e3d0*/  LDL.LU.64 R56, [R1+0x32b0] ;  /* 0x0032b00001387983 */ /* 0x000ea80000300a00 */
[----:B------:R-:W-:Y:S04]  /*7e3e0*/  STL [R1+0x2f7c], R71 ;  /* 0x002f7c4701007387 */ /* 0x000fe80000100800 */
[----:B------:R-:W2:Y:S04]  /*7e3f0*/  LDL.LU.64 R8, [R1+0x32a8] ;  /* 0x0032a80001087983 */ /* 0x000ea80000300a00 */
[----:B---3--:R0:W-:Y:S04]  /*7e400*/  @!P5 STL [R1+0x210c], R88 ;  /* 0x00210c580100d387 */ /* 0x0081e80000100800 */
[----:B------:R-:W3:Y:S04]  /*7e410*/  @!P5 LDG.E.U16 R25, desc[UR6][R44.64] ;  /* 0x000000062c19d981 */ /* 0x000ee8000c1e1500 */
[----:B------:R-:W3:Y:S04]  /*7e420*/  @!P6 LDG.E.U16 R42, desc[UR6][R54.64] ;  /* 0x00000006362ae981 */ /* 0x000ee8000c1e1500 */
[----:B------:R-:W3:Y:S04]  /*7e430*/  @!P5 LDG.E.U16 R43, desc[UR6][R52.64] ;  /* 0x00000006342bd981 */ /* 0x000ee8000c1e1500 */
[----:B0-----:R-:W3:Y:S04]  /*7e440*/  LDL R88, [R1+0x20a4] ;  /* 0x0020a40001587983 */ /* 0x001ee80000100800 */
[----:B------:R-:W3:Y:S04]  /*7e450*/  LDL.LU.64 R36, [R1+0x32a0] ;  /* 0x0032a00001247983 */ /* 0x000ee80000300a00 */
[----:B------:R0:W-:Y:S04]  /*7e460*/  @!P6 STL [R1+0x2108], R24 ;  /* 0x002108180100e387 */ /* 0x0001e80000100800 */
[----:B------:R-:W3:Y:S04]  /*7e470*/  @!P6 LDG.E.U16 R48, desc[UR6][R14.64] ;  /* 0x000000060e30e981 */ /* 0x000ee8000c1e1500 */
[----:B0-----:R-:W3:Y:S04]  /*7e480*/  LDL.LU R24, [R1+0x3298] ;  /* 0x0032980001187983 */ /* 0x001ee80000300800 */
[----:B------:R-:W3:Y:S04]  /*7e490*/  LDL.LU.64 R32, [R1+0x3290] ;  /* 0x0032900001207983 */ /* 0x000ee80000300a00 */
[----:B------:R0:W-:Y:S04]  /*7e4a0*/  STL [R1+0x2ee4], R76 ;  /* 0x002ee44c01007387 */ /* 0x0001e80000100800 */
[----:B------:R-:W3:Y:S04]  /*7e4b0*/  @!P5 LDG.E.U16 R4, desc[UR6][R20.64] ;  /* 0x000000061404d981 */ /* 0x000ee8000c1e1500 */
[----:B0-----:R-:W3:Y:S04]  /*7e4c0*/  LDL.LU R76, [R1+0x209c] ;  /* 0x00209c00014c7983 */ /* 0x001ee80000300800 */
[----:B------:R-:W3:Y:S04]  /*7e4d0*/  LDL.LU.64 R82, [R1+0x3288] ;  /* 0x0032880001527983 */ /* 0x000ee80000300a00 */
[----:B------:R0:W-:Y:S04]  /*7e4e0*/  STL [R1+0x2ee8], R77 ;  /* 0x002ee84d01007387 */ /* 0x0001e80000100800 */
[----:B------:R-:W3:Y:S04]  /*7e4f0*/  @!P6 LDG.E.U16 R93, desc[UR6][R34.64] ;  /* 0x00000006225de981 */ /* 0x000ee8000c1e1500 */
[----:B0-----:R-:W3:Y:S04]  /*7e500*/  LDL.LU R77, [R1+0x20d0] ;  /* 0x0020d000014d7983 */ /* 0x001ee80000300800 */
[----:B------:R-:W3:Y:S04]  /*7e510*/  LDL.LU.64 R44, [R1+0x3280] ;  /* 0x00328000012c7983 */ /* 0x000ee80000300a00 */
[----:B------:R-:W3:Y:S04]  /*7e520*/  @!P5 LDG.E.U16 R3, desc[UR6][R18.64] ;  /* 0x000000061203d981 */ /* 0x000ee8000c1e1500 */
[----:B------:R-:W3:Y:S04]  /*7e530*/  @!P5 LDG.E.U16 R92, desc[UR6][R84.64] ;  /* 0x00000006545cd981 */ /* 0x000ee8000c1e1500 */
[----:B------:R-:W3:Y:S04]  /*7e540*/  @!P6 LDG.E.U16 R86, desc[UR6][R46.64] ;  /* 0x000000062e56e981 */ /* 0x000ee8000c1e1500 */
[----:B------:R-:W3:Y:S04]  /*7e550*/  @!P5 LDG.E.U16 R49, desc[UR6][R50.64] ;  /* 0x000000063231d981 */ /* 0x000ee8000c1e1500 */
[----:B----4-:R-:W4:Y:S04]  /*7e560*/  @!P6 LDG.E.U16 R0, desc[UR6][R38.64] ;  /* 0x000000062600e981 */ /* 0x010f28000c1e1500 */
[----:B--2---:R-:W2:Y:S04]  /*7e570*/  @!P5 LDG.E.U16 R2, desc[UR6][R12.64] ;  /* 0x000000060c02d981 */ /* 0x004ea8000c1e1500 */
[----:B---3--:R-:W3:Y:S04]  /*7e580*/  @!P5 LDG.E.U16 R88, desc[UR6][R30.64] ;  /* 0x000000061e58d981 */ /* 0x008ee8000c1e1500 */
[----:B------:R-:W2:Y:S04]  /*7e590*/  @!P5 LDG.E.U16 R76, desc[UR6][R28.64] ;  /* 0x000000061c4cd981 */ /* 0x000ea8000c1e1500 */
[----:B------:R-:W2:Y:S04]  /*7e5a0*/  @!P6 LDG.E.U16 R77, desc[UR6][R90.64] ;  /* 0x000000065a4de981 */ /* 0x000ea8000c1e1500 */
        /* <DEDUP_REMOVED lines=14> */
[----:B------:R-:W3:Y:S04]  /*7e690*/  LDL.LU.64 R90, [R1+0x3228] ;  /* 0x00322800015a7983 */ /* 0x000ee80000300a00 */
[----:B------:R0:W-:Y:S04]  /*7e6a0*/  @!P5 STL [R1+0x20dc], R4 ;  /* 0x0020dc040100d387 */ /* 0x0001e80000100800 */
[----:B0-----:R-:W3:Y:S04]  /*7e6b0*/  LDL R4, [R1+0x2078] ;  /* 0x0020780001047983 */ /* 0x001ee80000100800 */
[----:B------:R0:W-:Y:S04]  /*7e6c0*/  @!P6 STL [R1+0x20d8], R93 ;  /* 0x0020d85d0100e387 */ /* 0x0001e80000100800 */
[----:B0-----:R-:W3:Y:S04]  /*7e6d0*/  LDL R93, [R1+0x2074] ;  /* 0x00207400015d7983 */ /* 0x001ee80000100800 */
[----:B------:R0:W-:Y:S04]  /*7e6e0*/  @!P5 STL [R1+0x20d4], R3 ;  /* 0x0020d4030100d387 */ /* 0x0001e80000100800 */
[----:B0-----:R-:W3:Y:S04]  /*7e6f0*/  LDL R3, [R1+0x2070] ;  /* 0x0020700001037983 */ /* 0x001ee80000100800 */
[----:B--2---:R0:W-:Y:S04]  /*7e700*/  STL [R1+0x2f2c], R77 ;  /* 0x002f2c4d01007387 */ /* 0x0041e80000100800 */
[----:B0-----:R-:W2:Y:S04]  /*7e710*/  LDL.LU R77, [R1+0x20a8] ;  /* 0x0020a800014d7983 */ /* 0x001ea80000300800 */
[----:B------:R-:W2:Y:S04]  /*7e720*/  LDL.LU.64 R40, [R1+0x3220] ;  /* 0x0032200001287983 */ /* 0x000ea80000300a00 */
[----:B------:R-:W-:Y:S04]  /*7e730*/  STL [R1+0x2eec], R78 ;  /* 0x002eec4e01007387 */ /* 0x000fe80000100800 */
[----:B------:R-:W2:Y:S04]  /*7e740*/  LDL.LU.64 R22, [R1+0x3218] ;  /* 0x0032180001167983 */ /* 0x000ea80000300a00 */
[----:B------:R-:W-:Y:S04]  /*7e750*/  STL [R1+0x2ef0], R79 ;  /* 0x002ef04f01007387 */ /* 0x000fe80000100800 */
[----:B------:R-:W2:Y:S04]  /*7e760*/  LDL.LU.64 R50, [R1+0x3210] ;  /* 0x0032100001327983 */ /* 0x000ea80000300a00 */
[----:B------:R0:W-:Y:S04]  /*7e770*/  @!P5 STL [R1+0x20b4], R49 ;  /* 0x0020b4310100d387 */ /* 0x0001e80000100800 */
[----:B0-----:R-:W2:Y:S04]  /*7e780*/  LDL.LU R49, [R1+0x3208] ;  /* 0x0032080001317983 */ /* 0x001ea80000300800 */
[----:B------:R-:W2:Y:S04]  /*7e790*/  LDL.LU.64 R38, [R1+0x3200] ;  /* 0x0032000001267983 */ /* 0x000ea80000300a00 */
[----:B----4-:R0:W-:Y:S04]  /*7e7a0*/  @!P6 STL [R1+0x20b0], R0 ;  /* 0x0020b0000100e387 */ /* 0x0101e80000100800 */
[----:B0-----:R-:W4:Y:S04]  /*7e7b0*/  LDL.LU R0, [R1+0x31f8] ;  /* 0x0031f80001007983 */ /* 0x001f280000300800 */
[----:B------:R-:W4:Y:S04]  /*7e7c0*/  LDL.LU.64 R12, [R1+0x31f0] ;  /* 0x0031f000010c7983 */ /* 0x000f280000300a00 */
[----:B------:R0:W-:Y:S04]  /*7e7d0*/  @!P5 STL [R1+0x20ac], R2 ;  /* 0x0020ac020100d387 */ /* 0x0001e80000100800 */
[----:B0-----:R-:W4:Y:S04]  /*7e7e0*/  LDL.LU R2, [R1+0x31e8] ;  /* 0x0031e80001027983 */ /* 0x001f280000300800 */
[----:B---3--:R-:W3:Y:S04]  /*7e7f0*/  @!P6 LDG.E.U16 R4, desc[UR6][R60.64] ;  /* 0x000000063c04e981 */ /* 0x008ee8000c1e1500 */
[----:B------:R-:W3:Y:S04]  /*7e800*/  @!P5 LDG.E.U16 R93, desc[UR6][R58.64] ;  /* 0x000000063a5dd981 */ /* 0x000ee8000c1e1500 */
[----:B------:R-:W3:Y:S04]  /*7e810*/  @!P6 LDG.E.U16 R3, desc[UR6][R56.64] ;  /* 0x000000063803e981 */ /* 0x000ee8000c1e1500 */
[----:B--2---:R-:W2:Y:S04]  /*7e820*/  @!P6 LDG.E.U16 R77, desc[UR6][R80.64] ;  /* 0x00000006504de981 */ /* 0x004ea8000c1e1500 */
[----:B------:R-:W3:Y:S04]  /*7e830*/  LDL.LU.64 R80, [R1+0x31e0] ;  /* 0x0031e00001507983 */ /* 0x000ee80000300a00 */
[----:B----4-:R-:W4:Y:S04]  /*7e840*/  @!P6 LDG.E.U16 R0, desc[UR6][R16.64] ;  /* 0x000000061000e981 */ /* 0x010f28000c1e1500 */
[----:B------:R-:W3:Y:S04]  /*7e850*/  @!P6 LDG.E.U16 R2, desc[UR6][R10.64] ;  /* 0x000000060a02e981 */ /* 0x000ee8000c1e1500 */
[----:B--2---:R0:W-:Y:S04]  /*7e860*/  STL [R1+0x2fc8], R77 ;  /* 0x002fc84d01007387 */ /* 0x0041e80000100800 */
[----:B0-----:R-:W2:Y:S04]  /*7e870*/  LDL.LU R77, [R1+0x1fd4] ;  /* 0x001fd400014d7983 */ /* 0x001ea80000300800 */
[----:B------:R-:W2:Y:S04]  /*7e880*/  LDL.LU.64 R30, [R1+0x31d8] ;  /* 0x0031d800011e7983 */ /* 0x000ea80000300a00 */
[----:B------:R-:W2:Y:S04]  /*7e890*/  LDL.LU.64 R10, [R1+0x31d0] ;  /* 0x0031d000010a7983 */ /* 0x000ea80000300a00 */
[----:B------:R0:W-:Y:S04]  /*7e8a0*/  @!P5 STL [R1+0x20a4], R88 ;  /* 0x0020a4580100d387 */ /* 0x0001e80000100800 */
[----:B0-----:R-:W2:Y:S04]  /*7e8b0*/  LDL R88, [R1+0x1f9c] ;  /* 0x001f9c0001587983 */ /* 0x001ea80000100800 */
[----:B---3--:R0:W-:Y:S04]  /*7e8c0*/  STL [R1+0x2f80], R2 ;  /* 0x002f800201007387 */ /* 0x0081e80000100800 */
[----:B0-----:R-:W3:Y:S04]  /*7e8d0*/  LDL.LU R2, [R1+0x2008] ;  /* 0x0020080001027983 */ /* 0x001ee80000300800 */
[----:B------:R-:W2:Y:S04]  /*7e8e0*/  LDL.LU.64 R28, [R1+0x31c8] ;  /* 0x0031c800011c7983 */ /* 0x000ea80000300a00 */
[----:B------:R0:W-:Y:S04]  /*7e8f0*/  STL [R1+0x2f30], R76 ;  /* 0x002f304c01007387 */ /* 0x0001e80000100800 */
[----:B0-----:R-:W2:Y:S04]  /*7e900*/  LDL.LU R76, [R1+0x200c] ;  /* 0x00200c00014c7983 */ /* 0x001ea80000300800 */
[----:B------:R-:W2:Y:S04]  /*7e910*/  LDL.LU.64 R16, [R1+0x31c0] ;  /* 0x0031c00001107983 */ /* 0x000ea80000300a00 */
[----:B----4-:R0:W-:Y:S04]  /*7e920*/  STL [R1+0x2f34], R0 ;  /* 0x002f340001007387 */ /* 0x0101e80000100800 */
[----:B0-----:R-:W4:Y:S04]  /*7e930*/  LDL.LU R0, [R1+0x207c] ;  /* 0x00207c0001007983 */ /* 0x001f280000300800 */
[----:B------:R-:W4:Y:S04]  /*7e940*/  LDL.LU.64 R84, [R1+0x31b8] ;  /* 0x0031b80001547983 */ /* 0x000f280000300a00 */
[----:B------:R-:W-:Y:S04]  /*7e950*/  STL [R1+0x2ef4], R92 ;  /* 0x002ef45c01007387 */ /* 0x000fe80000100800 */
[----:B------:R-:W4:Y:S04]  /*7e960*/  LDL.LU.64 R46, [R1+0x31b0] ;  /* 0x0031b000012e7983 */ /* 0x000f280000300a00 */
[----:B---3--:R-:W3:Y:S04]  /*7e970*/  @!P6 LDG.E.U16 R2, desc[UR6][R48.64] ;  /* 0x000000063002e981 */ /* 0x008ee8000c1e1500 */
[----:B--2---:R-:W2:Y:S04]  /*7e980*/  @!P5 LDG.E.U16 R76, desc[UR6][R50.64] ;  /* 0x00000006324cd981 */ /* 0x004ea8000c1e1500 */
[----:B----4-:R-:W4:Y:S04]  /*7e990*/  @!P5 LDG.E.U16 R0, desc[UR6][R62.64] ;  /* 0x000000063e00d981 */ /* 0x010f28000c1e1500 */
[----:B------:R-:W-:Y:S04]  /*7e9a0*/  STL [R1+0x2ef8], R86 ;  /* 0x002ef85601007387 */ /* 0x000fe80000100800 */
[----:B------:R-:W2:Y:S04]  /*7e9b0*/  @!P5 LDG.E.U16 R77, desc[UR6][R46.64] ;  /* 0x000000062e4dd981 */ /* 0x000ea8000c1e1500 */
[----:B------:R-:W2:Y:S04]  /*7e9c0*/  LDL.LU.64 R62, [R1+0x31a8] ;  /* 0x0031a800013e7983 */ /* 0x000ea80000300a00 */
[----:B----4-:R-:W-:Y:S04]  /*7e9d0*/  STL [R1+0x2fe0], R0 ;  /* 0x002fe00001007387 */ /* 0x010fe80000100800 */
[----:B------:R-:W4:Y:S04]  /*7e9e0*/  LDL.LU.64 R60, [R1+0x31a0] ;  /* 0x0031a000013c7983 */ /* 0x000f280000300a00 */
[----:B------:R0:W-:Y:S04]  /*7e9f0*/  @!P6 STL [R1+0x2078], R4 ;  /* 0x002078040100e387 */ /* 0x0001e80000100800 */
[----:B0-----:R-:W2:Y:S04]  /*7ea00*/  LDL.LU R4, [R1+0x3198] ;  /* 0x0031980001047983 */ /* 0x001ea80000300800 */
[----:B------:R-:W3:Y:S04]  /*7ea10*/  LDL.LU.64 R58, [R1+0x3190] ;  /* 0x00319000013a7983 */ /* 0x000ee80000300a00 */
[----:B------:R0:W-:Y:S04]  /*7ea20*/  @!P5 STL [R1+0x2074], R93 ;  /* 0x0020745d0100d387 */ /* 0x0001e80000100800 */
[----:B0-----:R-:W3:Y:S04]  /*7ea30*/  LDL.LU R93, [R1+0x3188] ;  /* 0x00318800015d7983 */ /* 0x001ee80000300800 */
[----:B------:R-:W3:Y:S04]  /*7ea40*/  LDL.LU.64 R56, [R1+0x3180] ;  /* 0x0031800001387983 */ /* 0x000ee80000300a00 */
[----:B------:R0:W-:Y:S04]  /*7ea50*/  @!P6 STL [R1+0x2070], R3 ;  /* 0x002070030100e387 */ /* 0x0001e80000100800 */
[----:B0-----:R-:W3:Y:S04]  /*7ea60*/  LDL.LU R3, [R1+0x3178] ;  /* 0x0031780001037983 */ /* 0x001ee80000300800 */
[----:B----4-:R-:W4:Y:S04]  /*7ea70*/  @!P5 LDG.E.U16 R88, desc[UR6][R60.64] ;  /* 0x000000063c58d981 */ /* 0x010f28000c1e1500 */
[----:B--2---:R-:W2:Y:S04]  /*7ea80*/  @!P6 LDG.E.U16 R4, desc[UR6][R62.64] ;  /* 0x000000063e04e981 */ /* 0x004ea8000c1e1500 */
[----:B---3--:R-:W3:Y:S04]  /*7ea90*/  @!P6 LDG.E.U16 R93, desc[UR6][R52.64] ;  /* 0x00000006345de981 */ /* 0x008ee8000c1e1500 */
[----:B------:R-:W2:Y:S04]  /*7eaa0*/  @!P5 LDG.E.U16 R3, desc[UR6][R54.64] ;  /* 0x000000063603d981 */ /* 0x000ea8000c1e1500 */
[----:B------:R-:W3:Y:S04]  /*7eab0*/  LDL.LU.64 R54, [R1+0x3170] ;  /* 0x0031700001367983 */ /* 0x000ee80000300a00 */
[----:B--2---:R0:W-:Y:S04]  /*7eac0*/  STL [R1+0x2044], R3 ;  /* 0x0020440301007387 */ /* 0x0041e80000100800 */
[----:B0-----:R-:W2:Y:S04]  /*7ead0*/  LDL.LU R3, [R1+0x3168] ;  /* 0x0031680001037983 */ /* 0x001ea80000300800 */
[----:B------:R-:W2:Y:S04]  /*7eae0*/  LDL.LU.64 R52, [R1+0x3160] ;  /* 0x0031600001347983 */ /* 0x000ea80000300a00 */
[----:B---3--:R0:W-:Y:S04]  /*7eaf0*/  STL [R1+0x2040], R93 ;  /* 0x0020405d01007387 */ /* 0x0081e80000100800 */
[----:B0-----:R-:W3:Y:S04]  /*7eb00*/  LDL.LU R93, [R1+0x3158] ;  /* 0x00315800015d7983 */ /* 0x001ee80000300800 */
[----:B------:R-:W3:Y:S04]  /*7eb10*/  LDL.LU.64 R50, [R1+0x3150] ;  /* 0x0031500001327983 */ /* 0x000ee80000300a00 */
[----:B------:R-:W-:Y:S04]  /*7eb20*/  STL [R1+0x2fe4], R76 ;  /* 0x002fe44c01007387 */ /* 0x000fe80000100800 */
[----:B------:R-:W3:Y:S04]  /*7eb30*/  LDL.LU.64 R48, [R1+0x3148] ;  /* 0x0031480001307983 */ /* 0x000ee80000300a00 */
[----:B------:R-:W-:Y:S04]  /*7eb40*/  STL [R1+0x2fe8], R2 ;  /* 0x002fe80201007387 */ /* 0x000fe80000100800 */
[----:B------:R-:W3:Y:S04]  /*7eb50*/  LDL.LU.64 R46, [R1+0x3140] ;  /* 0x00314000012e7983 */ /* 0x000ee80000300a00 */
[----:B------:R-:W-:Y:S04]  /*7eb60*/  STL [R1+0x2fec], R77 ;  /* 0x002fec4d01007387 */ /* 0x000fe80000100800 */
[----:B------:R-:W-:Y:S04]  /*7eb70*/  STL [R1+0x2ff0], R4 ;  /* 0x002ff00401007387 */ /* 0x000fe80000100800 */
[----:B------:R-:W-:Y:S04]  /*7eb80*/  STL [R1+0x2f00], R62 ;  /* 0x002f003e01007387 */ /* 0x000fe80000100800 */
[----:B------:R-:W-:Y:S04]  /*7eb90*/  STL [R1+0x2efc], R63 ;  /* 0x002efc3f01007387 */ /* 0x000fe80000100800 */
[----:B----4-:R0:W-:Y:S04]  /*7eba0*/  @!P5 STL [R1+0x1f9c], R88 ;  /* 0x001f9c580100d387 */ /* 0x0101e80000100800 */
[----:B0-----:R-:W4:Y:S01]  /*7ebb0*/  LDL.LU R88, [R1+0x313c] ;  /* 0x00313c0001587983 */ /* 0x001f220000300800 */
[----:B--2---:R-:W-:-:S06]  /*7ebc0*/  PRMT R3, RZ, 0x7610, R3 ;  /* 0x00007610ff037816 */ /* 0x004fcc0000000003 */
[----:B------:R-:W2:Y:S04]  /*7ebd0*/  @!P5 LDG.E.U16 R3, desc[UR6][R56.64] ;  /* 0x000000063803d981 */ /* 0x000ea8000c1e1500 */
[----:B----4-:R-:W4:Y:S01]  /*7ebe0*/  @!P6 LDG.E.U16 R88, desc[UR6][R58.64] ;  /* 0x000000063a58e981 */ /* 0x010f22000c1e1500 */
[----:B---3--:R-:W-:-:S06]  /*7ebf0*/  PRMT R93, RZ, 0x7610, R93 ;  /* 0x00007610ff5d7816 */ /* 0x008fcc000000005d */
[----:B------:R-:W3:Y:S01]  /*7ec00*/  @!P6 LDG.E.U16 R93, desc[UR6][R54.64] ;  /* 0x00000006365de981 */ /* 0x000ee2000c1e1500 */
[----:B------:R-:W-:Y:S02]  /*7ec10*/  PRMT R73, RZ, 0x7610, R73 ;  /* 0x00007610ff497816 */ /* 0x000fe40000000049 */
[----:B------:R-:W-:Y:S02]  /*7ec20*/  PRMT R69, RZ, 0x7610, R69 ;  /* 0x00007610ff457816 */ /* 0x000fe40000000045 */
[----:B------:R-:W-:Y:S02]  /*7ec30*/  PRMT R75, RZ, 0x7610, R75 ;  /* 0x00007610ff4b7816 */ /* 0x000fe4000000004b */
[----:B------:R-:W-:Y:S01]  /*7ec40*/  PRMT R74, RZ, 0x7610, R74 ;  /* 0x00007610ff4a7816 */ /* 0x000fe2000000004a */
[----:B------:R-:W2:Y:S04]  /*7ec50*/  @!P5 LDG.E.U16 R73, desc[UR6][R8.64] ;  /* 0x000000060849d981 */ /* 0x000ea8000c1e1500 */
[----:B------:R-:W2:Y:S04]  /*7ec60*/  @!P6 LDG.E.U16 R69, desc[UR6][R36.64] ;  /* 0x000000062445e981 */ /* 0x000ea8000c1e1500 */
[----:B------:R-:W3:Y:S04]  /*7ec70*/  @!P5 LDG.E.U16 R75, desc[UR6][R32.64] ;  /* 0x00000006204bd981 */ /* 0x000ee8000c1e1500 */
[----:B------:R-:W3:Y:S01]  /*7ec80*/  @!P6 LDG.E.U16 R74, desc[UR6][R82.64] ;  /* 0x00000006524ae981 */ /* 0x000ee2000c1e1500 */
[----:B------:R-:W-:-:S03]  /*7ec90*/  PRMT R92, RZ, 0x7610, R92 ;  /* 0x00007610ff5c7816 */ /* 0x000fc6000000005c */
[----:B------:R-:W-:Y:S04]  /*7eca0*/  STL [R1+0x2f08], R60 ;  /* 0x002f083c01007387 */ /* 0x000fe80000100800 */
[----:B------:R-:W-:Y:S01]  /*7ecb0*/  STL [R1+0x2f04], R61 ;  /* 0x002f043d01007387 */ /* 0x000fe20000100800 */
[----:B------:R-:W-:Y:S02]  /*7ecc0*/  PRMT R87, RZ, 0x7610, R87 ;  /* 0x00007610ff577816 */ /* 0x000fe40000000057 */
[----:B------:R-:W-:Y:S02]  /*7ecd0*/  PRMT R86, RZ, 0x7610, R86 ;  /* 0x00007610ff567816 */ /* 0x000fe40000000056 */
[----:B------:R-:W-:Y:S02]  /*7ece0*/  PRMT R89, RZ, 0x7610, R89 ;  /* 0x00007610ff597816 */ /* 0x000fe40000000059 */
[----:B------:R-:W-:Y:S01]  /*7ecf0*/  PRMT R77, RZ, 0x7610, R77 ;  /* 0x00007610ff4d7816 */ /* 0x000fe2000000004d */
[----:B------:R-:W3:Y:S01]  /*7ed00*/  @!P5 LDG.E.U16 R92, desc[UR6][R52.64] ;  /* 0x00000006345cd981 */ /* 0x000ee2000c1e1500 */
[----:B------:R-:W-:-:S03]  /*7ed10*/  PRMT R76, RZ, 0x7610, R76 ;  /* 0x00007610ff4c7816 */ /* 0x000fc6000000004c */
[----:B------:R-:W3:Y:S04]  /*7ed20*/  @!P5 LDG.E.U16 R87, desc[UR6][R44.64] ;  /* 0x000000062c57d981 */ /* 0x000ee8000c1e1500 */
[----:B------:R-:W3:Y:S04]  /*7ed30*/  @!P6 LDG.E.U16 R86, desc[UR6][R50.64] ;  /* 0x000000063256e981 */ /* 0x000ee8000c1e1500 */
[----:B------:R-:W3:Y:S04]  /*7ed40*/  @!P6 LDG.E.U16 R89, desc[UR6][R24.64] ;  /* 0x000000061859e981 */ /* 0x000ee8000c1e1500 */
[----:B------:R-:W3:Y:S04]  /*7ed50*/  @!P5 LDG.E.U16 R77, desc[UR6][R48.64] ;  /* 0x00000006304dd981 */ /* 0x000ee8000c1e1500 */
[----:B------:R-:W3:Y:S04]  /*7ed60*/  @!P6 LDG.E.U16 R76, desc[UR6][R46.64] ;  /* 0x000000062e4ce981 */ /* 0x000ee8000c1e1500 */
[----:B----4-:R0:W-:Y:S04]  /*7ed70*/  STL [R1+0x1f98], R88 ;  /* 0x001f985801007387 */ /* 0x0101e80000100800 */
[----:B0-----:R-:W4:Y:S04]  /*7ed80*/  LDL.LU R88, [R1+0x3138] ;  /* 0x0031380001587983 */ /* 0x001f280000300800 */
[----:B------:R-:W-:Y:S04]  /*7ed90*/  STL [R1+0x2f10], R58 ;  /* 0x002f103a01007387 */ /* 0x000fe80000100800 */
[----:B------:R-:W-:Y:S04]  /*7eda0*/  STL [R1+0x2f0c], R59 ;  /* 0x002f0c3b01007387 */ /* 0x000fe80000100800 */
[----:B--2---:R0:W-:Y:S04]  /*7edb0*/  STL [R1+0x1f64], R3 ;  /* 0x001f640301007387 */ /* 0x0041e80000100800 */
[----:B0-----:R-:W2:Y:S04]  /*7edc0*/  LDL.LU R3, [R1+0x3134] ;  /* 0x0031340001037983 */ /* 0x001ea80000300800 */
[----:B------:R-:W-:Y:S04]  /*7edd0*/  STL [R1+0x2f18], R56 ;  /* 0x002f183801007387 */ /* 0x000fe80000100800 */
[----:B------:R-:W-:Y:S04]  /*7ede0*/  STL [R1+0x2f14], R57 ;  /* 0x002f143901007387 */ /* 0x000fe80000100800 */
[----:B---3--:R0:W-:Y:S04]  /*7edf0*/  STL [R1+0x1f60], R93 ;  /* 0x001f605d01007387 */ /* 0x0081e80000100800 */
[----:B0-----:R-:W3:Y:S04]  /*7ee00*/  LDL.LU R93, [R1+0x3130] ;  /* 0x00313000015d7983 */ /* 0x001ee80000300800 */
        /* <DEDUP_REMOVED lines=10> */
[----:B------:R-:W3:Y:S04]  /*7eeb0*/  LDL.LU.64 R8, [R1+0x3128] ;  /* 0x0031280001087983 */ /* 0x000ee80000300a00 */
[----:B------:R-:W-:Y:S04]  /*7eec0*/  STL [R1+0x2f84], R73 ;  /* 0x002f844901007387 */ /* 0x000fe80000100800 */
[----:B------:R-:W4:Y:S04]  /*7eed0*/  LDL.LU.64 R36, [R1+0x3120] ;  /* 0x0031200001247983 */ /* 0x000f280000300a00 */
[----:B------:R-:W-:Y:S04]  /*7eee0*/  STL [R1+0x2f88], R69 ;  /* 0x002f884501007387 */ /* 0x000fe80000100800 */
[----:B------:R-:W4:Y:S04]  /*7eef0*/  LDL.LU.64 R32, [R1+0x3118] ;  /* 0x0031180001207983 */ /* 0x000f280000300a00 */
[----:B------:R-:W-:Y:S04]  /*7ef00*/  STL [R1+0x2f60], R75 ;  /* 0x002f604b01007387 */ /* 0x000fe80000100800 */
[----:B------:R-:W4:Y:S01]  /*7ef10*/  LDL.LU.64 R82, [R1+0x3110] ;  /* 0x0031100001527983 */ /* 0x000f220000300a00 */
[----:B------:R-:W-:-:S03]  /*7ef20*/  PRMT R64, RZ, 0x7610, R64 ;  /* 0x00007610ff407816 */ /* 0x000fc60000000040 */
[----:B------:R0:W-:Y:S01]  /*7ef30*/  STL [R1+0x2f64], R74 ;  /* 0x002f644a01007387 */ /* 0x0001e20000100800 */
[----:B------:R-:W-:Y:S02]  /*7ef40*/  PRMT R72, RZ, 0x7610, R72 ;  /* 0x00007610ff487816 */ /* 0x000fe40000000048 */
[----:B------:R-:W-:Y:S01]  /*7ef50*/  PRMT R70, RZ, 0x7610, R70 ;  /* 0x00007610ff467816 */ /* 0x000fe20000000046 */
[----:B------:R-:W4:Y:S01]  /*7ef60*/  @!P5 LDG.E.U16 R64, desc[UR6][R20.64] ;  /* 0x000000061440d981 */ /* 0x000f22000c1e1500 */
[----:B------:R-:W-:-:S03]  /*7ef70*/  PRMT R26, RZ, 0x7610, R26 ;  /* 0x00007610ff1a7816 */ /* 0x000fc6000000001a */
[----:B------:R-:W4:Y:S01]  /*7ef80*/  @!P5 LDG.E.U16 R72, desc[UR6][R18.64] ;  /* 0x000000061248d981 */ /* 0x000f22000c1e1500 */
[----:B------:R-:W-:-:S03]  /*7ef90*/  PRMT R27, RZ, 0x7610, R27 ;  /* 0x00007610ff1b7816 */ /* 0x000fc6000000001b */
[----:B------:R-:W4:Y:S01]  /*7efa0*/  @!P6 LDG.E.U16 R70, desc[UR6][R90.64] ;  /* 0x000000065a46e981 */ /* 0x000f22000c1e1500 */
[----:B0-----:R-:W-:Y:S02]  /*7efb0*/  PRMT R74, RZ, 0x7610, R74 ;  /* 0x00007610ff4a7816 */ /* 0x001fe4000000004a */
[----:B------:R-:W-:Y:S01]  /*7efc0*/  PRMT R7, RZ, 0x7610, R7 ;  /* 0x00007610ff077816 */ /* 0x000fe20000000007 */
[----:B------:R-:W4:Y:S01]  /*7efd0*/  @!P5 LDG.E.U16 R26, desc[UR6][R40.64] ;  /* 0x00000006281ad981 */ /* 0x000f22000c1e1500 */
[----:B------:R-:W-:-:S03]  /*7efe0*/  PRMT R6, RZ, 0x7610, R6 ;  /* 0x00007610ff067816 */ /* 0x000fc60000000006 */
[----:B------:R-:W-:Y:S04]  /*7eff0*/  STL [R1+0x1f2c], R92 ;  /* 0x001f2c5c01007387 */ /* 0x000fe80000100800 */
[----:B------:R-:W4:Y:S04]  /*7f000*/  @!P6 LDG.E.U16 R74, desc[UR6][R34.64] ;  /* 0x00000006224ae981 */ /* 0x000f28000c1e1500 */
[----:B------:R-:W4:Y:S04]  /*7f010*/  LDL.LU.64 R44, [R1+0x3108] ;  /* 0x00310800012c7983 */ /* 0x000f280000300a00 */
[----:B------:R-:W4:Y:S04]  /*7f020*/  @!P6 LDG.E.U16 R27, desc[UR6][R22.64] ;  /* 0x00000006161be981 */ /* 0x000f28000c1e1500 */
[----:B------:R-:W-:Y:S04]  /*7f030*/  STL [R1+0x2f68], R87 ;  /* 0x002f685701007387 */ /* 0x000fe80000100800 */
[----:B------:R-:W-:Y:S04]  /*7f040*/  STL [R1+0x1f28], R86 ;  /* 0x001f285601007387 */ /* 0x000fe80000100800 */
[----:B------:R-:W4:Y:S01]  /*7f050*/  @!P5 LDG.E.U16 R7, desc[UR6][R42.64] ;  /* 0x000000062a07d981 */ /* 0x000f22000c1e1500 */
[----:B------:R-:W-:-:S03]  /*7f060*/  PRMT R2, RZ, 0x7610, R2 ;  /* 0x00007610ff027816 */ /* 0x000fc60000000002 */
[----:B------:R-:W4:Y:S04]  /*7f070*/  LDL.LU.64 R24, [R1+0x3100] ;  /* 0x0031000001187983 */ /* 0x000f280000300a00 */
[----:B------:R-:W-:Y:S04]  /*7f080*/  STL [R1+0x2f6c], R89 ;  /* 0x002f6c5901007387 */ /* 0x000fe80000100800 */
[----:B------:R-:W-:Y:S04]  /*7f090*/  STL [R1+0x1ef4], R77 ;  /* 0x001ef44d01007387 */ /* 0x000fe80000100800 */
[----:B------:R-:W4:Y:S04]  /*7f0a0*/  @!P6 LDG.E.U16 R6, desc[UR6][R14.64] ;  /* 0x000000060e06e981 */ /* 0x000f28000c1e1500 */
[----:B------:R-:W4:Y:S04]  /*7f0b0*/  @!P5 LDG.E.U16 R2, desc[UR6][R38.64] ;  /* 0x000000062602d981 */ /* 0x000f28000c1e1500 */
[----:B------:R-:W4:Y:S04]  /*7f0c0*/  LDL.LU.64 R42, [R1+0x30f8] ;  /* 0x0030f800012a7983 */ /* 0x000f280000300a00 */
[----:B------:R-:W-:Y:S04]  /*7f0d0*/  STL [R1+0x1ef0], R76 ;  /* 0x001ef04c01007387 */ /* 0x000fe80000100800 */
[----:B------:R-:W4:Y:S04]  /*7f0e0*/  LDL.LU.64 R14, [R1+0x30f0] ;  /* 0x0030f000010e7983 */ /* 0x000f280000300a00 */
[----:B------:R-:W4:Y:S01]  /*7f0f0*/  LDL.LU.64 R20, [R1+0x30e8] ;  /* 0x0030e80001147983 */ /* 0x000f220000300a00 */
[----:B--2---:R-:W-:-:S06]  /*7f100*/  PRMT R3, RZ, 0x7610, R3 ;  /* 0x00007610ff037816 */ /* 0x004fcc0000000003 */
[----:B------:R-:W2:Y:S01]  /*7f110*/  @!P6 LDG.E.U16 R3, desc[UR6][R12.64] ;  /* 0x000000060c03e981 */ /* 0x000ea2000c1e1500 */
[----:B------:R-:W-:Y:S02]  /*7f120*/  PRMT R79, RZ, 0x7610, R79 ;  /* 0x00007610ff4f7816 */ /* 0x000fe4000000004f */
[----:B------:R-:W-:Y:S02]  /*7f130*/  PRMT R78, RZ, 0x7610, R78 ;  /* 0x00007610ff4e7816 */ /* 0x000fe4000000004e */
[----:B------:R-:W-:Y:S02]  /*7f140*/  PRMT R71, RZ, 0x7610, R71 ;  /* 0x00007610ff477816 */ /* 0x000fe40000000047 */
[----:B---3--:R-:W3:Y:S04]  /*7f150*/  @!P5 LDG.E.U16 R79, desc[UR6][R8.64] ;  /* 0x00000006084fd981 */ /* 0x008ee8000c1e1500 */
[----:B----4-:R-:W4:Y:S04]  /*7f160*/  @!P6 LDG.E.U16 R78, desc[UR6][R36.64] ;  /* 0x00000006244ee981 */ /* 0x010f28000c1e1500 */
[----:B------:R-:W-:Y:S04]  /*7f170*/  STL [R1+0x2f8c], R64 ;  /* 0x002f8c4001007387 */ /* 0x000fe80000100800 */
[----:B------:R-:W3:Y:S04]  /*7f180*/  LDL.LU.64 R34, [R1+0x30e0] ;  /* 0x0030e00001227983 */ /* 0x000ee80000300a00 */
[----:B------:R-:W-:Y:S04]  /*7f190*/  STL [R1+0x2f90], R74 ;  /* 0x002f904a01007387 */ /* 0x000fe80000100800 */
[----:B------:R-:W4:Y:S04]  /*7f1a0*/  LDL.LU.64 R18, [R1+0x30d8] ;  /* 0x0030d80001127983 */ /* 0x000f280000300a00 */
[----:B------:R0:W-:Y:S04]  /*7f1b0*/  STL [R1+0x2f70], R72 ;  /* 0x002f704801007387 */ /* 0x0001e80000100800 */
[----:B------:R-:W4:Y:S04]  /*7f1c0*/  LDL.LU.64 R90, [R1+0x30d0] ;  /* 0x0030d000015a7983 */ /* 0x000f280000300a00 */
[----:B------:R1:W-:Y:S04]  /*7f1d0*/  STL [R1+0x2f74], R70 ;  /* 0x002f744601007387 */ /* 0x0003e80000100800 */
[----:B------:R-:W4:Y:S04]  /*7f1e0*/  LDL.LU.64 R40, [R1+0x30c8] ;  /* 0x0030c80001287983 */ /* 0x000f280000300a00 */
[----:B------:R-:W-:Y:S04]  /*7f1f0*/  STL [R1+0x2f94], R26 ;  /* 0x002f941a01007387 */ /* 0x000fe80000100800 */
[----:B------:R-:W4:Y:S01]  /*7f200*/  LDL.LU.64 R22, [R1+0x30c0] ;  /* 0x0030c00001167983 */ /* 0x000f220000300a00 */
[----:B0-----:R-:W-:-:S02]  /*7f210*/  PRMT R72, RZ, 0x7610, R72 ;  /* 0x00007610ff487816 */ /* 0x001fc40000000048 */
[----:B-1----:R-:W-:Y:S01]  /*7f220*/  PRMT R70, RZ, 0x7610, R70 ;  /* 0x00007610ff467816 */ /* 0x002fe20000000046 */
[----:B------:R-:W-:Y:S04]  /*7f230*/  STL [R1+0x2f98], R27 ;  /* 0x002f981b01007387 */ /* 0x000fe80000100800 */
[----:B------:R-:W4:Y:S04]  /*7f240*/  @!P5 LDG.E.U16 R72, desc[UR6][R80.64] ;  /* 0x000000065048d981 */ /* 0x000f28000c1e1500 */
[----:B------:R-:W4:Y:S04]  /*7f250*/  LDL.LU.64 R38, [R1+0x30b8] ;  /* 0x0030b80001267983 */ /* 0x000f280000300a00 */
[----:B------:R-:W-:Y:S04]  /*7f260*/  STL [R1+0x203c], R7 ;  /* 0x00203c0701007387 */ /* 0x000fe80000100800 */
[----:B------:R-:W4:Y:S04]  /*7f270*/  LDL.LU.64 R12, [R1+0x30b0] ;  /* 0x0030b000010c7983 */ /* 0x000f280000300a00 */
[----:B------:R-:W4:Y:S04]  /*7f280*/  @!P6 LDG.E.U16 R70, desc[UR6][R30.64] ;  /* 0x000000061e46e981 */ /* 0x000f28000c1e1500 */
[----:B------:R-:W4:Y:S04]  /*7f290*/  LDL.64 R86, [R1+0x80] ;  /* 0x0000800001567983 */ /* 0x000f280000100a00 */
[----:B------:R0:W-:Y:S04]  /*7f2a0*/  STL [R1+0x2038], R6 ;  /* 0x0020380601007387 */ /* 0x0001e80000100800 */
[----:B------:R-:W4:Y:S04]  /*7f2b0*/  LDL.64 R76, [R1+0x258] ;  /* 0x00025800014c7983 */ /* 0x000f280000100a00 */
[----:B------:R-:W4:Y:S04]  /*7f2c0*/  @!P5 LDG.E.U16 R71, desc[UR6][R20.64] ;  /* 0x000000061447d981 */ /* 0x000f28000c1e1500 */
[----:B0-----:R-:W4:Y:S04]  /*7f2d0*/  LDL.64 R6, [R1+0x90] ;  /* 0x0000900001067983 */ /* 0x001f280000100a00 */
[----:B--2---:R-:W-:Y:S04]  /*7f2e0*/  STL [R1+0x2fcc], R3 ;  /* 0x002fcc0301007387 */ /* 0x004fe80000100800 */
[----:B------:R0:W-:Y:S04]  /*7f2f0*/  STL [R1+0x2004], R2 ;  /* 0x0020040201007387 */ /* 0x0001e80000100800 */
[----:B0-----:R-:W2:Y:S04]  /*7f300*/  LDL.64 R2, [R1+0x228] ;  /* 0x0002280001027983 */ /* 0x001ea80000100a00 */
[----:B------:R-:W2:Y:S01]  /*7f310*/  LDL.LU.64 R80, [R1+0x30a8] ;  /* 0x0030a80001507983 */ /* 0x000ea20000300a00 */
[----:B------:R-:W-:-:S02]  /*7f320*/  PRMT R4, RZ, 0x7610, R4 ;  /* 0x00007610ff047816 */ /* 0x000fc40000000004 */
[----:B------:R-:W-:Y:S02]  /*7f330*/  PRMT R74, RZ, 0x7610, R74 ;  /* 0x00007610ff4a7816 */ /* 0x000fe4000000004a */
[----:B------:R-:W-:Y:S02]  /*7f340*/  PRMT R27, RZ, 0x7610, R27 ;  /* 0x00007610ff1b7816 */ /* 0x000fe4000000001b */
[----:B------:R-:W-:Y:S02]  /*7f350*/  PRMT R26, RZ, 0x7610, R26 ;  /* 0x00007610ff1a7816 */ /* 0x000fe4000000001a */
[----:B------:R-:W-:Y:S02]  /*7f360*/  PRMT R68, RZ, 0x7610, R68 ;  /* 0x00007610ff447816 */ /* 0x000fe40000000044 */
[----:B------:R-:W-:-:S04]  /*7f370*/  PRMT R67, RZ, 0x7610, R67 ;  /* 0x00007610ff437816 */ /* 0x000fc80000000043 */
[----:B------:R-:W2:Y:S04]  /*7f380*/  @!P5 LDG.E.U16 R68, desc[UR6][R10.64] ;  /* 0x000000060a44d981 */ /* 0x000ea8000c1e1500 */
[----:B------:R-:W2:Y:S04]  /*7f390*/  @!P6 LDG.E.U16 R67, desc[UR6][R28.64] ;  /* 0x000000061c43e981 */ /* 0x000ea8000c1e1500 */
[----:B---3--:R-:W3:Y:S04]  /*7f3a0*/  @!P6 LDG.E.U16 R4, desc[UR6][R34.64] ;  /* 0x000000062204e981 */ /* 0x008ee8000c1e1500 */
[----:B----4-:R-:W-:Y:S04]  /*7f3b0*/  STL [R1+0x2f9c], R72 ;  /* 0x002f9c4801007387 */ /* 0x010fe80000100800 */
[----:B------:R-:W4:Y:S04]  /*7f3c0*/  LDL.LU.64 R30, [R1+0x30a0] ;  /* 0x0030a000011e7983 */ /* 0x000f280000300a00 */
[----:B------:R-:W-:Y:S04]  /*7f3d0*/  STL [R1+0x2fa0], R70 ;  /* 0x002fa04601007387 */ /* 0x000fe80000100800 */
[----:B------:R-:W3:Y:S04]  /*7f3e0*/  LDL.LU.64 R8, [R1+0x3098] ;  /* 0x0030980001087983 */ /* 0x000ee80000300a00 */
[----:B------:R-:W-:Y:S04]  /*7f3f0*/  STL [R1+0x2fd0], R79 ;  /* 0x002fd04f01007387 */ /* 0x000fe80000100800 */
[----:B------:R-:W3:Y:S04]  /*7f400*/  LDL.LU.64 R36, [R1+0x3090] ;  /* 0x0030900001247983 */ /* 0x000ee80000300a00 */
[----:B------:R0:W-:Y:S04]  /*7f410*/  STL [R1+0x2fd4], R78 ;  /* 0x002fd44e01007387 */ /* 0x0001e80000100800 */
[----:B------:R-:W3:Y:S04]  /*7f420*/  @!P5 LDG.E.U16 R27, desc[UR6][R76.64] ;  /* 0x000000064c1bd981 */ /* 0x000ee8000c1e1500 */
[----:B------:R-:W3:Y:S04]  /*7f430*/  @!P6 LDG.E.U16 R26, desc[UR6][R6.64] ;  /* 0x00000006061ae981 */ /* 0x000ee8000c1e1500 */
[----:B0-----:R-:W3:Y:S04]  /*7f440*/  LDL.64 R78, [R1+0x1f8] ;  /* 0x0001f800014e7983 */ /* 0x001ee80000100a00 */
[----:B------:R-:W4:Y:S04]  /*7f450*/  LDL.LU.64 R20, [R1+0x3088] ;  /* 0x0030880001147983 */ /* 0x000f280000300a00 */
[----:B------:R-:W-:Y:S04]  /*7f460*/  STL [R1+0x2fd8], R71 ;  /* 0x002fd84701007387 */ /* 0x000fe80000100800 */
[----:B------:R-:W4:Y:S01]  /*7f470*/  LDL.LU.64 R34, [R1+0x3080] ;  /* 0x0030800001227983 */ /* 0x000f220000300a00 */
[----:B------:R-:W-:-:S02]  /*7f480*/  PRMT R72, RZ, 0x7610, R72 ;  /* 0x00007610ff487816 */ /* 0x000fc40000000048 */
[----:B------:R-:W-:-:S06]  /*7f490*/  PRMT R70, RZ, 0x7610, R70 ;  /* 0x00007610ff467816 */ /* 0x000fcc0000000046 */
[----:B------:R-:W4:Y:S04]  /*7f4a0*/  @!P6 LDG.E.U16 R70, desc[UR6][R86.64] ;  /* 0x000000065646e981 */ /* 0x000f28000c1e1500 */
[----:B--2---:R-:W2:Y:S04]  /*7f4b0*/  @!P5 LDG.E.U16 R72, desc[UR6][R2.64] ;  /* 0x000000060248d981 */ /* 0x004ea8000c1e1500 */
[----:B------:R0:W2:Y:S04]  /*7f4c0*/  @!P6 LDG.E.U16 R74, desc[UR6][R80.64] ;  /* 0x00000006504ae981 */ /* 0x0000a8000c1e1500 */
[----:B------:R-:W0:Y:S01]  /*7f4d0*/  LDL.LU.64 R80, [R1+0x3078] ;  /* 0x0030780001507983 */ /* 0x000e220000300a00 */
[----:B------:R-:W-:-:S02]  /*7f4e0*/  PRMT R88, RZ, 0x7610, R88 ;  /* 0x00007610ff587816 */ /* 0x000fc40000000058 */
[----:B------:R-:W-:Y:S02]  /*7f4f0*/  PRMT R0, RZ, 0x7610, R0 ;  /* 0x00007610ff007816 */ /* 0x000fe40000000000 */
[----:B------:R-:W-:Y:S02]  /*7f500*/  PRMT R55, RZ, 0x7610, R55 ;  /* 0x00007610ff377816 */ /* 0x000fe40000000037 */
[----:B------:R-:W4:Y:S04]  /*7f510*/  @!P5 LDG.E.U16 R88, desc[UR6][R16.64] ;  /* 0x000000061058d981 */ /* 0x000f28000c1e1500 */
[----:B------:R-:W4:Y:S04]  /*7f520*/  @!P5 LDG.E.U16 R55, desc[UR6][R44.64] ;  /* 0x000000062c37d981 */ /* 0x000f28000c1e1500 */
[----:B---3--:R-:W3:Y:S01]  /*7f530*/  @!P5 LDG.E.U16 R0, desc[UR6][R78.64] ;  /* 0x000000064e00d981 */ /* 0x008ee2000c1e1500 */
[----:B0-----:R-:W-:-:S03]  /*7f540*/  PRMT R80, RZ, 0x7610, R80 ;  /* 0x00007610ff507816 */ /* 0x001fc60000000050 */
[----:B--2---:R-:W-:Y:S04]  /*7f550*/  STL [R1+0x2ff4], R74 ;  /* 0x002ff44a01007387 */ /* 0x004fe80000100800 */
[----:B------:R-:W2:Y:S04]  /*7f560*/  @!P6 LDG.E.U16 R80, desc[UR6][R84.64] ;  /* 0x000000065450e981 */ /* 0x000ea8000c1e1500 */
[----:B------:R-:W-:Y:S04]  /*7f570*/  STL [R1+0x2ff8], R72 ;  /* 0x002ff84801007387 */ /* 0x000fe80000100800 */
[----:B----4-:R-:W-:Y:S04]  /*7f580*/  STL [R1+0x2ffc], R70 ;  /* 0x002ffc4601007387 */ /* 0x010fe80000100800 */
[----:B------:R0:W-:Y:S04]  /*7f590*/  STL.64 [R1+0x3010], R26 ;  /* 0x0030101a01007387 */ /* 0x0001e80000100a00 */
[----:B------:R-:W4:Y:S04]  /*7f5a0*/  LDL.LU.64 R10, [R1+0x3070] ;  /* 0x00307000010a7983 */ /* 0x000f280000300a00 */
[----:B------:R-:W-:Y:S04]  /*7f5b0*/  STL [R1+0x2fa4], R68 ;  /* 0x002fa44401007387 */ /* 0x000fe80000100800 */
[----:B------:R-:W4:Y:S04]  /*7f5c0*/  LDL.LU.64 R28, [R1+0x3068] ;  /* 0x00306800011c7983 */ /* 0x000f280000300a00 */
[----:B------:R-:W-:Y:S04]  /*7f5d0*/  STL [R1+0x2fa8], R67 ;  /* 0x002fa84301007387 */ /* 0x000fe80000100800 */
[----:B------:R-:W4:Y:S04]  /*7f5e0*/  LDL.LU.64 R16, [R1+0x3060] ;  /* 0x0030600001107983 */ /* 0x000f280000300a00 */
[----:B------:R-:W-:Y:S04]  /*7f5f0*/  STL [R1+0x2fac], R88 ;  /* 0x002fac5801007387 */ /* 0x000fe80000100800 */
[----:B------:R-:W4:Y:S01]  /*7f600*/  LDL.LU.64 R84, [R1+0x3058] ;  /* 0x0030580001547983 */ /* 0x000f220000300a00 */
[----:B------:R-:W-:-:S02]  /*7f610*/  PRMT R66, RZ, 0x7610, R66 ;  /* 0x00007610ff427816 */ /* 0x000fc40000000042 */
[----:B------:R-:W-:Y:S02]  /*7f620*/  PRMT R65, RZ, 0x7610, R65 ;  /* 0x00007610ff417816 */ /* 0x000fe40000000041 */
[----:B------:R-:W-:Y:S02]  /*7f630*/  PRMT R63, RZ, 0x7610, R63 ;  /* 0x00007610ff3f7816 */ /* 0x000fe4000000003f */
[----:B------:R-:W-:Y:S02]  /*7f640*/  PRMT R62, RZ, 0x7610, R62 ;  /* 0x00007610ff3e7816 */ /* 0x000fe4000000003e */
[----:B------:R-:W-:Y:S02]  /*7f650*/  PRMT R61, RZ, 0x7610, R61 ;  /* 0x00007610ff3d7816 */ /* 0x000fe4000000003d */
[----:B------:R-:W-:Y:S01]  /*7f660*/  PRMT R60, RZ, 0x7610, R60 ;  /* 0x00007610ff3c7816 */ /* 0x000fe2000000003c */
[----:B------:R-:W4:Y:S01]  /*7f670*/  @!P5 LDG.E.U16 R66, desc[UR6][R32.64] ;  /* 0x000000062042d981 */ /* 0x000f22000c1e1500 */
[----:B------:R-:W-:-:S03]  /*7f680*/  PRMT R59, RZ, 0x7610, R59 ;  /* 0x00007610ff3b7816 */ /* 0x000fc6000000003b */
[----:B------:R1:W4:Y:S01]  /*7f690*/  @!P6 LDG.E.U16 R65, desc[UR6][R82.64] ;  /* 0x000000065241e981 */ /* 0x000322000c1e1500 */
[----:B------:R-:W-:-:S03]  /*7f6a0*/  PRMT R58, RZ, 0x7610, R58 ;  /* 0x00007610ff3a7816 */ /* 0x000fc6000000003a */
[----:B------:R-:W4:Y:S04]  /*7f6b0*/  @!P5 LDG.E.U16 R63, desc[UR6][R18.64] ;  /* 0x00000006123fd981 */ /* 0x000f28000c1e1500 */
[----:B------:R0:W4:Y:S04]  /*7f6c0*/  @!P6 LDG.E.U16 R62, desc[UR6][R90.64] ;  /* 0x000000065a3ee981 */ /* 0x000128000c1e1500 */
[----:B------:R-:W4:Y:S04]  /*7f6d0*/  @!P5 LDG.E.U16 R61, desc[UR6][R30.64] ;  /* 0x000000061e3dd981 */ /* 0x000f28000c1e1500 */
[----:B------:R-:W4:Y:S04]  /*7f6e0*/  @!P6 LDG.E.U16 R60, desc[UR6][R8.64] ;  /* 0x00000006083ce981 */ /* 0x000f28000c1e1500 */
[----:B--2---:R-:W-:Y:S04]  /*7f6f0*/  STL [R1+0x2fb0], R80 ;  /* 0x002fb05001007387 */ /* 0x004fe80000100800 */
[----:B------:R-:W-:Y:S04]  /*7f700*/  STL [R1+0x1f90], R4 ;  /* 0x001f900401007387 */ /* 0x000fe80000100800 */
[----:B---3--:R-:W-:Y:S04]  /*7f710*/  STL [R1+0x1f5c], R0 ;  /* 0x001f5c0001007387 */ /* 0x008fe80000100800 */
[----:B------:R-:W-:Y:S04]  /*7f720*/  STL [R1+0x2fbc], R55 ;  /* 0x002fbc3701007387 */ /* 0x000fe80000100800 */
[----:B------:R-:W-:Y:S04]  /*7f730*/  STL [R1+0x2fb8], R44 ;  /* 0x002fb82c01007387 */ /* 0x000fe80000100800 */
[----:B------:R2:W-:Y:S04]  /*7f740*/  STL [R1+0x2fb4], R45 ;  /* 0x002fb42d01007387 */ /* 0x0005e80000100800 */
[----:B------:R-:W-:Y:S04]  /*7f750*/  STL [R1+0x2fc0], R25 ;  /* 0x002fc01901007387 */ /* 0x000fe80000100800 */
[----:B------:R-:W3:Y:S04]  /*7f760*/  LDL.LU.64 R32, [R1+0x3050] ;  /* 0x0030500001207983 */ /* 0x000ee80000300a00 */
[----:B------:R-:W1:Y:S04]  /*7f770*/  LDL.LU.64 R82, [R1+0x3048] ;  /* 0x0030480001527983 */ /* 0x000e680000300a00 */
[----:B------:R-:W3:Y:S04]  /*7f780*/  LDL.LU.64 R18, [R1+0x3040] ;  /* 0x0030400001127983 */ /* 0x000ee80000300a00 */
[----:B------:R-:W3:Y:S04]  /*7f790*/  LDL.LU.64 R90, [R1+0x3038] ;  /* 0x00303800015a7983 */ /* 0x000ee80000300a00 */
[----:B------:R-:W3:Y:S04]  /*7f7a0*/  LDL.LU.64 R30, [R1+0x3030] ;  /* 0x00303000011e7983 */ /* 0x000ee80000300a00 */
[----:B------:R-:W3:Y:S04]  /*7f7b0*/  LDL.LU.64 R8, [R1+0x3028] ;  /* 0x0030280001087983 */ /* 0x000ee80000300a00 */
[----:B----4-:R-:W4:Y:S04]  /*7f7c0*/  @!P5 LDG.E.U16 R59, desc[UR6][R28.64] ;  /* 0x000000061c3bd981 */ /* 0x010f28000c1e1500 */
[----:B------:R-:W3:Y:S04]  /*7f7d0*/  @!P6 LDG.E.U16 R58, desc[UR6][R16.64] ;  /* 0x00000006103ae981 */ /* 0x000ee8000c1e1500 */
[----:B------:R-:W3:Y:S04]  /*7f7e0*/  LDL.LU.64 R28, [R1+0x3020] ;  /* 0x00302000011c7983 */ /* 0x000ee80000300a00 */
[----:B------:R-:W3:Y:S04]  /*7f7f0*/  LDL.LU.64 R16, [R1+0x3018] ;  /* 0x0030180001107983 */ /* 0x000ee80000300a00 */
[----:B0-----:R-:W3:Y:S04]  /*7f800*/  LDL.64 R26, [R1+0x260] ;  /* 0x00026000011a7983 */ /* 0x001ee80000100a00 */
[----:B------:R-:W4:Y:S04]  /*7f810*/  LDL.64 R6, [R1+0x98] ;  /* 0x0000980001067983 */ /* 0x000f280000100a00 */
[----:B--2---:R-:W2:Y:S04]  /*7f820*/  LDL.LU R45, [R1+0x2448] ;  /* 0x00244800012d7983 */ /* 0x004ea80000300800 */
        /* <DEDUP_REMOVED lines=20> */
[----:B------:R-:W-:-:S03]  /*7f970*/  PRMT R57, RZ, 0x7610, R57 ;  /* 0x00007610ff397816 */ /* 0x000fc60000000039 */
[----:B------:R-:W2:Y:S01]  /*7f980*/  LDL.LU R73, [R1+0x20c4] ;  /* 0x0020c40001497983 */ /* 0x000ea20000300800 */
[----:B------:R-:W-:-:S03]  /*7f990*/  PRMT R56, RZ, 0x7610, R56 ;  /* 0x00007610ff387816 */ /* 0x000fc60000000038 */
[----:B------:R-:W2:Y:S04]  /*7f9a0*/  LDL.LU R4, [R1+0x20c0] ;  /* 0x0020c00001047983 */ /* 0x000ea80000300800 */
[----:B------:R-:W2:Y:S04]  /*7f9b0*/  LDL.LU R77, [R1+0x208c] ;  /* 0x00208c00014d7983 */ /* 0x000ea80000300800 */
[----:B------:R-:W2:Y:S04]  /*7f9c0*/  LDL.LU R2, [R1+0x2088] ;  /* 0x0020880001027983 */ /* 0x000ea80000300800 */
[----:B------:R-:W2:Y:S04]  /*7f9d0*/  LDL.LU R86, [R1+0x2054] ;  /* 0x0020540001567983 */ /* 0x000ea80000300800 */
[----:B------:R-:W2:Y:S04]  /*7f9e0*/  LDL.LU R92, [R1+0x2050] ;  /* 0x00205000015c7983 */ /* 0x000ea80000300800 */
[----:B---3--:R-:W3:Y:S04]  /*7f9f0*/  @!P5 LDG.E.U16 R57, desc[UR6][R26.64] ;  /* 0x000000061a39d981 */ /* 0x008ee8000c1e1500 */
[----:B----4-:R-:W4:Y:S04]  /*7fa00*/  @!P6 LDG.E.U16 R56, desc[UR6][R6.64] ;  /* 0x000000060638e981 */ /* 0x010f28000c1e1500 */
[----:B------:R-:W2:Y:S04]  /*7fa10*/  LDL.LU.64 R26, [R1+0x3010] ;  /* 0x00301000011a7983 */ /* 0x000ea80000300a00 */
[----:B------:R-:W2:Y:S01]  /*7fa20*/  LDL.LU.64 R6, [R1+0x3008] ;  /* 0x0030080001067983 */ /* 0x000ea20000300a00 */
[----:B------:R-:W-:-:S02]  /*7fa30*/  PRMT R54, RZ, 0x7610, R54 ;  /* 0x00007610ff367816 */ /* 0x000fc40000000036 */
[----:B------:R-:W-:Y:S02]  /*7fa40*/  PRMT R84, RZ, 0x7610, R84 ;  /* 0x00007610ff547816 */ /* 0x000fe40000000054 */
[----:B------:R-:W-:Y:S02]  /*7fa50*/  PRMT R85, RZ, 0x7610, R85 ;  /* 0x00007610ff557816 */ /* 0x000fe40000000055 */
[----:B------:R-:W-:Y:S02]  /*7fa60*/  PRMT R53, RZ, 0x7610, R53 ;  /* 0x00007610ff357816 */ /* 0x000fe40000000035 */
[----:B------:R-:W-:Y:S02]  /*7fa70*/  PRMT R52, RZ, 0x7610, R52 ;  /* 0x00007610ff347816 */ /* 0x000fe40000000034 */
        /* <DEDUP_REMOVED lines=12> */
[----:B------:R-:W3:Y:S04]  /*7fb40*/  @!P6 LDG.E.U16 R54, desc[UR6][R24.64] ;  /* 0x000000061836e981 */ /* 0x000ee8000c1e1500 */
        /* <DEDUP_REMOVED lines=16> */
[----:B--2---:R-:W-:Y:S04]  /*7fc50*/  STS.U16 [R7+UR76+0x73080], R45 ;  /* 0x0730802d07007988 */ /* 0x004fe8000800044c */
[----:B------:R0:W-:Y:S04]  /*7fc60*/  STS.U16 [R7+UR76+0x64480], R76 ;  /* 0x0644804c07007988 */ /* 0x0001e8000800044c */
[----:B------:R1:W-:Y:S04]  /*7fc70*/  STS.U16 [R7+UR76+0x74480], R0 ;  /* 0x0744800007007988 */ /* 0x0003e8000800044c */
[----:B0-----:R-:W2:Y:S04]  /*7fc80*/  LDL.LU R76, [R1+0x201c] ;  /* 0x00201c00014c7983 */ /* 0x001ea80000300800 */
[----:B-1----:R-:W3:Y:S04]  /*7fc90*/  LDL.LU R0, [R1+0x2018] ;  /* 0x0020180001007983 */ /* 0x002ee80000300800 */
        /* <DEDUP_REMOVED lines=82> */
[----:B------:R0:W-:Y:S04]  /*801c0*/  STS.U16 [R6+UR76+0x62100], R2 ;  /* 0x0621000206007988 */ /* 0x0001e8000800044c */
[----:B0-----:R-:W4:Y:S04]  /*801d0*/  LDL.LU R2, [R1+0x21d4] ;  /* 0x0021d40001027983 */ /* 0x001f280000300800 */
[----:B--2---:R0:W-:Y:S04]  /*801e0*/  STS.U16 [R6+UR76+0x72100], R76 ;  /* 0x0721004c06007988 */ /* 0x0041e8000800044c */
[----:B---3--:R1:W-:Y:S04]  /*801f0*/  STS.U16 [R6+UR76+0x62500], R0 ;  /* 0x0625000006007988 */ /* 0x0083e8000800044c */
[----:B0-----:R-:W2:Y:S04]  /*80200*/  LDL.LU R76, [R1+0x23d4] ;  /* 0x0023d400014c7983 */ /* 0x001ea80000300800 */
[----:B-1----:R-:W3:Y:S04]  /*80210*/  LDL.LU R0, [R1+0x21b8] ;  /* 0x0021b80001007983 */ /* 0x002ee80000300800 */
        /* <DEDUP_REMOVED lines=26> */
[----:B----4-:R4:W-:Y:S04]  /*803c0*/  STS.U16 [R6+UR76+0x72900], R92 ;  /* 0x0729005c06007988 */ /* 0x0109e8000800044c */
[----:B0-----:R-:W3:Y:S04]  /*803d0*/  LDL.LU R77, [R1+0x20b8] ;  /* 0x0020b800014d7983 */ /* 0x001ee80000300800 */
[----:B-1----:R-:W3:Y:S04]  /*803e0*/  LDL.LU R86, [R1+0x2084] ;  /* 0x0020840001567983 */ /* 0x002ee80000300800 */
[----:B----4-:R-:W4:Y:S04]  /*803f0*/  LDL.LU R92, [R1+0x2080] ;  /* 0x00208000015c7983 */ /* 0x010f280000300800 */
        /* <DEDUP_REMOVED lines=28> */
[----:B------:R-:W3:Y:S04]  /*805c0*/  LDL.LU R73, [R1+0x2360] ;  /* 0x0023600001497983 */ /* 0x000ee80000300800 */
        /* <DEDUP_REMOVED lines=25> */
[----:B------:R-:W-:Y:S04]  /*80760*/  STS.U16 [R6+UR76+0x76900], R5 ;  /* 0x0769000506007988 */ /* 0x000fe8000800044c */
[----:B0-----:R-:W4:Y:S04]  /*80770*/  LDL.LU R77, [R1+0x24d4] ;  /* 0x0024d400014d7983 */ /* 0x001f280000300800 */
[----:B-1----:R-:W4:Y:S04]  /*80780*/  LDL.LU R2, [R1+0x22b8] ;  /* 0x0022b80001027983 */ /* 0x002f280000300800 */
[----:B--2---:R0:W-:Y:S04]  /*80790*/  STS.U16 [R6+UR76+0x76500], R76 ;  /* 0x0765004c06007988 */ /* 0x0041e8000800044c */
[----:B---3--:R1:W-:Y:S04]  /*807a0*/  STS.U16 [R6+UR76+0x66900], R0 ;  /* 0x0669000006007988 */ /* 0x0083e8000800044c */
[----:B0-----:R-:W2:Y:S04]  /*807b0*/  LDL.LU R76, [R1+0x24bc] ;  /* 0x0024bc00014c7983 */ /* 0x001ea80000300800 */
[----:B-1----:R-:W3:Y:S04]  /*807c0*/  LDL.LU R0, [R1+0x22a0] ;  /* 0x0022a00001007983 */ /* 0x002ee80000300800 */
        /* <DEDUP_REMOVED lines=13> */
[----:B------:R1:W-:Y:S04]  /*808a0*/  STS.U16 [R5+UR76+0x70180], R86 ;  /* 0x0701805605007988 */ /* 0x0003e8000800044c */
[----:B------:R2:W-:Y:S04]  /*808b0*/  STS.U16 [R5+UR76+0x60580], R92 ;  /* 0x0605805c05007988 */ /* 0x0005e8000800044c */
[----:B----4-:R4:W-:Y:S04]  /*808c0*/  STS.U16 [R5+UR76+0x61980], R4 ;  /* 0x0619800405007988 */ /* 0x0109e8000800044c */
[----:B------:R2:W-:Y:S04]  /*808d0*/  STS.U16 [R5+UR76+0x71980], R77 ;  /* 0x0719804d05007988 */ /* 0x0005e8000800044c */
[----:B0-----:R-:W3:Y:S04]  /*808e0*/  LDL.LU R73, [R1+0x24a4] ;  /* 0x0024a40001497983 */ /* 0x001ee80000300800 */
[----:B-1----:R-:W3:Y:S04]  /*808f0*/  LDL.LU R86, [R1+0x2288] ;  /* 0x0022880001567983 */ /* 0x002ee80000300800 */
[----:B--2---:R-:W2:Y:S04]  /*80900*/  LDL.LU R92, [R1+0x248c] ;  /* 0x00248c00015c7983 */ /* 0x004ea80000300800 */
[----:B------:R-:W2:Y:S04]  /*80910*/  LDL.LU R70, [R1+0x2270] ;  /* 0x0022700001467983 */ /* 0x000ea80000300800 */
[----:B------:R-:W2:Y:S04]  /*80920*/  LDL.LU R72, [R1+0x2474] ;  /* 0x0024740001487983 */ /* 0x000ea80000300800 */
[----:B------:R-:W2:Y:S04]  /*80930*/  LDL.LU R74, [R1+0x2258] ;  /* 0x00225800014a7983 */ /* 0x000ea80000300800 */
[----:B----4-:R-:W4:Y:S04]  /*80940*/  LDL.LU R4, [R1+0x245c] ;  /* 0x00245c0001047983 */ /* 0x010f280000300800 */
[----:B------:R0:W-:Y:S04]  /*80950*/  STS.U16 [R5+UR76+0x61d80], R2 ;  /* 0x061d800205007988 */ /* 0x0001e8000800044c */
[----:B------:R-:W4:Y:S04]  /*80960*/  LDL.LU R77, [R1+0x2240] ;  /* 0x00224000014d7983 */ /* 0x000f280000300800 */
[----:B------:R1:W-:Y:S04]  /*80970*/  STS.U16 [R5+UR76+0x71d80], R76 ;  /* 0x071d804c05007988 */ /* 0x0003e8000800044c */
[----:B---3--:R3:W-:Y:S04]  /*80980*/  STS.U16 [R5+UR76+0x62180], R0 ;  /* 0x0621800005007988 */ /* 0x0087e8000800044c */
[----:B0-----:R-:W4:Y:S04]  /*80990*/  LDL.LU R2, [R1+0x2440] ;  /* 0x0024400001027983 */ /* 0x001f280000300800 */
[----:B-1----:R-:W4:Y:S04]  /*809a0*/  LDL.LU R76, [R1+0x2224] ;  /* 0x00222400014c7983 */ /* 0x002f280000300800 */
[----:B---3--:R-:W3:Y:S04]  /*809b0*/  LDL.LU R0, [R1+0x2424] ;  /* 0x0024240001007983 */ /* 0x008ee80000300800 */
        /* <DEDUP_REMOVED lines=28> */
[----:B--2---:R2:W-:Y:S04]  /*80b80*/  STS.U16 [R5+UR76+0x72580], R92 ;  /* 0x0725805c05007988 */ /* 0x0045e8000800044c */
        /* <DEDUP_REMOVED lines=9> */
[----:B----4-:R0:W-:Y:S04]  /*80c20*/  STS.U16 [R5+UR76+0x72d80], R4 ;  /* 0x072d800405007988 */ /* 0x0101e8000800044c */
[----:B------:R1:W-:Y:S04]  /*80c30*/  STS.U16 [R5+UR76+0x63180], R77 ;  /* 0x0631804d05007988 */ /* 0x0003e8000800044c */
[----:B------:R4:W-:Y:S04]  /*80c40*/  STS.U16 [R5+UR76+0x73180], R2 ;  /* 0x0731800205007988 */ /* 0x0009e8000800044c */
[----:B------:R1:W-:Y:S04]  /*80c50*/  STS.U16 [R5+UR76+0x63580], R76 ;  /* 0x0635804c05007988 */ /* 0x0003e8000800044c */
[----:B---3--:R3:W-:Y:S04]  /*80c60*/  STS.U16 [R5+UR76+0x73580], R0 ;  /* 0x0735800005007988 */ /* 0x0087e8000800044c */
[----:B0-----:R-:W2:Y:S04]  /*80c70*/  LDL.LU R4, [R1+0x2ff0] ;  /* 0x002ff00001047983 */ /* 0x001ea80000300800 */
[----:B-1----:R-:W2:Y:S04]  /*80c80*/  LDL.LU R77, [R1+0x2fec] ;  /* 0x002fec00014d7983 */ /* 0x002ea80000300800 */
[----:B----4-:R-:W4:Y:S04]  /*80c90*/  LDL.LU R2, [R1+0x2fe8] ;  /* 0x002fe80001027983 */ /* 0x010f280000300800 */
[----:B------:R-:W4:Y:S04]  /*80ca0*/  LDL.LU R76, [R1+0x2fe4] ;  /* 0x002fe400014c7983 */ /* 0x000f280000300800 */
[----:B---3--:R-:W3:Y:S04]  /*80cb0*/  LDL.LU R0, [R1+0x2fe0] ;  /* 0x002fe00001007983 */ /* 0x008ee80000300800 */
[----:B------:R0:W-:Y:S04]  /*80cc0*/  STS.U16 [R5+UR76+0x73d80], R89 ;  /* 0x073d805905007988 */ /* 0x0001e8000800044c */
[----:B------:R1:W-:Y:S04]  /*80cd0*/  STS.U16 [R5+UR76+0x64180], R87 ;  /* 0x0641805705007988 */ /* 0x0003e8000800044c */
[----:B------:R1:W-:Y:S04]  /*80ce0*/  STS.U16 [R5+UR76+0x74180], R75 ;  /* 0x0741804b05007988 */ /* 0x0003e8000800044c */
[----:B0-----:R-:W4:Y:S04]  /*80cf0*/  LDL.LU R89, [R1+0x2078] ;  /* 0x0020780001597983 */ /* 0x001f280000300800 */
[----:B-1----:R-:W4:Y:S04]  /*80d00*/  LDL.LU R87, [R1+0x2044] ;  /* 0x0020440001577983 */ /* 0x002f280000300800 */
        /* <DEDUP_REMOVED lines=16> */
[----:B------:R-:W-:Y:S04]  /*80e10*/  STS.U16 [R5+UR76+0x74d80], R71 ;  /* 0x074d804705007988 */ /* 0x000fe8000800044c */
[----:B0-----:R-:W4:Y:S04]  /*80e20*/  LDL.LU R67, [R1+0x1ef4] ;  /* 0x001ef40001437983 */ /* 0x001f280000300800 */
[----:B-1----:R-:W4:Y:S04]  /*80e30*/  LDL.LU R68, [R1+0x1ef0] ;  /* 0x001ef00001447983 */ /* 0x002f280000300800 */
[----:B------:R-:W4:Y:S04]  /*80e40*/  LDL.LU R69, [R1+0x235c] ;  /* 0x00235c0001457983 */ /* 0x000f280000300800 */
[----:B------:R-:W-:Y:S04]  /*80e50*/  STS.U16 [R5+UR76+0x65180], R78 ;  /* 0x0651804e05007988 */ /* 0x000fe8000800044c */
[----:B------:R-:W-:Y:S04]  /*80e60*/  STS.U16 [R5+UR76+0x75180], R79 ;  /* 0x0751804f05007988 */ /* 0x000fe8000800044c */
[----:B------:R-:W-:Y:S04]  /*80e70*/  STS.U16 [R5+UR76+0x65580], R3 ;  /* 0x0655800305007988 */ /* 0x000fe8000800044c */
[----:B------:R-:W-:Y:S04]  /*80e80*/  STS.U16 [R5+UR76+0x75580], R64 ;  /* 0x0755804005007988 */ /* 0x000fe8000800044c */
[----:B------:R0:W-:Y:S04]  /*80e90*/  STS.U16 [R5+UR76+0x75980], R73 ;  /* 0x0759804905007988 */ /* 0x0001e8000800044c */
[----:B------:R1:W-:Y:S04]  /*80ea0*/  STS.U16 [R5+UR76+0x65d80], R86 ;  /* 0x065d805605007988 */ /* 0x0003e8000800044c */
[----:B--2---:R2:W-:Y:S04]  /*80eb0*/  STS.U16 [R5+UR76+0x75d80], R92 ;  /* 0x075d805c05007988 */ /* 0x0045e8000800044c */
[----:B0-----:R-:W4:Y:S04]  /*80ec0*/  LDL.LU R73, [R1+0x2560] ;  /* 0x0025600001497983 */ /* 0x001f280000300800 */
[----:B-1----:R-:W4:Y:S04]  /*80ed0*/  LDL.LU R86, [R1+0x2344] ;  /* 0x0023440001567983 */ /* 0x002f280000300800 */
[----:B--2---:R-:W2:Y:S04]  /*80ee0*/  LDL.LU R92, [R1+0x2548] ;  /* 0x00254800015c7983 */ /* 0x004ea80000300800 */
        /* <DEDUP_REMOVED lines=9> */
[----:B------:R-:W2:Y:S04]  /*80f80*/  LDL.LU R64, [R1+0x2500] ;  /* 0x0025000001407983 */ /* 0x000ea80000300800 */
[----:B-1----:R-:W2:Y:S04]  /*80f90*/  LDL.LU R76, [R1+0x22e4] ;  /* 0x0022e400014c7983 */ /* 0x002ea80000300800 */
[----:B---3--:R-:W3:Y:S04]  /*80fa0*/  LDL.LU R2, [R1+0x24e8] ;  /* 0x0024e80001027983 */ /* 0x008ee80000300800 */
[----:B----4-:R-:W4:Y:S04]  /*80fb0*/  LDL.LU R4, [R1+0x2fdc] ;  /* 0x002fdc0001047983 */ /* 0x010f280000300800 */
        /* <DEDUP_REMOVED lines=17> */
[----:B------:R1:W-:Y:S04]  /*810d0*/  STS.U16 [R4+UR76+0x70200], R73 ;  /* 0x0702004904007988 */ /* 0x0003e8000800044c */
        /* <DEDUP_REMOVED lines=9> */
[----:B---3--:R0:W-:Y:S04]  /*81170*/  STS.U16 [R4+UR76+0x71600], R2 ;  /* 0x0716000204007988 */ /* 0x0081e8000800044c */
        /* <DEDUP_REMOVED lines=29> */
[----:B------:R1:W-:Y:S04]  /*81350*/  STS.U16 [R4+UR76+0x72200], R73 ;  /* 0x0722004904007988 */ /* 0x0003e8000800044c */
[----:B----4-:R4:W-:Y:S04]  /*81360*/  STS.U16 [R4+UR76+0x62600], R86 ;  /* 0x0626005604007988 */ /* 0x0109e8000800044c */
[----:B--2---:R2:W-:Y:S04]  /*81370*/  STS.U16 [R4+UR76+0x72600], R92 ;  /* 0x0726005c04007988 */ /* 0x0045e8000800044c */
[----:B------:R0:W-:Y:S04]  /*81380*/  STS.U16 [R4+UR76+0x62a00], R0 ;  /* 0x062a000004007988 */ /* 0x0001e8000800044c */
[----:B---3--:R3:W-:Y:S04]  /*81390*/  STS.U16 [R4+UR76+0x72a00], R76 ;  /* 0x072a004c04007988 */ /* 0x0087e8000800044c */
[----:B0-----:R-:W3:Y:S04]  /*813a0*/  LDL.LU R69, [R1+0x2154] ;  /* 0x0021540001457983 */ /* 0x001ee80000300800 */
[----:B-1----:R-:W3:Y:S04]  /*813b0*/  LDL.LU R73, [R1+0x2150] ;  /* 0x0021500001497983 */ /* 0x002ee80000300800 */
[----:B----4-:R-:W4:Y:S04]  /*813c0*/  LDL.LU R86, [R1+0x211c] ;  /* 0x00211c0001567983 */ /* 0x010f280000300800 */
[----:B--2---:R-:W2:Y:S04]  /*813d0*/  LDL.LU R92, [R1+0x2118] ;  /* 0x00211800015c7983 */ /* 0x004ea80000300800 */
        /* <DEDUP_REMOVED lines=50> */
[----:B------:R-:W-:Y:S04]  /*81700*/  STS.U16 [R4+UR76+0x76a00], R3 ;  /* 0x076a000304007988 */ /* 0x000fe8000800044c */
[----:B------:R1:W-:Y:S04]  /*81710*/  STS.U16 [R4+UR76+0x75e00], R77 ;  /* 0x075e004d04007988 */ /* 0x0003e8000800044c */
[----:B0-----:R-:W2:Y:S04]  /*81720*/  LDL.LU R2, [R1+0x22e0] ;  /* 0x0022e00001027983 */ /* 0x001ea80000300800 */
[----:B-1----:R-:W2:Y:S04]  /*81730*/  LDL.LU R77, [R1+0x24e4] ;  /* 0x0024e400014d7983 */ /* 0x002ea80000300800 */
[----:B------:R-:W2:Y:S04]  /*81740*/  LDL.LU R3, [R1+0x2fc4] ;  /* 0x002fc40001037983 */ /* 0x000ea80000300800 */
[----:B------:R0:W-:Y:S04]  /*81750*/  STS.U16 [R4+UR76+0x66e00], R79 ;  /* 0x066e004f04007988 */ /* 0x0001e8000800044c */
[----:B------:R1:W-:Y:S04]  /*81760*/  STS.U16 [R4+UR76+0x76e00], R78 ;  /* 0x076e004e04007988 */ /* 0x0003e8000800044c */
[----:B------:R1:W-:Y:S04]  /*81770*/  STS.U16 [R4+UR76+0x67200], R71 ;  /* 0x0672004704007988 */ /* 0x0003e8000800044c */
[----:B0-----:R-:W3:Y:S04]  /*81780*/  LDL.LU R79, [R1+0x22c8] ;  /* 0x0022c800014f7983 */ /* 0x001ee80000300800 */
        /* <DEDUP_REMOVED lines=8> */
[----:B------:R-:W-:Y:S04]  /*81810*/  STS.U16 [R4+UR76+0x77200], R67 ;  /* 0x0772004304007988 */ /* 0x000fe8000800044c */
[----:B------:R-:W-:Y:S04]  /*81820*/  STS.U16 [R4+UR76+0x67600], R68 ;  /* 0x0676004404007988 */ /* 0x000fe8000800044c */
[----:B0-----:R-:W3:Y:S04]  /*81830*/  LDL.LU R55, [R1+0x2298] ;  /* 0x0022980001377983 */ /* 0x001ee80000300800 */
[----:B------:R-:W-:Y:S04]  /*81840*/  STS.U16 [R4+UR76+0x77600], R74 ;  /* 0x0776004a04007988 */ /* 0x000fe8000800044c */
[----:B-1----:R-:W4:Y:S04]  /*81850*/  LDL.LU R44, [R1+0x249c] ;  /* 0x00249c00012c7983 */ /* 0x002f280000300800 */
[----:B------:R-:W4:Y:S04]  /*81860*/  LDL.LU R45, [R1+0x2280] ;  /* 0x00228000012d7983 */ /* 0x000f280000300800 */
[----:B------:R-:W-:Y:S04]  /*81870*/  STS.U16 [R4+UR76+0x67a00], R72 ;  /* 0x067a004804007988 */ /* 0x000fe8000800044c */
[----:B------:R-:W-:Y:S04]  /*81880*/  STS.U16 [R4+UR76+0x77a00], R70 ;  /* 0x077a004604007988 */ /* 0x000fe8000800044c */
[----:B------:R-:W-:Y:S04]  /*81890*/  STS.U16 [R4+UR76+0x67e00], R27 ;  /* 0x067e001b04007988 */ /* 0x000fe8000800044c */
[----:B------:R-:W-:Y:S04]  /*818a0*/  STS.U16 [R4+UR76+0x77e00], R26 ;  /* 0x077e001a04007988 */ /* 0x000fe8000800044c */
[----:B------:R-:W4:Y:S04]  /*818b0*/  LDL.LU R80, [R1+0x2484] ;  /* 0x0024840001507983 */ /* 0x000f280000300800 */
[----:B------:R-:W4:Y:S04]  /*818c0*/  LDL.LU R88, [R1+0x2268] ;  /* 0x0022680001587983 */ /* 0x000f280000300800 */
[----:B--2---:R0:W-:Y:S04]  /*818d0*/  STS.U16 [R3+UR76+0x60680], R87 ;  /* 0x0606805703007988 */ /* 0x0041e8000800044c */
[----:B------:R1:W-:Y:S04]  /*818e0*/  STS.U16 [R3+UR76+0x71680], R77 ;  /* 0x0716804d03007988 */ /* 0x0003e8000800044c */
[----:B------:R2:W-:Y:S04]  /*818f0*/  STS.U16 [R3+UR76+0x70680], R75 ;  /* 0x0706804b03007988 */ /* 0x0005e8000800044c */
[----:B0-----:R-:W4:Y:S04]  /*81900*/  LDL.LU R87, [R1+0x246c] ;  /* 0x00246c0001577983 */ /* 0x001f280000300800 */
[----:B-1----:R-:W4:Y:S04]  /*81910*/  LDL.LU R77, [R1+0x2250] ;  /* 0x00225000014d7983 */ /* 0x002f280000300800 */
[----:B--2---:R-:W2:Y:S04]  /*81920*/  LDL.LU R75, [R1+0x2454] ;  /* 0x00245400014b7983 */ /* 0x004ea80000300800 */
        /* <DEDUP_REMOVED lines=11> */
[----:B---3--:R3:W-:Y:S04]  /*819e0*/  STS.U16 [R3+UR76+0x61e80], R71 ;  /* 0x061e804703007988 */ /* 0x0087e8000800044c */
[----:B0-----:R-:W2:Y:S04]  /*819f0*/  LDL.LU R64, [R1+0x23e4] ;  /* 0x0023e40001407983 */ /* 0x001ea80000300800 */
[----:B-1----:R-:W2:Y:S04]  /*81a00*/  LDL.LU R69, [R1+0x21c8] ;  /* 0x0021c80001457983 */ /* 0x002ea80000300800 */
[----:B------:R-:W2:Y:S04]  /*81a10*/  LDL.LU R73, [R1+0x23c8] ;  /* 0x0023c80001497983 */ /* 0x000ea80000300800 */
[----:B------:R-:W2:Y:S04]  /*81a20*/  LDL.LU R2, [R1+0x21ac] ;  /* 0x0021ac0001027983 */ /* 0x000ea80000300800 */
[----:B---3--:R-:W3:Y:S04]  /*81a30*/  LDL.LU R71, [R1+0x23ac] ;  /* 0x0023ac0001477983 */ /* 0x008ee80000300800 */
        /* <DEDUP_REMOVED lines=19> */
[----:B-1----:R0:W5:Y:S04]  /*81b70*/  LDL.LU R25, [R1+0x2fc0] ;  /* 0x002fc00001197983 */ /* 0x0021680000300800 */
[----:B------:R-:W4:Y:S04]  /*81b80*/  LDL.LU R55, [R1+0x2fbc] ;  /* 0x002fbc0001377983 */ /* 0x000f280000300800 */
[----:B------:R0:W5:Y:S04]  /*81b90*/  LDL.LU R44, [R1+0x2fb8] ;  /* 0x002fb800012c7983 */ /* 0x0001680000300800 */
[----:B------:R0:W5:Y:S04]  /*81ba0*/  LDL.LU R45, [R1+0x2fb4] ;  /* 0x002fb400012d7983 */ /* 0x0001680000300800 */
[----:B------:R-:W4:Y:S04]  /*81bb0*/  LDL.LU R80, [R1+0x2fb0] ;  /* 0x002fb00001507983 */ /* 0x000f280000300800 */
[----:B------:R1:W-:Y:S04]  /*81bc0*/  STS.U16 [R3+UR76+0x62a80], R88 ;  /* 0x062a805803007988 */ /* 0x0003e8000800044c */
[----:B-1----:R-:W4:Y:S04]  /*81bd0*/  LDL.LU R88, [R1+0x2fac] ;  /* 0x002fac0001587983 */ /* 0x002f280000300800 */
[----:B------:R1:W-:Y:S04]  /*81be0*/  STS.U16 [R3+UR76+0x72a80], R87 ;  /* 0x072a805703007988 */ /* 0x0003e8000800044c */
[----:B------:R0:W-:Y:S04]  /*81bf0*/  STS.U16 [R3+UR76+0x62e80], R77 ;  /* 0x062e804d03007988 */ /* 0x0001e8000800044c */
[----:B--2---:R2:W-:Y:S04]  /*81c00*/  STS.U16 [R3+UR76+0x72e80], R75 ;  /* 0x072e804b03007988 */ /* 0x0045e8000800044c */
[----:B------:R0:W-:Y:S04]  /*81c10*/  STS.U16 [R3+UR76+0x63280], R67 ;  /* 0x0632804303007988 */ /* 0x0001e8000800044c */
[----:B------:R0:W-:Y:S04]  /*81c20*/  STS.U16 [R3+UR76+0x73280], R68 ;  /* 0x0732804403007988 */ /* 0x0001e8000800044c */
[----:B------:R2:W-:Y:S04]  /*81c30*/  STS.U16 [R3+UR76+0x63680], R70 ;  /* 0x0636804603007988 */ /* 0x0005e8000800044c */
[----:B-1----:R-:W4:Y:S04]  /*81c40*/  LDL.LU R87, [R1+0x20dc] ;  /* 0x0020dc0001577983 */ /* 0x002f280000300800 */
[----:B0-----:R-:W4:Y:S04]  /*81c50*/  LDL.LU R77, [R1+0x20d8] ;  /* 0x0020d800014d7983 */ /* 0x001f280000300800 */
        /* <DEDUP_REMOVED lines=18> */
[----:B---3--:R3:W-:Y:S04]  /*81d80*/  STS.U16 [R3+UR76+0x74680], R71 ;  /* 0x0746804703007988 */ /* 0x0087e8000800044c */
[----:B0-----:R-:W2:Y:S04]  /*81d90*/  LDL.LU R73, [R1+0x2f84] ;  /* 0x002f840001497983 */ /* 0x001ea80000300800 */
[----:B-1----:R-:W2:Y:S04]  /*81da0*/  LDL.LU R2, [R1+0x2f80] ;  /* 0x002f800001027983 */ /* 0x002ea80000300800 */
[----:B---3--:R-:W3:Y:S04]  /*81db0*/  LDL.LU R71, [R1+0x2f7c] ;  /* 0x002f7c0001477983 */ /* 0x008ee80000300800 */
[----:B------:R0:W-:Y:S04]  /*81dc0*/  STS.U16 [R3+UR76+0x74a80], R86 ;  /* 0x074a805603007988 */ /* 0x0001e8000800044c */
[----:B----4-:R1:W-:Y:S04]  /*81dd0*/  STS.U16 [R3+UR76+0x64e80], R92 ;  /* 0x064e805c03007988 */ /* 0x0103e8000800044c */
[----:B------:R4:W-:Y:S04]  /*81de0*/  STS.U16 [R3+UR76+0x74e80], R0 ;  /* 0x074e800003007988 */ /* 0x0009e8000800044c */
[----:B------:R0:W-:Y:S04]  /*81df0*/  STS.U16 [R3+UR76+0x65280], R76 ;  /* 0x0652804c03007988 */ /* 0x0001e8000800044c */
[----:B------:R0:W-:Y:S04]  /*81e00*/  STS.U16 [R3+UR76+0x75280], R79 ;  /* 0x0752804f03007988 */ /* 0x0001e8000800044c */
[----:B------:R4:W-:Y:S04]  /*81e10*/  STS.U16 [R3+UR76+0x65680], R78 ;  /* 0x0656804e03007988 */ /* 0x0009e8000800044c */
[----:B0-----:R-:W2:Y:S04]  /*81e20*/  LDL.LU R86, [R1+0x2354] ;  /* 0x0023540001567983 */ /* 0x001ea80000300800 */
[----:B-1----:R-:W2:Y:S04]  /*81e30*/  LDL.LU R92, [R1+0x2558] ;  /* 0x00255800015c7983 */ /* 0x002ea80000300800 */
[----:B----4-:R-:W4:Y:S04]  /*81e40*/  LDL.LU R0, [R1+0x233c] ;  /* 0x00233c0001007983 */ /* 0x010f280000300800 */
[----:B------:R-:W4:Y:S04]  /*81e50*/  LDL.LU R76, [R1+0x2540] ;  /* 0x00254000014c7983 */ /* 0x000f280000300800 */
[----:B------:R-:W4:Y:S04]  /*81e60*/  LDL.LU R79, [R1+0x2324] ;  /* 0x00232400014f7983 */ /* 0x000f280000300800 */
[----:B------:R-:W4:Y:S04]  /*81e70*/  LDL.LU R78, [R1+0x2528] ;  /* 0x00252800014e7983 */ /* 0x000f280000300800 */
[----:B------:R-:W-:Y:S04]  /*81e80*/  STS.U16 [R3+UR76+0x75a80], R77 ;  /* 0x075a804d03007988 */ /* 0x000fe8000800044c */
[----:B---3--:R0:W-:Y:S04]  /*81e90*/  STS.U16 [R3+UR76+0x75680], R71 ;  /* 0x0756804703007988 */ /* 0x0081e8000800044c */
[----:B--2---:R1:W-:Y:S04]  /*81ea0*/  STS.U16 [R3+UR76+0x75e80], R2 ;  /* 0x075e800203007988 */ /* 0x0043e8000800044c */
[----:B0-----:R-:W2:Y:S04]  /*81eb0*/  LDL.LU R71, [R1+0x230c] ;  /* 0x00230c0001477983 */ /* 0x001ea80000300800 */
[----:B------:R-:W3:Y:S04]  /*81ec0*/  LDL.LU R77, [R1+0x2510] ;  /* 0x00251000014d7983 */ /* 0x000ee80000300800 */
[----:B-1----:R-:W2:Y:S04]  /*81ed0*/  LDL.LU R2, [R1+0x2f78] ;  /* 0x002f780001027983 */ /* 0x002ea80000300800 */
[----:B------:R0:W-:Y:S04]  /*81ee0*/  STS.U16 [R3+UR76+0x66680], R64 ;  /* 0x0666804003007988 */ /* 0x0001e8000800044c */
[----:B------:R1:W-:Y:S04]  /*81ef0*/  STS.U16 [R3+UR76+0x66280], R73 ;  /* 0x0662804903007988 */ /* 0x0003e8000800044c */
[----:B------:R1:W-:Y:S04]  /*81f00*/  STS.U16 [R3+UR76+0x76280], R69 ;  /* 0x0762804503007988 */ /* 0x0003e8000800044c */
[----:B0-----:R-:W3:Y:S04]  /*81f10*/  LDL.LU R64, [R1+0x22f4] ;  /* 0x0022f40001407983 */ /* 0x001ee80000300800 */
[----:B-1----:R-:W3:Y:S04]  /*81f20*/  LDL.LU R73, [R1+0x24f8] ;  /* 0x0024f80001497983 */ /* 0x002ee80000300800 */
[----:B------:R-:W3:Y:S04]  /*81f30*/  LDL.LU R69, [R1+0x22dc] ;  /* 0x0022dc0001457983 */ /* 0x000ee80000300800 */
[----:B------:R-:W-:Y:S04]  /*81f40*/  STS.U16 [R3+UR76+0x64a80], R89 ;  /* 0x064a805903007988 */ /* 0x000fe8000800044c */
[----:B------:R-:W-:Y:S04]  /*81f50*/  STS.U16 [R3+UR76+0x65a80], R87 ;  /* 0x065a805703007988 */ /* 0x000fe8000800044c */
[----:B------:R-:W-:Y:S04]  /*81f60*/  STS.U16 [R3+UR76+0x65e80], R75 ;  /* 0x065e804b03007988 */ /* 0x000fe8000800044c */
[----:B------:R-:W-:Y:S04]  /*81f70*/  STS.U16 [R3+UR76+0x76680], R74 ;  /* 0x0766804a03007988 */ /* 0x000fe8000800044c */
[----:B------:R-:W-:Y:S04]  /*81f80*/  STS.U16 [R3+UR76+0x66a80], R72 ;  /* 0x066a804803007988 */ /* 0x000fe8000800044c */
[----:B------:R0:W-:Y:S04]  /*81f90*/  STS.U16 [R3+UR76+0x76a80], R70 ;  /* 0x076a804603007988 */ /* 0x0001e8000800044c */
        /* <DEDUP_REMOVED lines=10> */
[----:B0-----:R-:W3:Y:S04]  /*82040*/  LDL.LU R70, [R1+0x24e0] ;  /* 0x0024e00001467983 */ /* 0x001ee80000300800 */
[----:B--2---:R0:W-:Y:S04]  /*82050*/  STS.U16 [R2+UR76+0x60f00], R71 ;  /* 0x060f004702007988 */ /* 0x0041e8000800044c */
[----:B------:R1:W-:Y:S04]  /*82060*/  STS.U16 [R2+UR76+0x70300], R92 ;  /* 0x0703005c02007988 */ /* 0x0003e8000800044c */
[----:B----4-:R2:W-:Y:S04]  /*82070*/  STS.U16 [R2+UR76+0x60b00], R79 ;  /* 0x060b004f02007988 */ /* 0x0105e8000800044c */
[----:B------:R4:W-:Y:S04]  /*82080*/  STS.U16 [R2+UR76+0x70b00], R78 ;  /* 0x070b004e02007988 */ /* 0x0009e8000800044c */
[----:B0-----:R-:W3:Y:S04]  /*82090*/  LDL.LU R71, [R1+0x22c4] ;  /* 0x0022c40001477983 */ /* 0x001ee80000300800 */
[----:B------:R-:W3:Y:S04]  /*820a0*/  LDL.LU R72, [R1+0x24c8] ;  /* 0x0024c80001487983 */ /* 0x000ee80000300800 */
[----:B------:R-:W3:Y:S04]  /*820b0*/  LDL.LU R89, [R1+0x22ac] ;  /* 0x0022ac0001597983 */ /* 0x000ee80000300800 */
[----:B-1----:R-:W3:Y:S04]  /*820c0*/  LDL.LU R92, [R1+0x24b0] ;  /* 0x0024b000015c7983 */ /* 0x002ee80000300800 */
[----:B--2---:R-:W2:Y:S04]  /*820d0*/  LDL.LU R79, [R1+0x2294] ;  /* 0x00229400014f7983 */ /* 0x004ea80000300800 */
        /* <DEDUP_REMOVED lines=16> */
[----:B---3--:R3:W-:Y:S04]  /*821e0*/  STS.U16 [R2+UR76+0x70f00], R77 ;  /* 0x070f004d02007988 */ /* 0x0087e8000800044c */
[----:B------:R0:W-:Y:S04]  /*821f0*/  STS.U16 [R2+UR76+0x61300], R64 ;  /* 0x0613004002007988 */ /* 0x0001e8000800044c */
[----:B------:R1:W-:Y:S04]  /*82200*/  STS.U16 [R2+UR76+0x71300], R73 ;  /* 0x0713004902007988 */ /* 0x0003e8000800044c */
[----:B------:R3:W-:Y:S04]  /*82210*/  STS.U16 [R2+UR76+0x61700], R69 ;  /* 0x0617004502007988 */ /* 0x0007e8000800044c */
[----:B0-----:R-:W4:Y:S04]  /*82220*/  LDL.LU R0, [R1+0x23e0] ;  /* 0x0023e00001007983 */ /* 0x001f280000300800 */
[----:B-1----:R-:W4:Y:S04]  /*82230*/  LDL.LU R76, [R1+0x21c4] ;  /* 0x0021c400014c7983 */ /* 0x002f280000300800 */
[----:B---3--:R-:W3:Y:S04]  /*82240*/  LDL.LU R77, [R1+0x23c4] ;  /* 0x0023c400014d7983 */ /* 0x008ee80000300800 */
[----:B------:R-:W3:Y:S04]  /*82250*/  LDL.LU R64, [R1+0x21a8] ;  /* 0x0021a80001407983 */ /* 0x000ee80000300800 */
[----:B------:R-:W3:Y:S04]  /*82260*/  LDL.LU R73, [R1+0x23a8] ;  /* 0x0023a80001497983 */ /* 0x000ee80000300800 */
[----:B------:R-:W3:Y:S04]  /*82270*/  LDL.LU R69, [R1+0x218c] ;  /* 0x00218c0001457983 */ /* 0x000ee80000300800 */
[----:B------:R0:W-:Y:S04]  /*82280*/  STS.U16 [R2+UR76+0x60300], R86 ;  /* 0x0603005602007988 */ /* 0x0001e8000800044c */
[----:B------:R1:W-:Y:S04]  /*82290*/  STS.U16 [R2+UR76+0x71700], R70 ;  /* 0x0717004602007988 */ /* 0x0003e8000800044c */
[----:B0-----:R-:W3:Y:S04]  /*822a0*/  LDL.LU R86, [R1+0x238c] ;  /* 0x00238c0001567983 */ /* 0x001ee80000300800 */
[----:B-1----:R-:W3:Y:S04]  /*822b0*/  LDL.LU R70, [R1+0x2f74] ;  /* 0x002f740001467983 */ /* 0x002ee80000300800 */
[----:B------:R0:W-:Y:S04]  /*822c0*/  STS.U16 [R2+UR76+0x61b00], R71 ;  /* 0x061b004702007988 */ /* 0x0001e8000800044c */
[----:B------:R1:W-:Y:S04]  /*822d0*/  STS.U16 [R2+UR76+0x71b00], R72 ;  /* 0x071b004802007988 */ /* 0x0003e8000800044c */
[----:B------:R0:W-:Y:S04]  /*822e0*/  STS.U16 [R2+UR76+0x61f00], R89 ;  /* 0x061f005902007988 */ /* 0x0001e8000800044c */
[----:B------:R0:W-:Y:S04]  /*822f0*/  STS.U16 [R2+UR76+0x71f00], R92 ;  /* 0x071f005c02007988 */ /* 0x0001e8000800044c */
[----:B--2---:R2:W-:Y:S04]  /*82300*/  STS.U16 [R2+UR76+0x62300], R79 ;  /* 0x0623004f02007988 */ /* 0x0045e8000800044c */
[----:B----4-:R4:W-:Y:S04]  /*82310*/  STS.U16 [R2+UR76+0x72300], R78 ;  /* 0x0723004e02007988 */ /* 0x0109e8000800044c */
[----:B0-----:R-:W3:Y:S04]  /*82320*/  LDL.LU R71, [R1+0x2370] ;  /* 0x0023700001477983 */ /* 0x001ee80000300800 */
[----:B-1----:R-:W3:Y:S04]  /*82330*/  LDL.LU R72, [R1+0x2f70] ;  /* 0x002f700001487983 */ /* 0x002ee80000300800 */
[----:B------:R-:W3:Y:S04]  /*82340*/  LDL.LU R89, [R1+0x2f6c] ;  /* 0x002f6c0001597983 */ /* 0x000ee80000300800 */
[----:B------:R-:W3:Y:S04]  /*82350*/  LDL.LU R92, [R1+0x210c] ;  /* 0x00210c00015c7983 */ /* 0x000ee80000300800 */
[----:B--2---:R-:W2:Y:S04]  /*82360*/  LDL.LU R79, [R1+0x2108] ;  /* 0x00210800014f7983 */ /* 0x004ea80000300800 */
[----:B----4-:R-:W4:Y:S04]  /*82370*/  LDL.LU R78, [R1+0x20d4] ;  /* 0x0020d400014e7983 */ /* 0x010f280000300800 */
        /* <DEDUP_REMOVED lines=31> */
[----:B------:R-:W2:Y:S04]  /*82570*/  LDL.LU R0, [R1+0x2f34] ;  /* 0x002f340001007983 */ /* 0x000ea80000300800 */
[----:B------:R-:W4:Y:S04]  /*82580*/  LDL.LU R76, [R1+0x2f30] ;  /* 0x002f3000014c7983 */ /* 0x000f280000300800 */
[----:B---3--:R-:W3:Y:S04]  /*82590*/  LDL.LU R77, [R1+0x2f2c] ;  /* 0x002f2c00014d7983 */ /* 0x008ee80000300800 */
[----:B-1----:R-:W3:Y:S04]  /*825a0*/  LDL.LU R64, [R1+0x2f28] ;  /* 0x002f280001407983 */ /* 0x002ee80000300800 */
[----:B------:R-:W4:Y:S04]  /*825b0*/  LDL.LU R73, [R1+0x2f24] ;  /* 0x002f240001497983 */ /* 0x000f280000300800 */
[----:B------:R1:W-:Y:S04]  /*825c0*/  STS.U16 [R2+UR76+0x64b00], R69 ;  /* 0x064b004502007988 */ /* 0x0003e8000800044c */
[----:B-1----:R-:W4:Y:S04]  /*825d0*/  LDL.LU R69, [R1+0x2f20] ;  /* 0x002f200001457983 */ /* 0x002f280000300800 */
[----:B------:R-:W-:Y:S04]  /*825e0*/  STS.U16 [R2+UR76+0x74f00], R71 ;  /* 0x074f004702007988 */ /* 0x000fe8000800044c */
[----:B--2---:R-:W-:Y:S04]  /*825f0*/  STS.U16 [R2+UR76+0x75f00], R0 ;  /* 0x075f000002007988 */ /* 0x004fe8000800044c */
[----:B---3--:R-:W-:Y:S04]  /*82600*/  STS.U16 [R2+UR76+0x75300], R64 ;  /* 0x0753004002007988 */ /* 0x008fe8000800044c */
[----:B----4-:R-:W-:Y:S04]  /*82610*/  STS.U16 [R2+UR76+0x65300], R73 ;  /* 0x0653004902007988 */ /* 0x010fe8000800044c */
[----:B------:R1:W-:Y:S04]  /*82620*/  STS.U16 [R2+UR76+0x64f00], R69 ;  /* 0x064f004502007988 */ /* 0x0003e8000800044c */
[----:B-1----:R-:W2:Y:S04]  /*82630*/  LDL.LU R69, [R1+0x2350] ;  /* 0x0023500001457983 */ /* 0x002ea80000300800 */
[----:B------:R-:W3:Y:S04]  /*82640*/  LDL.LU R71, [R1+0x2554] ;  /* 0x0025540001477983 */ /* 0x000ee80000300800 */
[----:B------:R-:W4:Y:S04]  /*82650*/  LDL.LU R73, [R1+0x2338] ;  /* 0x0023380001497983 */ /* 0x000f280000300800 */
[----:B------:R-:W2:Y:S04]  /*82660*/  LDL.LU R64, [R1+0x253c] ;  /* 0x00253c0001407983 */ /* 0x000ea80000300800 */
[----:B------:R-:W2:Y:S04]  /*82670*/  LDL.LU R0, [R1+0x2f1c] ;  /* 0x002f1c0001007983 */ /* 0x000ea80000300800 */
        /* <DEDUP_REMOVED lines=21> */
[----:B-1----:R-:W4:Y:S04]  /*827d0*/  LDL.LU R65, [R1+0x2320] ;  /* 0x0023200001417983 */ /* 0x002f280000300800 */
[----:B------:R-:W-:Y:S04]  /*827e0*/  STS.U16 [R2+UR76+0x77f00], R56 ;  /* 0x077f003802007988 */ /* 0x000fe8000800044c */
[----:B0-----:R-:W4:Y:S04]  /*827f0*/  LDL.LU R67, [R1+0x2524] ;  /* 0x0025240001437983 */ /* 0x001f280000300800 */
[----:B--2---:R0:W-:Y:S04]  /*82800*/  STS.U16 [R0+UR76+0x60380], R69 ;  /* 0x0603804500007988 */ /* 0x0041e8000800044c */
[----:B---3--:R1:W-:Y:S04]  /*82810*/  STS.U16 [R0+UR76+0x70380], R71 ;  /* 0x0703804700007988 */ /* 0x0083e8000800044c */
[----:B----4-:R2:W-:Y:S04]  /*82820*/  STS.U16 [R0+UR76+0x60780], R73 ;  /* 0x0607804900007988 */ /* 0x0105e8000800044c */
[----:B0-----:R-:W3:Y:S04]  /*82830*/  LDL.LU R69, [R1+0x2308] ;  /* 0x0023080001457983 */ /* 0x001ee80000300800 */
        /* <DEDUP_REMOVED lines=23> */
[----:B0-----:R-:W2:Y:S04]  /*829b0*/  LDL.LU R64, [R1+0x23f8] ;  /* 0x0023f80001407983 */ /* 0x001ea80000300800 */
[----:B------:R0:W-:Y:S04]  /*829c0*/  STS.U16 [R0+UR76+0x60b80], R65 ;  /* 0x060b804100007988 */ /* 0x0001e8000800044c */
[----:B------:R1:W-:Y:S04]  /*829d0*/  STS.U16 [R0+UR76+0x70b80], R67 ;  /* 0x070b804300007988 */ /* 0x0003e8000800044c */
[----:B0-----:R-:W2:Y:S04]  /*829e0*/  LDL.LU R65, [R1+0x23dc] ;  /* 0x0023dc0001417983 */ /* 0x001ea80000300800 */
[----:B-1----:R-:W2:Y:S04]  /*829f0*/  LDL.LU R67, [R1+0x23c0] ;  /* 0x0023c00001437983 */ /* 0x002ea80000300800 */
[----:B---3--:R0:W-:Y:S04]  /*82a00*/  STS.U16 [R0+UR76+0x60f80], R69 ;  /* 0x060f804500007988 */ /* 0x0081e8000800044c */
[----:B----4-:R1:W-:Y:S04]  /*82a10*/  STS.U16 [R0+UR76+0x70f80], R71 ;  /* 0x070f804700007988 */ /* 0x0103e8000800044c */
[----:B--2---:R2:W-:Y:S04]  /*82a20*/  STS.U16 [R0+UR76+0x61380], R73 ;  /* 0x0613804900007988 */ /* 0x0045e8000800044c */
[----:B------:R3:W-:Y:S04]  /*82a30*/  STS.U16 [R0+UR76+0x71380], R56 ;  /* 0x0713803800007988 */ /* 0x0007e8000800044c */
[----:B------:R4:W-:Y:S04]  /*82a40*/  STS.U16 [R0+UR76+0x61780], R57 ;  /* 0x0617803900007988 */ /* 0x0009e8000800044c */
[----:B------:R2:W-:Y:S04]  /*82a50*/  STS.U16 [R0+UR76+0x71780], R58 ;  /* 0x0717803a00007988 */ /* 0x0005e8000800044c */
[----:B0-----:R-:W2:Y:S04]  /*82a60*/  LDL.LU R69, [R1+0x23a4] ;  /* 0x0023a40001457983 */ /* 0x001ea80000300800 */
[----:B-1----:R-:W2:Y:S04]  /*82a70*/  LDL.LU R71, [R1+0x2388] ;  /* 0x0023880001477983 */ /* 0x002ea80000300800 */
[----:B--2---:R-:W2:Y:S04]  /*82a80*/  LDL.LU R73, [R1+0x236c] ;  /* 0x00236c0001497983 */ /* 0x004ea80000300800 */
[----:B---3--:R0:W5:Y:S04]  /*82a90*/  LDL.LU R56, [R1+0x2f18] ;  /* 0x002f180001387983 */ /* 0x0081680000300800 */
[----:B----4-:R0:W5:Y:S04]  /*82aa0*/  LDL.LU R57, [R1+0x2f14] ;  /* 0x002f140001397983 */ /* 0x0101680000300800 */
        /* <DEDUP_REMOVED lines=8> */
[----:B---3--:R1:W5:Y:S04]  /*82b30*/  LDL.LU R60, [R1+0x2f08] ;  /* 0x002f0800013c7983 */ /* 0x0083680000300800 */
[----:B----4-:R1:W5:Y:S04]  /*82b40*/  LDL.LU R61, [R1+0x2f04] ;  /* 0x002f0400013d7983 */ /* 0x0103680000300800 */
[----:B0-----:R1:W5:Y:S04]  /*82b50*/  LDL.LU R62, [R1+0x2f00] ;  /* 0x002f0000013e7983 */ /* 0x0013680000300800 */
[----:B------:R1:W5:Y:S04]  /*82b60*/  LDL.LU R63, [R1+0x2efc] ;  /* 0x002efc00013f7983 */ /* 0x0003680000300800 */
        /* <DEDUP_REMOVED lines=8> */
[----:B----4-:R-:W4:Y:S04]  /*82bf0*/  LDL.LU R79, [R1+0x2ef0] ;  /* 0x002ef000014f7983 */ /* 0x010f280000300800 */
[----:B------:R-:W3:Y:S04]  /*82c00*/  LDL.LU R78, [R1+0x2eec] ;  /* 0x002eec00014e7983 */ /* 0x000ee80000300800 */
[----:B------:R-:W3:Y:S04]  /*82c10*/  LDL.LU R77, [R1+0x2ee8] ;  /* 0x002ee800014d7983 */ /* 0x000ee80000300800 */
[----:B-1----:R-:W3:Y:S04]  /*82c20*/  LDL.LU R76, [R1+0x2ee4] ;  /* 0x002ee400014c7983 */ /* 0x002ee80000300800 */
        /* <DEDUP_REMOVED lines=13> */
[----:B------:R-:W-:Y:S04]  /*82d00*/  STS.U16 [R0+UR76+0x73f80], R65 ;  /* 0x073f804100007988 */ /* 0x000fe8000800044c */
[----:B------:R-:W-:Y:S04]  /*82d10*/  STS.U16 [R0+UR76+0x74380], R67 ;  /* 0x0743804300007988 */ /* 0x000fe8000800044c */
[----:B------:R-:W-:Y:S04]  /*82d20*/  STS.U16 [R0+UR76+0x74780], R69 ;  /* 0x0747804500007988 */ /* 0x000fe8000800044c */
[----:B------:R-:W-:Y:S04]  /*82d30*/  STS.U16 [R0+UR76+0x74b80], R71 ;  /* 0x074b804700007988 */ /* 0x000fe8000800044c */
[----:B--2---:R-:W-:Y:S04]  /*82d40*/  STS.U16 [R0+UR76+0x74f80], R73 ;  /* 0x074f804900007988 */ /* 0x004fe8000800044c */
[----:B---3--:R-:W-:Y:S04]  /*82d50*/  STS.U16 [R0+UR76+0x65780], R76 ;  /* 0x0657804c00007988 */ /* 0x008fe8000800044c */
[----:B----4-:R-:W-:Y:S04]  /*82d60*/  STS.U16 [R0+UR76+0x75380], R75 ;  /* 0x0753804b00007988 */ /* 0x010fe8000800044c */
[----:B------:R0:W-:Y:S04]  /*82d70*/  STS.U16 [R0+UR76+0x63f80], R64 ;  /* 0x063f804000007988 */ /* 0x0001e8000800044c */
[----:B------:R1:W-:Y:S04]  /*82d80*/  STS.U16 [R0+UR76+0x64380], R66 ;  /* 0x0643804200007988 */ /* 0x0003e8000800044c */
[----:B------:R2:W-:Y:S04]  /*82d90*/  STS.U16 [R0+UR76+0x64780], R68 ;  /* 0x0647804400007988 */ /* 0x0005e8000800044c */
[----:B------:R3:W-:Y:S04]  /*82da0*/  STS.U16 [R0+UR76+0x64b80], R70 ;  /* 0x064b804600007988 */ /* 0x0007e8000800044c */
[----:B0-----:R0:W5:Y:S04]  /*82db0*/  LDL.LU R64, [R1+0x2ec4] ;  /* 0x002ec40001407983 */ /* 0x0011680000300800 */
[----:B------:R0:W5:Y:S04]  /*82dc0*/  LDL.LU R65, [R1+0x2ec0] ;  /* 0x002ec00001417983 */ /* 0x0001680000300800 */
[----:B-1----:R0:W5:Y:S04]  /*82dd0*/  LDL.LU R66, [R1+0x2ebc] ;  /* 0x002ebc0001427983 */ /* 0x0021680000300800 */
[----:B------:R0:W5:Y:S04]  /*82de0*/  LDL.LU R67, [R1+0x2eb8] ;  /* 0x002eb80001437983 */ /* 0x0001680000300800 */
[----:B--2---:R0:W5:Y:S04]  /*82df0*/  LDL.LU R68, [R1+0x2eb4] ;  /* 0x002eb40001447983 */ /* 0x0041680000300800 */
[----:B------:R0:W5:Y:S04]  /*82e00*/  LDL.LU R69, [R1+0x2eb0] ;  /* 0x002eb00001457983 */ /* 0x0001680000300800 */
[----:B---3--:R0:W5:Y:S04]  /*82e10*/  LDL.LU R70, [R1+0x2eac] ;  /* 0x002eac0001467983 */ /* 0x0081680000300800 */
[----:B------:R0:W5:Y:S04]  /*82e20*/  LDL.LU R71, [R1+0x2ea8] ;  /* 0x002ea80001477983 */ /* 0x0001680000300800 */
[----:B------:R1:W-:Y:S04]  /*82e30*/  STS.U16 [R0+UR76+0x64f80], R72 ;  /* 0x064f804800007988 */ /* 0x0003e8000800044c */
[----:B------:R2:W-:Y:S04]  /*82e40*/  STS.U16 [R0+UR76+0x65380], R74 ;  /* 0x0653804a00007988 */ /* 0x0005e8000800044c */
[----:B------:R3:W-:Y:S04]  /*82e50*/  STS.U16 [R0+UR76+0x75780], R77 ;  /* 0x0757804d00007988 */ /* 0x0007e8000800044c */
[----:B------:R4:W-:Y:S04]  /*82e60*/  STS.U16 [R0+UR76+0x65b80], R78 ;  /* 0x065b804e00007988 */ /* 0x0009e8000800044c */
[----:B------:R0:W-:Y:S04]  /*82e70*/  STS.U16 [R0+UR76+0x75b80], R79 ;  /* 0x075b804f00007988 */ /* 0x0001e8000800044c */
[----:B-1----:R1:W5:Y:S04]  /*82e80*/  LDL.LU R72, [R1+0x2ea4] ;  /* 0x002ea40001487983 */ /* 0x0023680000300800 */
[----:B------:R1:W5:Y:S04]  /*82e90*/  LDL.LU R73, [R1+0x2ea0] ;  /* 0x002ea00001497983 */ /* 0x0003680000300800 */
[----:B--2---:R1:W5:Y:S04]  /*82ea0*/  LDL.LU R74, [R1+0x2e9c] ;  /* 0x002e9c00014a7983 */ /* 0x0043680000300800 */
[----:B------:R1:W5:Y:S04]  /*82eb0*/  LDL.LU R75, [R1+0x2e98] ;  /* 0x002e9800014b7983 */ /* 0x0003680000300800 */
[----:B------:R1:W5:Y:S04]  /*82ec0*/  LDL.LU R76, [R1+0x2e94] ;  /* 0x002e9400014c7983 */ /* 0x0003680000300800 */
[----:B---3--:R1:W5:Y:S04]  /*82ed0*/  LDL.LU R77, [R1+0x2e90] ;  /* 0x002e9000014d7983 */ /* 0x0083680000300800 */
[----:B----4-:R1:W5:Y:S04]  /*82ee0*/  LDL.LU R78, [R1+0x2e8c] ;  /* 0x002e8c00014e7983 */ /* 0x0103680000300800 */
[----:B0-----:R1:W5:Y:S04]  /*82ef0*/  LDL.LU R79, [R1+0x2e88] ;  /* 0x002e8800014f7983 */ /* 0x0013680000300800 */
[----:B------:R0:W-:Y:S04]  /*82f00*/  STS.U16 [R0+UR76+0x65f80], R92 ;  /* 0x065f805c00007988 */ /* 0x0001e8000800044c */
[----:B0-----:R-:W2:Y:S04]  /*82f10*/  LDL.LU R92, [R1+0x2e84] ;  /* 0x002e8400015c7983 */ /* 0x001ea80000300800 */
[----:B------:R0:W-:Y:S04]  /*82f20*/  STS.U16 [R0+UR76+0x75f80], R86 ;  /* 0x075f805600007988 */ /* 0x0001e8000800044c */
[----:B------:R3:W-:Y:S04]  /*82f30*/  STS.U16 [R0+UR76+0x66380], R87 ;  /* 0x0663805700007988 */ /* 0x0007e8000800044c */
[----:B------:R4:W-:Y:S04]  /*82f40*/  STS.U16 [R0+UR76+0x76380], R89 ;  /* 0x0763805900007988 */ /* 0x0009e8000800044c */
[----:B------:R1:W-:Y:S04]  /*82f50*/  STS.U16 [R0+UR76+0x66780], R26 ;  /* 0x0667801a00007988 */ /* 0x0003e8000800044c */
[----:B0-----:R0:W5:Y:S04]  /*82f60*/  LDL.LU R86, [R1+0x2e80] ;  /* 0x002e800001567983 */ /* 0x0011680000300800 */
[----:B---3--:R0:W5:Y:S04]  /*82f70*/  LDL.LU R87, [R1+0x2e7c] ;  /* 0x002e7c0001577983 */ /* 0x0081680000300800 */
[----:B----4-:R-:W3:Y:S04]  /*82f80*/  LDL.LU R89, [R1+0x2e78] ;  /* 0x002e780001597983 */ /* 0x010ee80000300800 */
[----:B-1----:R0:W5:Y:S04]  /*82f90*/  LDL.LU R26, [R1+0x2e74] ;  /* 0x002e7400011a7983 */ /* 0x0021680000300800 */
[----:B------:R1:W-:Y:S04]  /*82fa0*/  STS.U16 [R0+UR76+0x76780], R27 ;  /* 0x0767801b00007988 */ /* 0x0003e8000800044c */
[----:B------:R4:W-:Y:S04]  /*82fb0*/  STS.U16 [R0+UR76+0x66b80], R88 ;  /* 0x066b805800007988 */ /* 0x0009e8000800044c */
[----:B------:R0:W-:Y:S04]  /*82fc0*/  STS.U16 [R0+UR76+0x76b80], R80 ;  /* 0x076b805000007988 */ /* 0x0001e8000800044c */
[----:B------:R0:W-:Y:S04]  /*82fd0*/  STS.U16 [R0+UR76+0x66f80], R84 ;  /* 0x066f805400007988 */ /* 0x0001e8000800044c */
[----:B------:R0:W-:Y:S04]  /*82fe0*/  STS.U16 [R0+UR76+0x76f80], R85 ;  /* 0x076f805500007988 */ /* 0x0001e8000800044c */
[----:B------:R0:W-:Y:S04]  /*82ff0*/  STS.U16 [R0+UR76+0x67380], R82 ;  /* 0x0673805200007988 */ /* 0x0001e8000800044c */
[----:B-1----:R1:W5:Y:S04]  /*83000*/  LDL.LU R27, [R1+0x2e70] ;  /* 0x002e7000011b7983 */ /* 0x0023680000300800 */
[----:B----4-:R1:W5:Y:S04]  /*83010*/  LDL.LU R88, [R1+0x2e6c] ;  /* 0x002e6c0001587983 */ /* 0x0103680000300800 */
[----:B0-----:R1:W5:Y:S04]  /*83020*/  LDL.LU R80, [R1+0x2e68] ;  /* 0x002e680001507983 */ /* 0x0013680000300800 */
[----:B------:R1:W5:Y:S04]  /*83030*/  LDL.LU R84, [R1+0x2e64] ;  /* 0x002e640001547983 */ /* 0x0003680000300800 */
[----:B------:R1:W5:Y:S04]  /*83040*/  LDL.LU R85, [R1+0x2e60] ;  /* 0x002e600001557983 */ /* 0x0003680000300800 */
[----:B------:R1:W5:Y:S04]  /*83050*/  LDL.LU R82, [R1+0x2e5c] ;  /* 0x002e5c0001527983 */ /* 0x0003680000300800 */
[----:B------:R0:W-:Y:S04]  /*83060*/  STS.U16 [R0+UR76+0x77380], R83 ;  /* 0x0773805300007988 */ /* 0x0001e8000800044c */
[----:B------:R4:W-:Y:S04]  /*83070*/  STS.U16 [R0+UR76+0x67780], R90 ;  /* 0x0677805a00007988 */ /* 0x0009e8000800044c */
[----:B------:R1:W-:Y:S04]  /*83080*/  STS.U16 [R0+UR76+0x77780], R91 ;  /* 0x0777805b00007988 */ /* 0x0003e8000800044c */
[----:B------:R1:W-:Y:S04]  /*83090*/  STS.U16 [R0+UR76+0x67b80], R93 ;  /* 0x067b805d00007988 */ /* 0x0003e8000800044c */
[----:B0-----:R0:W5:Y:S04]  /*830a0*/  LDL.LU R83, [R1+0x2e58] ;  /* 0x002e580001537983 */ /* 0x0011680000300800 */
[----:B----4-:R0:W5:Y:S04]  /*830b0*/  LDL.LU R90, [R1+0x2e54] ;  /* 0x002e5400015a7983 */ /* 0x0101680000300800 */
[----:B-1----:R0:W5:Y:S04]  /*830c0*/  LDL.LU R91, [R1+0x2e50] ;  /* 0x002e5000015b7983 */ /* 0x0021680000300800 */
[----:B------:R0:W5:Y:S04]  /*830d0*/  LDL.LU R93, [R1+0x2e4c] ;  /* 0x002e4c00015d7983 */ /* 0x0001680000300800 */
[----:B--2---:R1:W-:Y:S04]  /*830e0*/  STS.U16 [R0+UR76+0x77f80], R92 ;  /* 0x077f805c00007988 */ /* 0x0043e8000800044c */
[----:B-1----:R-:W2:Y:S04]  /*830f0*/  LDL R92, [R1+0x26d4] ;  /* 0x0026d400015c7983 */ /* 0x002ea80000100800 */
[----:B------:R1:W-:Y:S04]  /*83100*/  STS.U16 [R0+UR76+0x77b80], R81 ;  /* 0x077b805100007988 */ /* 0x0003e8000800044c */
[----:B---3--:R3:W-:Y:S01]  /*83110*/  STS.U16 [R0+UR76+0x67f80], R89 ;  /* 0x067f805900007988 */ /* 0x0087e2000800044c */
[----:B------:R4:W-:Y:S06]  /*83120*/  MEMBAR.ALL.CTA ;  /* 0x0000000000007992 */ /* 0x0009ec0000008000 */
[----:B----4-:R-:W4:Y:S01]  /*83130*/  FENCE.VIEW.ASYNC.S ;  /* 0x00000000000073c6 */ /* 0x010f220000000000 */
[----:B-1----:R-:W1:Y:S01]  /*83140*/  S2R R81, SR_TID.X ;  /* 0x0000000000517919 */ /* 0x002e620000002100 */
[----:B---3--:R-:W3:Y:S02]  /*83150*/  LDC R89, c[0x0][0x3ac] ;  /* 0x0000eb00ff597b82 */ /* 0x008ee40000000800 */
[----:B---3--:R-:W-:Y:S01]  /*83160*/  IMAD.SHL.U32 R89, R89, 0x100, RZ ;  /* 0x0000010059597824 */ /* 0x008fe200078e00ff */
[----:B-1----:R-:W-:-:S03]  /*83170*/  LOP3.LUT R81, R81, 0x7f, RZ, 0xc0, !PT ;  /* 0x0000007f51517812 */ /* 0x002fc600078ec0ff */
[----:B------:R-:W-:Y:S01]  /*83180*/  IMAD.SHL.U32 R89, R89, 0x2, RZ ;  /* 0x0000000259597824 */ /* 0x000fe200078e00ff */
[----:B------:R-:W-:Y:S01]  /*83190*/  LOP3.LUT R81, R81, 0x80, RZ, 0xfc, !PT ;  /* 0x0000008051517812 */ /* 0x000fe200078efcff */
[----:B----4-:R-:W-:Y:S01]  /*831a0*/  BAR.SYNC.DEFER_BLOCKING 0x0 ;  /* 0x0000000000007b1d */ /* 0x010fe20000010000 */
[----:B--2---:R-:W-:-:S05]  /*831b0*/  LEA R92, R92, UR76, 0x3 ;  /* 0x0000004c5c5c7c11 */ /* 0x004fca000f8e18ff */
[----:B------:R-:W-:-:S05]  /*831c0*/  VIADD R92, R92, 0x80000 ;  /* 0x000800005c5c7836 */ /* 0x000fca0000000000 */
[----:B------:R-:W-:Y:S01]  /*831d0*/  R2UR UR4, R92 ;  /* 0x000000005c0472ca */ /* 0x000fe200000e0000 */
[----:B0-----:R-:W-:-:S14]  /*831e0*/  @P2 BRA `(.L_x_9) ;  /* 0x0000000400882947 */ /* 0x001fdc0003800000 */
[----:B------:R0:W-:Y:S04]  /*831f0*/  STL.64 [R1+0x2e58], R4 ;  /* 0x002e580401007387 */ /* 0x0001e80000100a00 */
[----:B0-----:R-:W2:Y:S01]  /*83200*/  LDL R4, [R1+0x2e40] ;  /* 0x002e400001047983 */ /* 0x001ea20000100800 */
[----:B------:R-:W-:Y:S02]  /*83210*/  ELECT P0, URZ, PT ;  /* 0x0000000000ff782f */ /* 0x000fe40003800000 */
[----:B------:R-:W-:Y:S02]  /*83220*/  MOV.SPILL R89, UR73 ;  /* 0x0000004900597c02 */ /* 0x000fe40009000f00 */
[----:B------:R-:W-:Y:S01]  /*83230*/  MOV.SPILL R81, UR72 ;  /* 0x0000004800517c02 */ /* 0x000fe20009000f00 */
[----:B------:R0:W-:Y:S01]  /*83240*/  STL.64 [R1+0x2e50], R2 ;  /* 0x002e500201007387 */ /* 0x0001e20000100a00 */
[----:B------:R-:W-:-:S07]  /*83250*/  MOV.SPILL R92, UR6 ;  /* 0x00000006005c7c02 */ /* 0x000fce0009000f00 */
[----:B------:R-:W-:Y:S01]  /*83260*/  @P0 IMAD.MOV.U32 R5, RZ, RZ, 0x40004040 ;  /* 0x40004040ff050424 */ /* 0x000fe200078e00ff */
[----:B------:R-:W-:Y:S01]  /*83270*/  UMOV UR72, 0x0 ;  /* 0x0000000000487882 */ /* 0x000fe20000000000 */
[----:B------:R-:W-:Y:S01]  /*83280*/  UMOV UR73, 0x8408490 ;  /* 0x0840849000497882 */ /* 0x000fe20000000000 */
[----:B0-----:R-:W-:Y:S02]  /*83290*/  MOV.SPILL R2, UR7 ;  /* 0x0000000700027c02 */ /* 0x001fe40009000f00 */
[----:B------:R-:W-:Y:S01]  /*832a0*/  @P0 R2UR UR75, R5 ;  /* 0x00000000054b02ca */ /* 0x000fe200000e0000 */
[----:B------:R-:W-:Y:S02]  /*832b0*/  UIADD3.64 UR6, UPT, UPT, UR8, 0x100, URZ ;  /* 0x0000010008067897 */ /* 0x000fe4000fffe0ff */
[----:B------:R-:W-:Y:S01]  /*832c0*/  UIADD3 UR77, UPT, UPT, UR5, 0x100, URZ ;  /* 0x00000100054d7890 */ /* 0x000fe2000fffe0ff */
[----:B------:R-:W-:Y:S01]  /*832d0*/  IMAD.MOV.U32 R3, RZ, RZ, RZ ;  /* 0x000000ffff037224 */ /* 0x000fe200078e00ff */
[----:B--2---:R-:W-:-:S13]  /*832e0*/  R2UR UR74, R4 ;  /* 0x00000000044a72ca */ /* 0x004fda00000e0000 */
[----:B------:R-:W-:-:S05]  /*832f0*/  IMAD.U32 R4, RZ, RZ, UR74 ;  /* 0x0000004aff047e24 */ /* 0x000fca000f8e00ff */
[----:B------:R-:W-:Y:S02]  /*83300*/  @P0 R2UR UR74, R4 ;  /* 0x00000000044a02ca */ /* 0x000fe400000e0000 */
[----:B------:R0:W5:Y:S11]  /*83310*/  LDL.LU.64 R4, [R1+0x2e58] ;  /* 0x002e580001047983 */ /* 0x0001760000300a00 */
[----:B------:R1:W-:Y:S02]  /*83320*/  UTCHMMA gdesc[UR74], gdesc[UR12], tmem[UR5], tmem[UR72], idesc[UR73], UPT ;  /* 0x00ff480c4a0075ea */ /* 0x0003e4000b800005 */
[----:B-1----:R-:W-:Y:S01]  /*83330*/  UIADD3.64 UR72, UPT, UPT, UR8, 0x80, URZ ;  /* 0x0000008008487897 */ /* 0x002fe2000fffe0ff */
[----:B------:R-:W-:Y:S01]  /*83340*/  UMOV UR74, 0x0 ;  /* 0x00000000004a7882 */ /* 0x000fe20000000000 */
[----:B------:R-:W-:-:S02]  /*83350*/  UMOV UR75, 0x8408490 ;  /* 0x08408490004b7882 */ /* 0x000fc40000000000 */
[----:B------:R-:W-:Y:S05]  /*83360*/  UTCHMMA gdesc[UR8], gdesc[UR10], tmem[UR5], tmem[UR74], idesc[UR75], UPT ;  /* 0x00ff4a0a080075ea */ /* 0x000fea000b800005 */
[----:B------:R1:W-:Y:S01]  /*83370*/  UTCHMMA gdesc[UR72], gdesc[UR14], tmem[UR5], tmem[UR74], idesc[UR75], UPT ;  /* 0x00ff4a0e480075ea */ /* 0x0003e2000b800005 */
[----:B------:R2:W-:Y:S01]  /*83380*/  UTCHMMA gdesc[UR6], gdesc[UR16], tmem[UR5], tmem[UR74], idesc[UR75], UPT ;  /* 0x00ff4a10060075ea */ /* 0x0005e2000b800005 */
[----:B-1----:R-:W-:Y:S02]  /*83390*/  UIADD3.64 UR72, UPT, UPT, UR8, 0x180, URZ ;  /* 0x0000018008487897 */ /* 0x002fe4000fffe0ff */
[----:B--2---:R-:W-:-:S07]  /*833a0*/  UIADD3.64 UR6, UPT, UPT, UR8, 0x200, URZ ;  /* 0x0000020008067897 */ /* 0x004fce000fffe0ff */
[----:B------:R1:W-:Y:S02]  /*833b0*/  UTCHMMA gdesc[UR72], gdesc[UR18], tmem[UR5], tmem[UR74], idesc[UR75], UPT ;  /* 0x00ff4a12480075ea */ /* 0x0003e4000b800005 */
        /* <DEDUP_REMOVED lines=21> */
[----:B-1----:R-:W-:Y:S01]  /*83510*/  R2UR.FILL UR73, R89 ;  /* 0x00000000594972ca */ /* 0x002fe200004e0000 */
[----:B--2---:R-:W-:Y:S01]  /*83520*/  UIADD3 UR74, UPT, UPT, UR5, 0x100, URZ ;  /* 0x00000100054a7890 */ /* 0x004fe2000fffe0ff */
[----:B------:R-:W-:Y:S01]  /*83530*/  R2UR.FILL UR72, R81 ;  /* 0x00000000514872ca */ /* 0x000fe200004e0000 */
[----:B------:R-:W-:Y:S01]  /*83540*/  UIADD3 UR75, UPT, UPT, UR5, 0x100, URZ ;  /* 0x00000100054b7890 */ /* 0x000fe2000fffe0ff */
[----:B------:R-:W1:Y:S01]  /*83550*/  S2R R81, SR_TID.X ;  /* 0x0000000000517919 */ /* 0x000e620000002100 */
[----:B------:R-:W-:Y:S01]  /*83560*/  UMOV UR6, 0x0 ;  /* 0x0000000000067882 */ /* 0x000fe20000000000 */
[----:B------:R-:W-:Y:S01]  /*83570*/  UMOV UR7, 0x8408490 ;  /* 0x0840849000077882 */ /* 0x000fe20000000000 */
[----:B------:R-:W2:Y:S03]  /*83580*/  LDC R89, c[0x0][0x3ac] ;  /* 0x0000eb00ff597b82 */ /* 0x000ea60000000800 */
[----:B------:R3:W-:Y:S02]  /*83590*/  UTCHMMA gdesc[UR42], gdesc[UR12], tmem[UR74], tmem[UR6], idesc[UR7], UPT ;  /* 0x00ff060c2a0075ea */ /* 0x0007e4000b80004a */
[----:B------:R4:W-:Y:S01]  /*835a0*/  UTCHMMA gdesc[UR44], gdesc[UR10], tmem[UR75], tmem[UR6], idesc[UR7], UPT ;  /* 0x00ff060a2c0075ea */ /* 0x0009e2000b80004b */
[----:B---3--:R-:W-:Y:S01]  /*835b0*/  UMOV UR74, 0x0 ;  /* 0x00000000004a7882 */ /* 0x008fe20000000000 */
[----:B----4-:R-:W-:-:S02]  /*835c0*/  UMOV UR75, 0x8408490 ;  /* 0x08408490004b7882 */ /* 0x010fc40000000000 */
[----:B------:R3:W-:Y:S01]  /*835d0*/  UTCHMMA gdesc[UR46], gdesc[UR14], tmem[UR77], tmem[UR74], idesc[UR75], UPT ;  /* 0x00ff4a0e2e0075ea */ /* 0x0007e2000b80004d */
[----:B--2---:R-:W-:Y:S01]  /*835e0*/  IMAD.SHL.U32 R89, R89, 0x100, RZ ;  /* 0x0000010059597824 */ /* 0x004fe200078e00ff */
[----:B---3--:R-:W-:-:S03]  /*835f0*/  UIADD3 UR74, UPT, UPT, UR5, 0x100, URZ ;  /* 0x00000100054a7890 */ /* 0x008fc6000fffe0ff */
[----:B------:R-:W-:Y:S01]  /*83600*/  IMAD.SHL.U32 R89, R89, 0x2, RZ ;  /* 0x0000000259597824 */ /* 0x000fe200078e00ff */
[----:B------:R-:W-:Y:S01]  /*83610*/  UIADD3 UR75, UPT, UPT, UR5, 0x100, URZ ;  /* 0x00000100054b7890 */ /* 0x000fe2000fffe0ff */
[----:B-1----:R-:W-:-:S04]  /*83620*/  LOP3.LUT R81, R81, 0x7f, RZ, 0xc0, !PT ;  /* 0x0000007f51517812 */ /* 0x002fc800078ec0ff */
[----:B------:R-:W-:Y:S01]  /*83630*/  LOP3.LUT R81, R81, 0x80, RZ, 0xfc, !PT ;  /* 0x0000008051517812 */ /* 0x000fe200078efcff */
[----:B------:R-:W-:Y:S03]  /*83640*/  UTCHMMA gdesc[UR48], gdesc[UR16], tmem[UR74], tmem[UR6], idesc[UR7], UPT ;  /* 0x00ff0610300075ea */ /* 0x000fe6000b80004a */
[----:B------:R-:W-:Y:S01]  /*83650*/  UTCHMMA gdesc[UR50], gdesc[UR18], tmem[UR75], tmem[UR6], idesc[UR7], UPT ;  /* 0x00ff0612320075ea */ /* 0x000fe2000b80004b */
[----:B------:R1:W-:Y:S01]  /*83660*/  UTCHMMA gdesc[UR52], gdesc[UR20], tmem[UR74], tmem[UR6], idesc[UR7], UPT ;  /* 0x00ff0614340075ea */ /* 0x0003e2000b80004a */
[----:B------:R2:W-:Y:S01]  /*83670*/  UTCHMMA gdesc[UR54], gdesc[UR22], tmem[UR75], tmem[UR6], idesc[UR7], UPT ;  /* 0x00ff0616360075ea */ /* 0x0005e2000b80004b */
[----:B-1----:R-:W-:Y:S01]  /*83680*/  UMOV UR74, 0x0 ;  /* 0x00000000004a7882 */ /* 0x002fe20000000000 */
[----:B--2---:R-:W-:Y:S02]  /*83690*/  UMOV UR75, 0x8408490 ;  /* 0x08408490004b7882 */ /* 0x004fe40000000000 */
[----:B------:R1:W-:Y:S02]  /*836a0*/  UTCHMMA gdesc[UR56], gdesc[UR24], tmem[UR77], tmem[UR74], idesc[UR75], UPT ;  /* 0x00ff4a18380075ea */ /* 0x0003e4000b80004d */
[----:B-1----:R-:W-:-:S02]  /*836b0*/  UIADD3 UR74, UPT, UPT, UR5, 0x100, URZ ;  /* 0x00000100054a7890 */ /* 0x002fc4000fffe0ff */
[----:B------:R-:W-:-:S07]  /*836c0*/  UIADD3 UR75, UPT, UPT, UR5, 0x100, URZ ;  /* 0x00000100054b7890 */ /* 0x000fce000fffe0ff */
[----:B------:R-:W-:Y:S02]  /*836d0*/  UTCHMMA gdesc[UR58], gdesc[UR26], tmem[UR74], tmem[UR6], idesc[UR7], UPT ;  /* 0x00ff061a3a0075ea */ /* 0x000fe4000b80004a */
        /* <DEDUP_REMOVED lines=10> */
[----:B------:R1:W-:Y:S02]  /*83780*/  UTCHMMA gdesc[UR72], gdesc[UR40], tmem[UR74], tmem[UR6], idesc[UR7], UPT ;  /* 0x00ff0628480075ea */ /* 0x0003e4000b80004a */
[----:B-1----:R-:W-:Y:S01]  /*83790*/  R2UR.FILL UR7, R2 ;  /* 0x00000000020772ca */ /* 0x002fe200004e0000 */
[----:B------:R-:W-:Y:S01]  /*837a0*/  IMAD.U32 R2, RZ, RZ, UR4 ;  /* 0x00000004ff027e24 */ /* 0x000fe2000f8e00ff */
[----:B------:R-:W-:-:S04]  /*837b0*/  R2UR.FILL UR6, R92 ;  /* 0x000000005c0672ca */ /* 0x000fc800004e0000 */
[----:B------:R-:W-:Y:S02]  /*837c0*/  @P0 MOV R92, R2 ;  /* 0x00000002005c0202 */ /* 0x000fe40000000f00 */
[----:B------:R0:W5:Y:S02]  /*837d0*/  LDL.LU.64 R2, [R1+0x2e50] ;  /* 0x002e500001027983 */ /* 0x0001640000300a00 */
[----:B------:R-:W-:-:S13]  /*837e0*/  @P0 R2UR UR77, R92 ;  /* 0x000000005c4d02ca */ /* 0x000fda00000e0000 */
[----:B------:R0:W-:Y:S01]  /*837f0*/  UTCBAR [UR77], URZ ;  /* 0x000000ff4d0073e9 */ /* 0x0001e200080000ff */
[----:B------:R-:W-:Y:S01]  /*83800*/  NOP ;  /* 0x0000000000007918 */ /* 0x000fe20000000000 */
.L_x_9:
[----:B------:R-:W2:Y:S04]  /*83810*/  LDL.LU R92, [R1+0x26d4] ;  /* 0x0026d400015c7983 */ /* 0x000ea80000300800 */
[----:B-----5:R1:W-:Y:S04]  /*83820*/  STL [R1+0x2e50], R2 ;  /* 0x002e500201007387 */ /* 0x0203e80000100800 */
[----:B------:R3:W-:Y:S01]  /*83830*/  STL [R1+0x2e4c], R0 ;  /* 0x002e4c0001007387 */ /* 0x0007e20000100800 */
[----:B-1----:R-:W1:Y:S03]  /*83840*/  LDC R2, c[0x0][0x3a0] ;  /* 0x0000e800ff027b82 */ /* 0x002e660000000800 */
[----:B---3--:R-:W3:Y:S04]  /*83850*/  LDL R0, [R1+0x1ed8] ;  /* 0x001ed80001007983 */ /* 0x008ee80000100800 */
[----:B------:R-:W4:Y:S01]  /*83860*/  LDL.LU R89, [R1+0x26d8] ;  /* 0x0026d80001597983 */ /* 0x000f220000300800 */
[----:B-1----:R-:W-:-:S05]  /*83870*/  VIADD R2, R2, 0xff ;  /* 0x000000ff02027836 */ /* 0x002fca0000000000 */
[----:B------:R-:W-:-:S04]  /*83880*/  SHF.R.S32.HI R81, RZ, 0x1f, R2 ;  /* 0x0000001fff517819 */ /* 0x000fc80000011402 */
[----:B------:R-:W-:-:S04]  /*83890*/  LEA.HI R2, R81, R2, RZ, 0x8 ;  /* 0x0000000251027211 */ /* 0x000fc800078f40ff */
[----:B------:R-:W-:-:S04]  /*838a0*/  SHF.R.S32.HI R2, RZ, 0x8, R2 ;  /* 0x00000008ff027819 */ /* 0x000fc80000011402 */
[----:B------:R-:W-:-:S05]  /*838b0*/  VIMNMX R2, PT, PT, R2, 0x1, !PT ;  /* 0x0000000102027848 */ /* 0x000fca0007fe0100 */
[----:B------:R-:W-:Y:S02]  /*838c0*/  VIADD R2, R2, 0xffffffff ;  /* 0xffffffff02027836 */ /* 0x000fe40000000000 */
[----:B--2---:R-:W-:-:S05]  /*838d0*/  VIADD R92, R92, 0x1 ;  /* 0x000000015c5c7836 */ /* 0x004fca0000000000 */
[----:B------:R-:W-:-:S04]  /*838e0*/  ISETP.GT.AND P0, PT, R92, 0x1, PT ;  /* 0x000000015c00780c */ /* 0x000fc80003f04270 */
[----:B------:R-:W-:Y:S02]  /*838f0*/  SEL R81, RZ, 0x1, !P0 ;  /* 0x00000001ff517807 */ /* 0x000fe40004000000 */
[----:B------:R-:W-:Y:S02]  /*83900*/  SEL R92, R92, RZ, !P0 ;  /* 0x000000ff5c5c7207 */ /* 0x000fe40004000000 */
[----:B---3--:R-:W-:Y:S02]  /*83910*/  ISETP.NE.U32.AND P5, PT, R0, R2, PT ;  /* 0x000000020000720c */ /* 0x008fe40003fa5070 */
[----:B------:R2:W5:Y:S01]  /*83920*/  LDL.LU R2, [R1+0x2e50] ;  /* 0x002e500001027983 */ /* 0x0005620000300800 */
[----:B----4-:R-:W-:-:S03]  /*83930*/  LOP3.LUT R81, R89, R81, RZ, 0x3c, !PT ;  /* 0x0000005159517212 */ /* 0x010fc600078e3cff */
[----:B------:R2:W5:Y:S04]  /*83940*/  LDL.LU R0, [R1+0x2e4c] ;  /* 0x002e4c0001007983 */ /* 0x0005680000300800 */
[----:B------:R1:W-:Y:S04]  /*83950*/  STL [R1+0x1ed0], R89 ;  /* 0x001ed05901007387 */ /* 0x0003e80000100800 */
[----:B------:R3:W-:Y:S01]  /*83960*/  STL [R1+0x26d4], R92 ;  /* 0x0026d45c01007387 */ /* 0x0007e20000100800 */
[----:B-1----:R-:W1:Y:S01]  /*83970*/  LDC R89, c[0x0][0x3ac] ;  /* 0x0000eb00ff597b82 */ /* 0x002e620000000800 */
[----:B---3--:R-:W-:-:S02]  /*83980*/  IMAD.MOV.U32 R92, RZ, RZ, R81 ;  /* 0x000000ffff5c7224 */ /* 0x008fc400078e0051 */
[----:B------:R-:W3:Y:S03]  /*83990*/  S2R R81, SR_TID.X ;  /* 0x0000000000517919 */ /* 0x000ee60000002100 */
[----:B------:R2:W-:Y:S01]  /*839a0*/  STL [R1+0x26d8], R92 ;  /* 0x0026d85c01007387 */ /* 0x0005e20000100800 */
[----:B-1----:R-:W-:-:S04]  /*839b0*/  IMAD.SHL.U32 R89, R89, 0x100, RZ ;  /* 0x0000010059597824 */ /* 0x002fc800078e00ff */
[----:B------:R-:W-:Y:S01]  /*839c0*/  IMAD.SHL.U32 R89, R89, 0x2, RZ ;  /* 0x0000000259597824 */ /* 0x000fe200078e00ff */
[----:B---3--:R-:W-:-:S04]  /*839d0*/  LOP3.LUT R81, R81, 0x7f, RZ, 0xc0, !PT ;  /* 0x0000007f51517812 */ /* 0x008fc800078ec0ff */
[----:B------:R-:W-:Y:S01]  /*839e0*/  LOP3.LUT R81, R81, 0x80, RZ, 0xfc, !PT ;  /* 0x0000008051517812 */ /* 0x000fe200078efcff */
[----:B--2---:R-:W-:Y:S06]  /*839f0*/  @P5 BRA `(.L_x_10) ;  /* 0xfffffb7000cc5947 */ /* 0x004fec000383ffff */
.L_x_7:
[----:B------:R-:W1:Y:S01]  /*83a00*/  LDC.64 R68, c[0x0][0x398] ;  /* 0x0000e600ff447b82 */ /* 0x000e620000000a00 */
[----:B-----5:R-:W-:-:S07]  /*83a10*/  VIADD R0, R93, 0xff ;  /* 0x000000ff5d007836 */ /* 0x020fce0000000000 */
[----:B------:R-:W2:Y:S08]  /*83a20*/  LDC R2, c[0x0][0x398] ;  /* 0x0000e600ff027b82 */ /* 0x000eb00000000800 */
[----:B------:R-:W3:Y:S01]  /*83a30*/  LDC R3, c[0x0][0x398] ;  /* 0x0000e600ff037b82 */ /* 0x000ee20000000800 */
[----:B-1----:R-:W-:Y:S01]  /*83a40*/  ISETP.GE.AND P0, PT, R0, R69, PT ;  /* 0x000000450000720c */ /* 0x002fe20003f06270 */
[----:B------:R-:W-:-:S12]  /*83a50*/  @!P3 BRA `(.L_x_11) ;  /* 0x000000000010b947 */ /* 0x000fd80003800000 */
[----:B------:R-:W4:Y:S02]  /*83a60*/  LDL.LU R92, [R1+0x1ed0] ;  /* 0x001ed000015c7983 */ /* 0x000f240000300800 */
[----:B----4-:R-:W-:-:S04]  /*83a70*/  IMAD.U32 R0, R92, -0x80000000, RZ ;  /* 0x800000005c007824 */ /* 0x010fc800078e00ff */
[----:B------:R-:W1:Y:S02]  /*83a80*/  SYNCS.PHASECHK.TRANS64.TRYWAIT P2, [UR4], R0 ;  /* 0x00000000ff0075a7 */ /* 0x000e640008041104 */
[----:B-1----:R-:W-:Y:S05]  /*83a90*/  @!P2 BRA `(.L_x_12) ;  /* 0x000001340074a947 */ /* 0x002fea0003800000 */
.L_x_11:
[----:B------:R-:W4:Y:S04]  /*83aa0*/  LDL.LU R6, [R1+0x2e48] ;  /* 0x002e480001067983 */ /* 0x000f280000300800 */
[----:B------:R-:W5:Y:S04]  /*83ab0*/  LDL R5, [R1+0x62c] ;  /* 0x00062c0001057983 */ /* 0x000f680000100800 */
[----:B---3--:R-:W3:Y:S01]  /*83ac0*/  LDL R4, [R1+0x628] ;  /* 0x0006280001047983 */ /* 0x008ee20000100800 */
[----:B------:R-:W-:Y:S06]  /*83ad0*/  BAR.SYNC.DEFER_BLOCKING 0x0 ;  /* 0x0000000000007b1d */ /* 0x000fec0000010000 */
[----:B------:R-:W-:Y:S04]  /*83ae0*/  STL [R1+0x2f70], R92 ;  /* 0x002f705c01007387 */ /* 0x000fe80000100800 */
[----:B------:R-:W-:Y:S04]  /*83af0*/  STL [R1+0x2f6c], R91 ;  /* 0x002f6c5b01007387 */ /* 0x000fe80000100800 */
[----:B------:R-:W-:Y:S04]  /*83b00*/  STL [R1+0x2f68], R90 ;  /* 0x002f685a01007387 */ /* 0x000fe80000100800 */
[----:B------:R-:W-:Y:S01]  /*83b10*/  STL [R1+0x2f64], R89 ;  /* 0x002f645901007387 */ /* 0x000fe20000100800 */
[----:B------:R-:W1:Y:S02]  /*83b20*/  @!P1 SYNCS.CCTL.IV [UR76+0x80000] ;  /* 0x08000000ff0099b1 */ /* 0x000e64000800004c */
[----:B-1----:R-:W-:Y:S06]  /*83b30*/  BAR.SYNC.DEFER_BLOCKING 0x0 ;  /* 0x0000000000007b1d */ /* 0x002fec0000010000 */
[----:B------:R-:W-:Y:S04]  /*83b40*/  STL [R1+0x2f60], R88 ;  /* 0x002f605801007387 */ /* 0x000fe80000100800 */
[----:B------:R-:W-:Y:S04]  /*83b50*/  STL [R1+0x2f5c], R87 ;  /* 0x002f5c5701007387 */ /* 0x000fe80000100800 */
[----:B------:R-:W-:Y:S04]  /*83b60*/  STL [R1+0x2f58], R86 ;  /* 0x002f585601007387 */ /* 0x000fe80000100800 */
[----:B------:R-:W-:Y:S04]  /*83b70*/  STL [R1+0x2f54], R85 ;  /* 0x002f545501007387 */ /* 0x000fe80000100800 */
[----:B------:R-:W-:Y:S01]  /*83b80*/  STL [R1+0x2f50], R84 ;  /* 0x002f505401007387 */ /* 0x000fe20000100800 */
[----:B------:R-:W1:Y:S03]  /*83b90*/  @!P1 SYNCS.CCTL.IV [UR76+0x80008] ;  /* 0x08000800ff0099b1 */ /* 0x000e66000800004c */
[----:B------:R-:W-:Y:S04]  /*83ba0*/  STL [R1+0x2f4c], R83 ;  /* 0x002f4c5301007387 */ /* 0x000fe80000100800 */
[----:B------:R0:W-:Y:S04]  /*83bb0*/  STL [R1+0x2f48], R82 ;  /* 0x002f485201007387 */ /* 0x0001e80000100800 */
        /* <DEDUP_REMOVED lines=13> */
[----:B------:R-:W-:Y:S04]  /*83c90*/  STL [R1+0x2ec0], R93 ;  /* 0x002ec05d01007387 */ /* 0x000fe80000100800 */
[----:B------:R-:W-:Y:S04]  /*83ca0*/  STL [R1+0x2ebc], R68 ;  /* 0x002ebc4401007387 */ /* 0x000fe80000100800 */
[----:B--2---:R-:W-:Y:S04]  /*83cb0*/  STL [R1+0x2ec4], R2 ;  /* 0x002ec40201007387 */ /* 0x004fe80000100800 */
[----:B------:R-:W-:Y:S01]  /*83cc0*/  STL [R1+0x2ec8], R3 ;  /* 0x002ec80301007387 */ /* 0x000fe20000100800 */
[----:B----4-:R-:W-:-:S02]  /*83cd0*/  R2UR UR4, R6 ;  /* 0x00000000060472ca */ /* 0x010fc400000e0000 */
[----:B-----5:R-:W-:Y:S02]  /*83ce0*/  ISETP.LT.AND P5, PT, R5, R2, !P0 ;  /* 0x000000020500720c */ /* 0x020fe400047a1270 */
[----:B---3--:R-:W-:-:S09]  /*83cf0*/  ISETP.LT.AND P0, PT, R4, R3, !P0 ;  /* 0x000000030400720c */ /* 0x008fd20004701270 */
[----:B------:R-:W2:Y:S02]  /*83d00*/  LDTM.x64 R4, tmem[UR4] ;  /* 0x00000004000479ee */ /* 0x000ea40008340000 */
[----:B--2---:R-:W-:Y:S01]  /*83d10*/  STL.64 [R1+0x300], R4 ;  /* 0x0003000401007387 */ /* 0x004fe20000100a00 */
[----:B------:R-:W-:Y:S01]  /*83d20*/  IMAD.MOV.U32 R0, RZ, RZ, R67 ;  /* 0x000000ffff007224 */ /* 0x000fe200078e0043 */
[----:B0-----:R-:W-:Y:S01]  /*83d30*/  MOV R82, R28 ;  /* 0x0000001c00527202 */ /* 0x001fe20000000f00 */
[----:B------:R-:W-:Y:S01]  /*83d40*/  IMAD.MOV.U32 R92, RZ, RZ, R38 ;  /* 0x000000ffff5c7224 */ /* 0x000fe200078e0026 */
[----:B------:R-:W-:Y:S01]  /*83d50*/  STL.64 [R1+0x308], R6 ;  /* 0x0003080601007387 */ /* 0x000fe20000100a00 */
[----:B------:R-:W-:Y:S02]  /*83d60*/  IMAD.MOV.U32 R91, RZ, RZ, R37 ;  /* 0x000000ffff5b7224 */ /* 0x000fe400078e0025 */
[----:B------:R-:W-:Y:S01]  /*83d70*/  IMAD.MOV.U32 R90, RZ, RZ, R36 ;  /* 0x000000ffff5a7224 */ /* 0x000fe200078e0024 */
[----:B------:R-:W-:Y:S01]  /*83d80*/  STL.64 [R1+0x310], R8 ;  /* 0x0003100801007387 */ /* 0x000fe20000100a00 */
[----:B------:R-:W-:-:S02]  /*83d90*/  IMAD.MOV.U32 R89, RZ, RZ, R35 ;  /* 0x000000ffff597224 */ /* 0x000fc400078e0023 */
[----:B------:R-:W-:Y:S01]  /*83da0*/  IMAD.MOV.U32 R88, RZ, RZ, R34 ;  /* 0x000000ffff587224 */ /* 0x000fe200078e0022 */
[----:B------:R-:W-:Y:S01]  /*83db0*/  STL.64 [R1+0x318], R10 ;  /* 0x0003180a01007387 */ /* 0x000fe20000100a00 */
[----:B------:R-:W-:Y:S02]  /*83dc0*/  IMAD.MOV.U32 R87, RZ, RZ, R33 ;  /* 0x000000ffff577224 */ /* 0x000fe400078e0021 */
[----:B------:R-:W-:Y:S01]  /*83dd0*/  IMAD.MOV.U32 R86, RZ, RZ, R32 ;  /* 0x000000ffff567224 */ /* 0x000fe200078e0020 */
[----:B------:R-:W-:Y:S01]  /*83de0*/  STL.64 [R1+0x320], R12 ;  /* 0x0003200c01007387 */ /* 0x000fe20000100a00 */
[----:B------:R-:W-:Y:S02]  /*83df0*/  IMAD.MOV.U32 R85, RZ, RZ, R31 ;  /* 0x000000ffff557224 */ /* 0x000fe400078e001f */
[----:B------:R-:W-:Y:S01]  /*83e00*/  IMAD.MOV.U32 R84, RZ, RZ, R30 ;  /* 0x000000ffff547224 */ /* 0x000fe200078e001e */
[----:B------:R-:W-:Y:S01]  /*83e10*/  STL [R1+0x328], R14 ;  /* 0x0003280e01007387 */ /* 0x000fe20000100800 */
[----:B------:R-:W-:-:S02]  /*83e20*/  IMAD.MOV.U32 R83, RZ, RZ, R29 ;  /* 0x000000ffff537224 */ /* 0x000fc400078e001d */
[----:B------:R-:W-:Y:S01]  /*83e30*/  IMAD.MOV.U32 R81, RZ, RZ, R27 ;  /* 0x000000ffff517224 */ /* 0x000fe200078e001b */
[----:B------:R-:W-:Y:S01]  /*83e40*/  STL [R1+0x38c], R39 ;  /* 0x00038c2701007387 */ /* 0x000fe20000100800 */
[----:B------:R-:W-:Y:S02]  /*83e50*/  IMAD.MOV.U32 R80, RZ, RZ, R26 ;  /* 0x000000ffff507224 */ /* 0x000fe400078e001a */
        /* <DEDUP_REMOVED lines=24> */
[----:B------:R0:W-:Y:S04]  /*83fe0*/  STL [R1+0x3f8], R66 ;  /* 0x0003f84201007387 */ /* 0x0001e80000100800 */
[----:B------:R2:W-:Y:S04]  /*83ff0*/  STL [R1+0x2fa8], R79 ;  /* 0x002fa84f01007387 */ /* 0x0005e80000100800 */
[----:B------:R3:W-:Y:S01]  /*84000*/  STL [R1+0x2fa4], R80 ;  /* 0x002fa45001007387 */ /* 0x0007e20000100800 */
[----:B0-----:R-:W0:Y:S03]  /*84010*/  LDTM.x64 R4, tmem[UR4+0x40] ;  /* 0x00004004000479ee */ /* 0x001e260008340000 */
[----:B------:R-:W-:Y:S01]  /*84020*/  STL [R1+0x2fa0], R81 ;  /* 0x002fa05101007387 */ /* 0x000fe20000100800 */
[----:B--2---:R-:W-:-:S03]  /*84030*/  IMAD.MOV.U32 R79, RZ, RZ, R0 ;  /* 0x000000ffff4f7224 */ /* 0x004fc600078e0000 */
        /* <DEDUP_REMOVED lines=11> */
[----:B0-----:R-:W-:Y:S04]  /*840f0*/  STL.64 [R1+0x200], R4 ;  /* 0x0002000401007387 */ /* 0x001fe80000100a00 */
        /* <DEDUP_REMOVED lines=31> */
[----:B---3--:R-:W2:Y:S01]  /*842f0*/  LDL.LU R80, [R1+0x3f8] ;  /* 0x0003f80001507983 */ /* 0x008ea20000300800 */
[----:B0-----:R-:W0:Y:S03]  /*84300*/  LDTM.x64 R4, tmem[UR4+0x80] ;  /* 0x00008004000479ee */ /* 0x001e260008340000 */
        /* <DEDUP_REMOVED lines=32> */
[----:B------:R-:W3:Y:S04]  /*84510*/  LDL.LU R81, [R1+0x3f4] ;  /* 0x0003f40001517983 */ /* 0x000ee80000300800 */
[----:B------:R-:W4:Y:S01]  /*84520*/  LDL.LU R82, [R1+0x3f0] ;  /* 0x0003f00001527983 */ /* 0x000f220000300800 */
[----:B0-----:R-:W0:Y:S03]  /*84530*/  LDTM.x64 R4, tmem[UR4+0xc0] ;  /* 0x0000c004000479ee */ /* 0x001e260008340000 */
[----:B------:R-:W5:Y:S04]  /*84540*/  LDL.LU R83, [R1+0x3ec] ;  /* 0x0003ec0001537983 */ /* 0x000f680000300800 */
[----:B0-----:R-:W-:Y:S04]  /*84550*/  STL [R1+0x4], R5 ;  /* 0x0000040501007387 */ /* 0x001fe80000100800 */
[----:B------:R-:W-:Y:S04]  /*84560*/  STL.64 [R1+0x8], R6 ;  /* 0x0000080601007387 */ /* 0x000fe80000100a00 */
[----:B------:R-:W-:Y:S04]  /*84570*/  STL.64 [R1+0x10], R8 ;  /* 0x0000100801007387 */ /* 0x000fe80000100a00 */
[----:B------:R-:W-:Y:S04]  /*84580*/  STL [R1+0x18], R10 ;  /* 0x0000180a01007387 */ /* 0x000fe80000100800 */
        /* <DEDUP_REMOVED lines=27> */
[----:B------:R-:W5:Y:S04]  /*84740*/  LDL.LU R84, [R1+0x3e8] ;  /* 0x0003e80001547983 */ /* 0x000f680000300800 */
[----:B------:R-:W5:Y:S04]  /*84750*/  LDL.LU R85, [R1+0x3e4] ;  /* 0x0003e40001557983 */ /* 0x000f680000300800 */
[----:B------:R-:W5:Y:S04]  /*84760*/  LDL.LU R86, [R1+0x3e0] ;  /* 0x0003e00001567983 */ /* 0x000f680000300800 */
[----:B------:R-:W5:Y:S04]  /*84770*/  LDL.LU R87, [R1+0x3dc] ;  /* 0x0003dc0001577983 */ /* 0x000f680000300800 */
[----:B------:R-:W5:Y:S04]  /*84780*/  LDL.LU R88, [R1+0x3d8] ;  /* 0x0003d80001587983 */ /* 0x000f680000300800 */
[----:B------:R-:W5:Y:S04]  /*84790*/  LDL.LU R89, [R1+0x3d4] ;  /* 0x0003d40001597983 */ /* 0x000f680000300800 */
[----:B------:R-:W5:Y:S04]  /*847a0*/  LDL.LU R90, [R1+0x3d0] ;  /* 0x0003d000015a7983 */ /* 0x000f680000300800 */
[----:B------:R-:W5:Y:S04]  /*847b0*/  LDL.LU R91, [R1+0x3cc] ;  /* 0x0003cc00015b7983 */ /* 0x000f680000300800 */
[----:B------:R-:W5:Y:S01]  /*847c0*/  LDL.LU R92, [R1+0x3c8] ;  /* 0x0003c800015c7983 */ /* 0x000f620000300800 */
[----:B------:R-:W-:-:S02]  /*847d0*/  IMAD.MOV.U32 R3, RZ, RZ, R17 ;  /* 0x000000ffff037224 */ /* 0x000fc400078e0011 */
[----:B------:R-:W-:Y:S02]  /*847e0*/  IMAD.MOV.U32 R2, RZ, RZ, R15 ;  /* 0x000000ffff027224 */ /* 0x000fe400078e000f */
[----:B------:R-:W-:Y:S02]  /*847f0*/  IMAD.MOV.U32 R0, RZ, RZ, R14 ;  /* 0x000000ffff007224 */ /* 0x000fe400078e000e */
[----:B------:R-:W-:Y:S02]  /*84800*/  IMAD.MOV.U32 R93, RZ, RZ, R11 ;  /* 0x000000ffff5d7224 */ /* 0x000fe400078e000b */
[----:B------:R-:W-:Y:S02]  /*84810*/  IMAD.MOV.U32 R68, RZ, RZ, R4 ;  /* 0x000000ffff447224 */ /* 0x000fe400078e0004 */
[----:B0-----:R-:W0:Y:S03]  /*84820*/  LDTM.x64 R4, tmem[UR4+0x100] ;  /* 0x00010004000479ee */ /* 0x001e260008340000 */
[----:B------:R1:W-:Y:S04]  /*84830*/  STL [R1+0x2edc], R68 ;  /* 0x002edc4401007387 */ /* 0x0003e80000100800 */
[----:B-1----:R-:W5:Y:S04]  /*84840*/  LDL.LU R68, [R1+0x38c] ;  /* 0x00038c0001447983 */ /* 0x002f680000300800 */
[----:B------:R1:W-:Y:S04]  /*84850*/  STL [R1+0x2ed8], R93 ;  /* 0x002ed85d01007387 */ /* 0x0003e80000100800 */
[----:B-1----:R-:W5:Y:S01]  /*84860*/  LDL.LU R93, [R1+0x390] ;  /* 0x00039000015d7983 */ /* 0x002f620000300800 */
[----:B0-----:R-:W-:-:S03]  /*84870*/  F2FP.BF16.F32.PACK_AB R67, R67, R79 ;  /* 0x0000004f4343723e */ /* 0x001fc600000010ff */
[----:B------:R-:W-:Y:S04]  /*84880*/  STL [R1+0x2ed4], R0 ;  /* 0x002ed40001007387 */ /* 0x000fe80000100800 */
[----:B------:R-:W-:Y:S04]  /*84890*/  STL [R1+0x2ee0], R0 ;  /* 0x002ee00001007387 */ /* 0x000fe80000100800 */
[----:B------:R-:W-:Y:S01]  /*848a0*/  STL [R1+0x2ed0], R2 ;  /* 0x002ed00201007387 */ /* 0x000fe20000100800 */
[----:B--2---:R-:W-:-:S03]  /*848b0*/  F2FP.BF16.F32.PACK_AB R66, R66, R80 ;  /* 0x000000504242723e */ /* 0x004fc600000010ff */
[----:B------:R-:W-:Y:S04]  /*848c0*/  STL [R1+0x2ee4], R2 ;  /* 0x002ee40201007387 */ /* 0x000fe80000100800 */
[----:B------:R-:W-:Y:S04]  /*848d0*/  STL [R1+0x2f10], R2 ;  /* 0x002f100201007387 */ /* 0x000fe80000100800 */
[----:B------:R-:W-:Y:S04]  /*848e0*/  STL [R1+0x2ecc], R3 ;  /* 0x002ecc0301007387 */ /* 0x000fe80000100800 */
[----:B------:R-:W-:Y:S04]  /*848f0*/  STL [R1+0x2ee8], R3 ;  /* 0x002ee80301007387 */ /* 0x000fe80000100800 */
[----:B------:R-:W2:Y:S04]  /*84900*/  LDL.LU R79, [R1+0x2fa8] ;  /* 0x002fa800014f7983 */ /* 0x000ea80000300800 */
[----:B------:R0:W-:Y:S04]  /*84910*/  STL [R1+0x3fc], R67 ;  /* 0x0003fc4301007387 */ /* 0x0001e80000100800 */
[----:B0-----:R-:W2:Y:S04]  /*84920*/  LDL.LU R67, [R1+0x394] ;  /* 0x0003940001437983 */ /* 0x001ea80000300800 */
[----:B------:R-:W2:Y:S04]  /*84930*/  LDL.LU R80, [R1+0x2fa4] ;  /* 0x002fa40001507983 */ /* 0x000ea80000300800 */
[----:B------:R0:W-:Y:S04]  /*84940*/  STL [R1+0x3f8], R66 ;  /* 0x0003f84201007387 */ /* 0x0001e80000100800 */
[----:B0-----:R-:W2:Y:S01]  /*84950*/  LDL.LU R66, [R1+0x398] ;  /* 0x0003980001427983 */ /* 0x001ea20000300800 */
[----:B---3--:R-:W-:-:S03]  /*84960*/  F2FP.BF16.F32.PACK_AB R65, R65, R81 ;  /* 0x000000514141723e */ /* 0x008fc600000010ff */
[----:B------:R-:W3:Y:S01]  /*84970*/  LDL.LU R81, [R1+0x2fa0] ;  /* 0x002fa00001517983 */ /* 0x000ee20000300800 */
[----:B----4-:R-:W-:-:S03]  /*84980*/  F2FP.BF16.F32.PACK_AB R64, R64, R82 ;  /* 0x000000524040723e */ /* 0x010fc600000010ff */
[----:B------:R0:W-:Y:S01]  /*84990*/  STL [R1+0x3f4], R65 ;  /* 0x0003f44101007387 */ /* 0x0001e20000100800 */
[----:B-----5:R-:W-:-:S03]  /*849a0*/  F2FP.BF16.F32.PACK_AB R63, R63, R83 ;  /* 0x000000533f3f723e */ /* 0x020fc600000010ff */
[----:B0-----:R-:W4:Y:S04]  /*849b0*/  LDL.LU R65, [R1+0x39c] ;  /* 0x00039c0001417983 */ /* 0x001f280000300800 */
[----:B------:R-:W5:Y:S04]  /*849c0*/  LDL.LU R82, [R1+0x2f9c] ;  /* 0x002f9c0001527983 */ /* 0x000f680000300800 */
[----:B------:R0:W-:Y:S04]  /*849d0*/  STL [R1+0x3f0], R64 ;  /* 0x0003f04001007387 */ /* 0x0001e80000100800 */
[----:B0-----:R-:W3:Y:S04]  /*849e0*/  LDL.LU R64, [R1+0x3a0] ;  /* 0x0003a00001407983 */ /* 0x001ee80000300800 */
[----:B------:R-:W5:Y:S04]  /*849f0*/  LDL.LU R83, [R1+0x2f98] ;  /* 0x002f980001537983 */ /* 0x000f680000300800 */
[----:B------:R0:W-:Y:S04]  /*84a00*/  STL [R1+0x3ec], R63 ;  /* 0x0003ec3f01007387 */ /* 0x0001e80000100800 */
[----:B0-----:R-:W5:Y:S01]  /*84a10*/  LDL.LU R63, [R1+0x3a4] ;  /* 0x0003a400013f7983 */ /* 0x001f620000300800 */
[----:B------:R-:W-:-:S03]  /*84a20*/  F2FP.BF16.F32.PACK_AB R62, R62, R84 ;  /* 0x000000543e3e723e */ /* 0x000fc600000010ff */
[----:B------:R-:W5:Y:S01]  /*84a30*/  LDL.LU R84, [R1+0x2f94] ;  /* 0x002f940001547983 */ /* 0x000f620000300800 */
[----:B------:R-:W-:-:S03]  /*84a40*/  F2FP.BF16.F32.PACK_AB R61, R61, R85 ;  /* 0x000000553d3d723e */ /* 0x000fc600000010ff */
[----:B------:R0:W-:Y:S01]  /*84a50*/  STL [R1+0x3e8], R62 ;  /* 0x0003e83e01007387 */ /* 0x0001e20000100800 */
[----:B------:R-:W-:Y:S02]  /*84a60*/  F2FP.BF16.F32.PACK_AB R60, R60, R86 ;  /* 0x000000563c3c723e */ /* 0x000fe400000010ff */
[----:B------:R-:W-:Y:S01]  /*84a70*/  F2FP.BF16.F32.PACK_AB R59, R59, R87 ;  /* 0x000000573b3b723e */ /* 0x000fe200000010ff */
[----:B0-----:R-:W5:Y:S04]  /*84a80*/  LDL.LU R62, [R1+0x3a8] ;  /* 0x0003a800013e7983 */ /* 0x001f680000300800 */
[----:B------:R-:W5:Y:S04]  /*84a90*/  LDL.LU R85, [R1+0x2f90] ;  /* 0x002f900001557983 */ /* 0x000f680000300800 */
[----:B------:R0:W-:Y:S01]  /*84aa0*/  STL [R1+0x3e4], R61 ;  /* 0x0003e43d01007387 */ /* 0x0001e20000100800 */
[----:B------:R-:W-:-:S02]  /*84ab0*/  F2FP.BF16.F32.PACK_AB R58, R58, R88 ;  /* 0x000000583a3a723e */ /* 0x000fc400000010ff */
        /* <DEDUP_REMOVED lines=8> */
[----:B------:R0:W-:Y:S04]  /*84b40*/  STL [R1+0x3dc], R59 ;  /* 0x0003dc3b01007387 */ /* 0x0001e80000100800 */
        /* <DEDUP_REMOVED lines=12> */
[----:B0-----:R-:W5:Y:S01]  /*84c10*/  LDL.LU R55, [R1+0x3c4] ;  /* 0x0003c40001377983 */ /* 0x001f620000300800 */
[----:B------:R-:W-:-:S03]  /*84c20*/  F2FP.BF16.F32.PACK_AB R54, R54, R92 ;  /* 0x0000005c3636723e */ /* 0x000fc600000010ff */
[----:B------:R-:W5:Y:S04]  /*84c30*/  LDL.LU R92, [R1+0x2f74] ;  /* 0x002f7400015c7983 */ /* 0x000f680000300800 */
[----:B------:R-:W-:Y:S01]  /*84c40*/  STL [R1+0x3c8], R54 ;  /* 0x0003c83601007387 */ /* 0x000fe20000100800 */
[----:B----4-:R-:W-:Y:S02]  /*84c50*/  F2FP.BF16.F32.PACK_AB R43, R43, R65 ;  /* 0x000000412b2b723e */ /* 0x010fe400000010ff */
[----:B--2---:R-:W-:Y:S02]  /*84c60*/  F2FP.BF16.F32.PACK_AB R42, R42, R66 ;  /* 0x000000422a2a723e */ /* 0x004fe400000010ff */
[----:B------:R-:W-:Y:S02]  /*84c70*/  F2FP.BF16.F32.PACK_AB R41, R41, R67 ;  /* 0x000000432929723e */ /* 0x000fe400000010ff */
[----:B------:R-:W-:-:S02]  /*84c80*/  F2FP.BF16.F32.PACK_AB R40, R40, R93 ;  /* 0x0000005d2828723e */ /* 0x000fc400000010ff */
[----:B---3--:R-:W-:Y:S02]  /*84c90*/  F2FP.BF16.F32.PACK_AB R44, R44, R64 ;  /* 0x000000402c2c723e */ /* 0x008fe400000010ff */
[----:B------:R-:W-:Y:S02]  /*84ca0*/  F2FP.BF16.F32.PACK_AB R39, R39, R68 ;  /* 0x000000442727723e */ /* 0x000fe400000010ff */
[----:B-----5:R-:W-:Y:S02]  /*84cb0*/  F2FP.BF16.F32.PACK_AB R45, R45, R63 ;  /* 0x0000003f2d2d723e */ /* 0x020fe400000010ff */
[----:B------:R-:W-:Y:S02]  /*84cc0*/  F2FP.BF16.F32.PACK_AB R46, R46, R62 ;  /* 0x0000003e2e2e723e */ /* 0x000fe400000010ff */
[----:B------:R-:W-:Y:S02]  /*84cd0*/  F2FP.BF16.F32.PACK_AB R47, R47, R61 ;  /* 0x0000003d2f2f723e */ /* 0x000fe400000010ff */
[----:B------:R-:W-:-:S02]  /*84ce0*/  F2FP.BF16.F32.PACK_AB R48, R48, R60 ;  /* 0x0000003c3030723e */ /* 0x000fc400000010ff */
[----:B------:R-:W-:Y:S02]  /*84cf0*/  F2FP.BF16.F32.PACK_AB R49, R49, R59 ;  /* 0x0000003b3131723e */ /* 0x000fe400000010ff */
[----:B------:R-:W-:Y:S02]  /*84d00*/  F2FP.BF16.F32.PACK_AB R50, R50, R58 ;  /* 0x0000003a3232723e */ /* 0x000fe400000010ff */
[----:B------:R-:W-:Y:S02]  /*84d10*/  F2FP.BF16.F32.PACK_AB R51, R51, R57 ;  /* 0x000000393333723e */ /* 0x000fe400000010ff */
[----:B------:R-:W-:Y:S02]  /*84d20*/  F2FP.BF16.F32.PACK_AB R52, R52, R56 ;  /* 0x000000383434723e */ /* 0x000fe400000010ff */
[----:B------:R-:W-:-:S05]  /*84d30*/  F2FP.BF16.F32.PACK_AB R53, R53, R55 ;  /* 0x000000373535723e */ /* 0x000fca00000010ff */
        /* <DEDUP_REMOVED lines=10> */
[----:B------:R-:W-:-:S03]  /*84de0*/  F2FP.BF16.F32.PACK_AB R38, R38, R92 ;  /* 0x0000005c2626723e */ /* 0x000fc600000010ff */
[----:B------:R-:W-:Y:S04]  /*84df0*/  STL [R1+0x39c], R43 ;  /* 0x00039c2b01007387 */ /* 0x000fe80000100800 */
[----:B------:R-:W-:Y:S04]  /*84e00*/  STL [R1+0x398], R42 ;  /* 0x0003982a01007387 */ /* 0x000fe80000100800 */
[----:B------:R-:W-:Y:S04]  /*84e10*/  STL [R1+0x394], R41 ;  /* 0x0003942901007387 */ /* 0x000fe80000100800 */
[----:B------:R-:W-:Y:S04]  /*84e20*/  STL [R1+0x390], R40 ;  /* 0x0003902801007387 */ /* 0x000fe80000100800 */
[----:B------:R0:W2:Y:S01]  /*84e30*/  LDL.LU R92, [R1+0x2f70] ;  /* 0x002f7000015c7983 */ /* 0x0000a20000300800 */
[----:B------:R-:W-:-:S03]  /*84e40*/  F2FP.BF16.F32.PACK_AB R37, R37, R91 ;  /* 0x0000005b2525723e */ /* 0x000fc600000010ff */
[----:B------:R-:W-:Y:S04]  /*84e50*/  STL [R1+0x38c], R39 ;  /* 0x00038c2701007387 */ /* 0x000fe80000100800 */
[----:B------:R0:W3:Y:S01]  /*84e60*/  LDL.LU R91, [R1+0x2f6c] ;  /* 0x002f6c00015b7983 */ /* 0x0000e20000300800 */
[----:B------:R-:W-:Y:S02]  /*84e70*/  F2FP.BF16.F32.PACK_AB R36, R36, R90 ;  /* 0x0000005a2424723e */ /* 0x000fe400000010ff */
[----:B------:R-:W-:Y:S01]  /*84e80*/  F2FP.BF16.F32.PACK_AB R35, R35, R89 ;  /* 0x000000592323723e */ /* 0x000fe200000010ff */
[----:B------:R-:W-:Y:S01]  /*84e90*/  STL [R1+0x388], R38 ;  /* 0x0003882601007387 */ /* 0x000fe20000100800 */
[----:B------:R-:W-:-:S03]  /*84ea0*/  F2FP.BF16.F32.PACK_AB R34, R34, R88 ;  /* 0x000000582222723e */ /* 0x000fc600000010ff */
[----:B------:R0:W4:Y:S01]  /*84eb0*/  LDL.LU R90, [R1+0x2f68] ;  /* 0x002f6800015a7983 */ /* 0x0001220000300800 */
[----:B------:R-:W-:-:S03]  /*84ec0*/  F2FP.BF16.F32.PACK_AB R33, R33, R87 ;  /* 0x000000572121723e */ /* 0x000fc600000010ff */
[----:B------:R-:W-:Y:S04]  /*84ed0*/  STL [R1+0x384], R37 ;  /* 0x0003842501007387 */ /* 0x000fe80000100800 */
[----:B------:R0:W5:Y:S01]  /*84ee0*/  LDL.LU R89, [R1+0x2f64] ;  /* 0x002f640001597983 */ /* 0x0001620000300800 */
        /* <DEDUP_REMOVED lines=11> */
[----:B------:R0:W5:Y:S04]  /*84fa0*/  LDL.LU R85, [R1+0x2f54] ;  /* 0x002f540001557983 */ /* 0x0001680000300800 */
[----:B------:R-:W-:Y:S01]  /*84fb0*/  STL [R1+0x370], R32 ;  /* 0x0003702001007387 */ /* 0x000fe20000100800 */
[----:B------:R-:W-:-:S03]  /*84fc0*/  F2FP.BF16.F32.PACK_AB R0, R28, R82 ;  /* 0x000000521c00723e */ /* 0x000fc600000010ff */
[----:B------:R0:W5:Y:S04]  /*84fd0*/  LDL.LU R84, [R1+0x2f50] ;  /* 0x002f500001547983 */ /* 0x0001680000300800 */
[----:B------:R-:W-:Y:S04]  /*84fe0*/  STL [R1+0x36c], R31 ;  /* 0x00036c1f01007387 */ /* 0x000fe80000100800 */
[----:B------:R0:W5:Y:S04]  /*84ff0*/  LDL.LU R83, [R1+0x2f4c] ;  /* 0x002f4c0001537983 */ /* 0x0001680000300800 */
[----:B------:R1:W-:Y:S04]  /*85000*/  STL [R1+0x368], R3 ;  /* 0x0003680301007387 */ /* 0x0003e80000100800 */
[----:B------:R0:W5:Y:S04]  /*85010*/  LDL.LU R82, [R1+0x2f48] ;  /* 0x002f480001527983 */ /* 0x0001680000300800 */
[----:B------:R-:W-:Y:S04]  /*85020*/  STL [R1+0x364], R2 ;  /* 0x0003640201007387 */ /* 0x000fe80000100800 */
[----:B------:R-:W5:Y:S04]  /*85030*/  LDL.LU R59, [R1+0x328] ;  /* 0x00032800013b7983 */ /* 0x000f680000300800 */
[----:B------:R-:W5:Y:S04]  /*85040*/  LDL.LU R60, [R1+0x324] ;  /* 0x00032400013c7983 */ /* 0x000f680000300800 */
[----:B------:R0:W-:Y:S04]  /*85050*/  STL [R1+0x360], R0 ;  /* 0x0003600001007387 */ /* 0x0001e80000100800 */
[----:B------:R-:W5:Y:S04]  /*85060*/  LDL.LU R61, [R1+0x320] ;  /* 0x00032000013d7983 */ /* 0x000f680000300800 */
[----:B------:R-:W5:Y:S04]  /*85070*/  LDL.LU R62, [R1+0x31c] ;  /* 0x00031c00013e7983 */ /* 0x000f680000300800 */
[----:B------:R-:W5:Y:S04]  /*85080*/  LDL.LU R63, [R1+0x318] ;  /* 0x00031800013f7983 */ /* 0x000f680000300800 */
[----:B------:R-:W5:Y:S04]  /*85090*/  LDL.LU R64, [R1+0x314] ;  /* 0x0003140001407983 */ /* 0x000f680000300800 */
[----:B------:R-:W5:Y:S04]  /*850a0*/  LDL.LU R65, [R1+0x310] ;  /* 0x0003100001417983 */ /* 0x000f680000300800 */
[----:B------:R-:W5:Y:S04]  /*850b0*/  LDL.LU R66, [R1+0x30c] ;  /* 0x00030c0001427983 */ /* 0x000f680000300800 */
[----:B------:R-:W5:Y:S04]  /*850c0*/  LDL.LU R67, [R1+0x308] ;  /* 0x0003080001437983 */ /* 0x000f680000300800 */
[----:B-1----:R-:W5:Y:S04]  /*850d0*/  LDL.LU R3, [R1+0x304] ;  /* 0x0003040001037983 */ /* 0x002f680000300800 */
[----:B0-----:R-:W5:Y:S04]  /*850e0*/  LDL.LU R0, [R1+0x300] ;  /* 0x0003000001007983 */ /* 0x001f680000300800 */
[----:B------:R-:W5:Y:S04]  /*850f0*/  LDL.LU R68, [R1+0x2fc] ;  /* 0x0002fc0001447983 */ /* 0x000f680000300800 */
[----:B------:R-:W5:Y:S04]  /*85100*/  LDL.LU R93, [R1+0x2f8] ;  /* 0x0002f800015d7983 */ /* 0x000f680000300800 */
[----:B------:R-:W5:Y:S01]  /*85110*/  LDL.LU R2, [R1+0x2ec] ;  /* 0x0002ec0001027983 */ /* 0x000f620000300800 */
[----:B--2---:R-:W-:-:S03]  /*85120*/  F2FP.BF16.F32.PACK_AB R92, R27, R81 ;  /* 0x000000511b5c723e */ /* 0x004fc600000010ff */
[----:B------:R0:W2:Y:S04]  /*85130*/  LDL.LU R81, [R1+0x2f44] ;  /* 0x002f440001517983 */ /* 0x0000a80000300800 */
[----:B------:R1:W-:Y:S01]  /*85140*/  STL [R1+0x2eb4], R92 ;  /* 0x002eb45c01007387 */ /* 0x0003e20000100800 */
[----:B---3--:R-:W-:-:S03]  /*85150*/  F2FP.BF16.F32.PACK_AB R91, R26, R80 ;  /* 0x000000501a5b723e */ /* 0x008fc600000010ff */
[----:B-1----:R-:W3:Y:S04]  /*85160*/  LDL.LU R92, [R1+0x2d4] ;  /* 0x0002d400015c7983 */ /* 0x002ee80000300800 */
[----:B------:R0:W3:Y:S01]  /*85170*/  LDL.LU R80, [R1+0x2f40] ;  /* 0x002f400001507983 */ /* 0x0000e20000300800 */
[----:B----4-:R-:W-:-:S03]  /*85180*/  F2FP.BF16.F32.PACK_AB R90, R25, R79 ;  /* 0x0000004f195a723e */ /* 0x010fc600000010ff */
[----:B------:R-:W-:Y:S01]  /*85190*/  STL [R1+0x2eb8], R91 ;  /* 0x002eb85b01007387 */ /* 0x000fe20000100800 */
[----:B-----5:R-:W-:-:S03]  /*851a0*/  F2FP.BF16.F32.PACK_AB R89, R24, R78 ;  /* 0x0000004e1859723e */ /* 0x020fc600000010ff */
[----:B------:R0:W4:Y:S04]  /*851b0*/  LDL.LU R79, [R1+0x2f3c] ;  /* 0x002f3c00014f7983 */ /* 0x0001280000300800 */
[----:B------:R1:W-:Y:S01]  /*851c0*/  STL [R1+0x2eec], R90 ;  /* 0x002eec5a01007387 */ /* 0x0003e20000100800 */
[----:B------:R-:W-:-:S03]  /*851d0*/  F2FP.BF16.F32.PACK_AB R88, R23, R77 ;  /* 0x0000004d1758723e */ /* 0x000fc600000010ff */
[----:B-1----:R-:W5:Y:S01]  /*851e0*/  LDL.LU R90, [R1+0x2d8] ;  /* 0x0002d800015a7983 */ /* 0x002f620000300800 */
[----:B------:R-:W-:-:S03]  /*851f0*/  F2FP.BF16.F32.PACK_AB R87, R22, R76 ;  /* 0x0000004c1657723e */ /* 0x000fc600000010ff */
[----:B------:R0:W5:Y:S04]  /*85200*/  LDL.LU R78, [R1+0x2f38] ;  /* 0x002f3800014e7983 */ /* 0x0001680000300800 */
[----:B------:R1:W-:Y:S01]  /*85210*/  STL [R1+0x2ef0], R89 ;  /* 0x002ef05901007387 */ /* 0x0003e20000100800 */
[----:B------:R-:W-:-:S03]  /*85220*/  F2FP.BF16.F32.PACK_AB R86, R21, R75 ;  /* 0x0000004b1556723e */ /* 0x000fc600000010ff */
[----:B-1----:R-:W5:Y:S04]  /*85230*/  LDL.LU R89, [R1+0x2dc] ;  /* 0x0002dc0001597983 */ /* 0x002f680000300800 */
[----:B------:R0:W5:Y:S04]  /*85240*/  LDL.LU R77, [R1+0x2f34] ;  /* 0x002f3400014d7983 */ /* 0x0001680000300800 */
[----:B------:R1:W-:Y:S01]  /*85250*/  STL [R1+0x2ef4], R88 ;  /* 0x002ef45801007387 */ /* 0x0003e20000100800 */
[----:B------:R-:W-:Y:S02]  /*85260*/  F2FP.BF16.F32.PACK_AB R85, R20, R74 ;  /* 0x0000004a1455723e */ /* 0x000fe400000010ff */
[----:B------:R-:W-:Y:S01]  /*85270*/  F2FP.BF16.F32.PACK_AB R84, R19, R73 ;  /* 0x000000491354723e */ /* 0x000fe200000010ff */
[----:B-1----:R-:W5:Y:S04]  /*85280*/  LDL.LU R88, [R1+0x2e0] ;  /* 0x0002e00001587983 */ /* 0x002f680000300800 */
[----:B------:R0:W5:Y:S04]  /*85290*/  LDL.LU R76, [R1+0x2f30] ;  /* 0x002f3000014c7983 */ /* 0x0001680000300800 */
[----:B------:R1:W-:Y:S01]  /*852a0*/  STL [R1+0x2ef8], R87 ;  /* 0x002ef85701007387 */ /* 0x0003e20000100800 */
[----:B------:R-:W-:-:S03]  /*852b0*/  F2FP.BF16.F32.PACK_AB R83, R18, R72 ;  /* 0x000000481253723e */ /* 0x000fc600000010ff */
[----:B-1----:R-:W5:Y:S04]  /*852c0*/  LDL.LU R87, [R1+0x2e4] ;  /* 0x0002e40001577983 */ /* 0x002f680000300800 */
[----:B------:R0:W5:Y:S04]  /*852d0*/  LDL.LU R75, [R1+0x2f2c] ;  /* 0x002f2c00014b7983 */ /* 0x0001680000300800 */
[----:B------:R1:W-:Y:S01]  /*852e0*/  STL [R1+0x2efc], R86 ;  /* 0x002efc5601007387 */ /* 0x0003e20000100800 */
[----:B------:R-:W-:-:S03]  /*852f0*/  F2FP.BF16.F32.PACK_AB R82, R17, R71 ;  /* 0x000000471152723e */ /* 0x000fc600000010ff */
[----:B-1----:R-:W5:Y:S04]  /*85300*/  LDL.LU R86, [R1+0x2e8] ;  /* 0x0002e80001567983 */ /* 0x002f680000300800 */
[----:B------:R0:W5:Y:S04]  /*85310*/  LDL.LU R74, [R1+0x2f28] ;  /* 0x002f2800014a7983 */ /* 0x0001680000300800 */
[----:B------:R-:W-:Y:S04]  /*85320*/  STL [R1+0x2f00], R85 ;  /* 0x002f005501007387 */ /* 0x000fe80000100800 */
[----:B------:R0:W5:Y:S04]  /*85330*/  LDL.LU R73, [R1+0x2f24] ;  /* 0x002f240001497983 */ /* 0x0001680000300800 */
[----:B------:R1:W-:Y:S04]  /*85340*/  STL [R1+0x2f04], R84 ;  /* 0x002f045401007387 */ /* 0x0003e80000100800 */
[----:B-1----:R-:W5:Y:S04]  /*85350*/  LDL.LU R84, [R1+0x2f0] ;  /* 0x0002f00001547983 */ /* 0x002f680000300800 */
[----:B------:R0:W5:Y:S04]  /*85360*/  LDL.LU R72, [R1+0x2f20] ;  /* 0x002f200001487983 */ /* 0x0001680000300800 */
[----:B------:R1:W-:Y:S04]  /*85370*/  STL [R1+0x2f08], R83 ;  /* 0x002f085301007387 */ /* 0x0003e80000100800 */
[----:B-1----:R-:W5:Y:S04]  /*85380*/  LDL.LU R83, [R1+0x2f4] ;  /* 0x0002f40001537983 */ /* 0x002f680000300800 */
[----:B------:R0:W5:Y:S04]  /*85390*/  LDL.LU R71, [R1+0x2f1c] ;  /* 0x002f1c0001477983 */ /* 0x0001680000300800 */
[----:B------:R1:W-:Y:S01]  /*853a0*/  STL [R1+0x2f0c], R82 ;  /* 0x002f0c5201007387 */ /* 0x0003e20000100800 */
[----:B--2---:R-:W-:-:S03]  /*853b0*/  F2FP.BF16.F32.PACK_AB R81, R16, R70 ;  /* 0x000000461051723e */ /* 0x004fc600000010ff */
[----:B------:R0:W2:Y:S01]  /*853c0*/  LDL.LU R70, [R1+0x2f18] ;  /* 0x002f180001467983 */ /* 0x0000a20000300800 */
[----:B---3--:R-:W-:-:S03]  /*853d0*/  F2FP.BF16.F32.PACK_AB R80, R15, R69 ;  /* 0x000000450f50723e */ /* 0x008fc600000010ff */
[----:B------:R0:W3:Y:S01]  /*853e0*/  LDL.LU R69, [R1+0x2f14] ;  /* 0x002f140001457983 */ /* 0x0000e20000300800 */
[----:B----4-:R-:W-:Y:S02]  /*853f0*/  F2FP.BF16.F32.PACK_AB R79, R14, R59 ;  /* 0x0000003b0e4f723e */ /* 0x010fe400000010ff */
[----:B-----5:R-:W-:Y:S02]  /*85400*/  F2FP.BF16.F32.PACK_AB R78, R13, R60 ;  /* 0x0000003c0d4e723e */ /* 0x020fe400000010ff */
[----:B------:R-:W-:Y:S02]  /*85410*/  F2FP.BF16.F32.PACK_AB R77, R12, R61 ;  /* 0x0000003d0c4d723e */ /* 0x000fe400000010ff */
[----:B------:R-:W-:Y:S02]  /*85420*/  F2FP.BF16.F32.PACK_AB R76, R11, R62 ;  /* 0x0000003e0b4c723e */ /* 0x000fe400000010ff */
[----:B------:R-:W-:Y:S02]  /*85430*/  F2FP.BF16.F32.PACK_AB R75, R10, R63 ;  /* 0x0000003f0a4b723e */ /* 0x000fe400000010ff */
[----:B------:R-:W-:-:S02]  /*85440*/  F2FP.BF16.F32.PACK_AB R74, R9, R64 ;  /* 0x00000040094a723e */ /* 0x000fc400000010ff */
[----:B------:R-:W-:Y:S02]  /*85450*/  F2FP.BF16.F32.PACK_AB R73, R8, R65 ;  /* 0x000000410849723e */ /* 0x000fe400000010ff */
[----:B------:R-:W-:Y:S02]  /*85460*/  F2FP.BF16.F32.PACK_AB R72, R7, R66 ;  /* 0x000000420748723e */ /* 0x000fe400000010ff */
[----:B------:R-:W-:Y:S02]  /*85470*/  F2FP.BF16.F32.PACK_AB R71, R6, R67 ;  /* 0x000000430647723e */ /* 0x000fe400000010ff */
[----:B--2---:R-:W-:Y:S02]  /*85480*/  F2FP.BF16.F32.PACK_AB R70, R5, R3 ;  /* 0x000000030546723e */ /* 0x004fe400000010ff */
[----:B------:R-:W2:Y:S01]  /*85490*/  LDL.LU R3, [R1+0x2d0] ;  /* 0x0002d00001037983 */ /* 0x000ea20000300800 */
[----:B---3--:R-:W-:-:S03]  /*854a0*/  F2FP.BF16.F32.PACK_AB R69, R4, R0 ;  /* 0x000000000445723e */ /* 0x008fc600000010ff */
[----:B------:R-:W3:Y:S01]  /*854b0*/  LDL.LU R0, [R1+0x2cc] ;  /* 0x0002cc0001007983 */ /* 0x000ee20000300800 */
[----:B------:R-:W1:Y:S02]  /*854c0*/  LDTM.x64 R4, tmem[UR4+0x140] ;  /* 0x00014004000479ee */ /* 0x000e640008340000 */
[----:B-1----:R-:W-:Y:S02]  /*854d0*/  F2FP.BF16.F32.PACK_AB R82, R67, R68 ;  /* 0x000000444352723e */ /* 0x002fe400000010ff */
[----:B------:R-:W4:Y:S01]  /*854e0*/  LDL.LU R68, [R1+0x2c8] ;  /* 0x0002c80001447983 */ /* 0x000f220000300800 */
[----:B------:R-:W-:Y:S02]  /*854f0*/  F2FP.BF16.F32.PACK_AB R67, R66, R93 ;  /* 0x0000005d4243723e */ /* 0x000fe400000010ff */
[----:B------:R-:W-:Y:S01]  /*85500*/  F2FP.BF16.F32.PACK_AB R65, R65, R83 ;  /* 0x000000534141723e */ /* 0x000fe200000010ff */
[----:B------:R-:W-:Y:S01]  /*85510*/  STL [R1+0x2fc], R82 ;  /* 0x0002fc5201007387 */ /* 0x000fe20000100800 */
[----:B------:R-:W-:-:S03]  /*85520*/  F2FP.BF16.F32.PACK_AB R66, R64, R84 ;  /* 0x000000544042723e */ /* 0x000fc600000010ff */
[----:B------:R-:W5:Y:S04]  /*85530*/  LDL.LU R93, [R1+0x2bc] ;  /* 0x0002bc00015d7983 */ /* 0x000f680000300800 */
[----:B------:R-:W-:Y:S04]  /*85540*/  STL [R1+0x2f8], R67 ;  /* 0x0002f84301007387 */ /* 0x000fe80000100800 */
[----:B------:R-:W5:Y:S04]  /*85550*/  LDL.LU R83, [R1+0x2b8] ;  /* 0x0002b80001537983 */ /* 0x000f680000300800 */
[----:B------:R1:W-:Y:S04]  /*85560*/  STL [R1+0x2f4], R65 ;  /* 0x0002f44101007387 */ /* 0x0003e80000100800 */
[----:B------:R-:W5:Y:S01]  /*85570*/  LDL.LU R64, [R1+0x2c0] ;  /* 0x0002c00001407983 */ /* 0x000f620000300800 */
[----:B------:R-:W-:-:S03]  /*85580*/  F2FP.BF16.F32.PACK_AB R85, R63, R2 ;  /* 0x000000023f55723e */ /* 0x000fc600000010ff */
[----:B-1----:R-:W5:Y:S04]  /*85590*/  LDL.LU R65, [R1+0x2b4] ;  /* 0x0002b40001417983 */ /* 0x002f680000300800 */
[----:B------:R1:W-:Y:S04]  /*855a0*/  STL [R1+0x2f0], R66 ;  /* 0x0002f04201007387 */ /* 0x0003e80000100800 */
[----:B-1----:R-:W5:Y:S04]  /*855b0*/  LDL.LU R66, [R1+0x2b0] ;  /* 0x0002b00001427983 */ /* 0x002f680000300800 */
[----:B------:R-:W5:Y:S04]  /*855c0*/  LDL.LU R67, [R1+0x2ac] ;  /* 0x0002ac0001437983 */ /* 0x000f680000300800 */
[----:B------:R-:W5:Y:S04]  /*855d0*/  LDL.LU R82, [R1+0x2a8] ;  /* 0x0002a80001527983 */ /* 0x000f680000300800 */
[----:B------:R-:W5:Y:S04]  /*855e0*/  LDL.LU R84, [R1+0x2a4] ;  /* 0x0002a40001547983 */ /* 0x000f680000300800 */
[----:B------:R0:W5:Y:S04]  /*855f0*/  LDL.LU R2, [R1+0x2f10] ;  /* 0x002f100001027983 */ /* 0x0001680000300800 */
[----:B------:R-:W5:Y:S01]  /*85600*/  LDL.LU R63, [R1+0x2c4] ;  /* 0x0002c400013f7983 */ /* 0x000f620000300800 */
[----:B------:R-:W-:-:S02]  /*85610*/  F2FP.BF16.F32.PACK_AB R62, R62, R86 ;  /* 0x000000563e3e723e */ /* 0x000fc400000010ff */
[----:B------:R-:W-:Y:S01]  /*85620*/  F2FP.BF16.F32.PACK_AB R61, R61, R87 ;  /* 0x000000573d3d723e */ /* 0x000fe200000010ff */
[----:B------:R1:W-:Y:S01]  /*85630*/  STL [R1+0x2ec], R85 ;  /* 0x0002ec5501007387 */ /* 0x0003e20000100800 */
[----:B------:R-:W-:Y:S02]  /*85640*/  F2FP.BF16.F32.PACK_AB R60, R60, R88 ;  /* 0x000000583c3c723e */ /* 0x000fe400000010ff */
[----:B------:R-:W-:Y:S02]  /*85650*/  F2FP.BF16.F32.PACK_AB R59, R59, R89 ;  /* 0x000000593b3b723e */ /* 0x000fe400000010ff */
[----:B------:R-:W-:Y:S01]  /*85660*/  F2FP.BF16.F32.PACK_AB R58, R58, R90 ;  /* 0x0000005a3a3a723e */ /* 0x000fe200000010ff */
[----:B-1----:R-:W5:Y:S04]  /*85670*/  LDL.LU R85, [R1+0x2a0] ;  /* 0x0002a00001557983 */ /* 0x002f680000300800 */
[----:B------:R-:W5:Y:S04]  /*85680*/  LDL.LU R86, [R1+0x29c] ;  /* 0x00029c0001567983 */ /* 0x000f680000300800 */
[----:B------:R-:W-:Y:S04]  /*85690*/  STL [R1+0x2e8], R62 ;  /* 0x0002e83e01007387 */ /* 0x000fe80000100800 */
[----:B------:R-:W5:Y:S04]  /*856a0*/  LDL.LU R87, [R1+0x298] ;  /* 0x0002980001577983 */ /* 0x000f680000300800 */
[----:B------:R-:W-:Y:S04]  /*856b0*/  STL [R1+0x2e4], R61 ;  /* 0x0002e43d01007387 */ /* 0x000fe80000100800 */
[----:B------:R-:W5:Y:S04]  /*856c0*/  LDL.LU R88, [R1+0x294] ;  /* 0x0002940001587983 */ /* 0x000f680000300800 */
[----:B------:R-:W-:Y:S04]  /*856d0*/  STL [R1+0x2e0], R60 ;  /* 0x0002e03c01007387 */ /* 0x000fe80000100800 */
[----:B------:R-:W5:Y:S01]  /*856e0*/  LDL.LU R89, [R1+0x290] ;  /* 0x0002900001597983 */ /* 0x000f620000300800 */
[----:B------:R-:W-:-:S03]  /*856f0*/  F2FP.BF16.F32.PACK_AB R57, R57, R92 ;  /* 0x0000005c3939723e */ /* 0x000fc600000010ff */
[----:B------:R-:W-:Y:S04]  /*85700*/  STL [R1+0x2dc], R59 ;  /* 0x0002dc3b01007387 */ /* 0x000fe80000100800 */
[----:B------:R-:W5:Y:S04]  /*85710*/  LDL.LU R90, [R1+0x28c] ;  /* 0x00028c00015a7983 */ /* 0x000f680000300800 */
[----:B------:R-:W-:Y:S04]  /*85720*/  STL [R1+0x2d8], R58 ;  /* 0x0002d83a01007387 */ /* 0x000fe80000100800 */
[----:B------:R-:W5:Y:S04]  /*85730*/  LDL.LU R92, [R1+0x288] ;  /* 0x00028800015c7983 */ /* 0x000f680000300800 */
[----:B------:R-:W-:Y:S01]  /*85740*/  STL [R1+0x2d4], R57 ;  /* 0x0002d43901007387 */ /* 0x000fe20000100800 */
[----:B--2---:R-:W-:-:S03]  /*85750*/  F2FP.BF16.F32.PACK_AB R56, R56, R3 ;  /* 0x000000033838723e */ /* 0x004fc600000010ff */
[----:B------:R-:W2:Y:S04]  /*85760*/  LDL.LU R3, [R1+0x284] ;  /* 0x0002840001037983 */ /* 0x000ea80000300800 */
[----:B------:R-:W-:Y:S01]  /*85770*/  STL [R1+0x2d0], R56 ;  /* 0x0002d03801007387 */ /* 0x000fe20000100800 */
[----:B---3--:R-:W-:-:S03]  /*85780*/  F2FP.BF16.F32.PACK_AB R55, R55, R0 ;  /* 0x000000003737723e */ /* 0x008fc600000010ff */
[----:B------:R-:W3:Y:S04]  /*85790*/  LDL.LU R0, [R1+0x280] ;  /* 0x0002800001007983 */ /* 0x000ee80000300800 */
[----:B------:R-:W-:Y:S01]  /*857a0*/  STL [R1+0x2cc], R55 ;  /* 0x0002cc3701007387 */ /* 0x000fe20000100800 */
[----:B----4-:R-:W-:-:S03]  /*857b0*/  F2FP.BF16.F32.PACK_AB R54, R54, R68 ;  /* 0x000000443636723e */ /* 0x010fc600000010ff */
[----:B------:R-:W4:Y:S04]  /*857c0*/  LDL.LU R68, [R1+0x27c] ;  /* 0x00027c0001447983 */ /* 0x000f280000300800 */
[----:B------:R-:W-:Y:S01]  /*857d0*/  STL [R1+0x2c8], R54 ;  /* 0x0002c83601007387 */ /* 0x000fe20000100800 */
[----:B-----5:R-:W-:Y:S02]  /*857e0*/  F2FP.BF16.F32.PACK_AB R51, R51, R93 ;  /* 0x0000005d3333723e */ /* 0x020fe400000010ff */
[----:B------:R-:W-:Y:S02]  /*857f0*/  F2FP.BF16.F32.PACK_AB R50, R50, R83 ;  /* 0x000000533232723e */ /* 0x000fe400000010ff */
[----:B------:R-:W-:Y:S02]  /*85800*/  F2FP.BF16.F32.PACK_AB R52, R52, R64 ;  /* 0x000000403434723e */ /* 0x000fe400000010ff */
[----:B------:R-:W-:-:S02]  /*85810*/  F2FP.BF16.F32.PACK_AB R49, R49, R65 ;  /* 0x000000413131723e */ /* 0x000fc400000010ff */
[----:B------:R-:W-:Y:S02]  /*85820*/  F2FP.BF16.F32.PACK_AB R48, R48, R66 ;  /* 0x000000423030723e */ /* 0x000fe400000010ff */
[----:B------:R-:W-:Y:S02]  /*85830*/  F2FP.BF16.F32.PACK_AB R47, R47, R67 ;  /* 0x000000432f2f723e */ /* 0x000fe400000010ff */
[----:B------:R-:W-:Y:S02]  /*85840*/  F2FP.BF16.F32.PACK_AB R46, R46, R82 ;  /* 0x000000522e2e723e */ /* 0x000fe400000010ff */
[----:B------:R-:W-:-:S05]  /*85850*/  F2FP.BF16.F32.PACK_AB R53, R53, R63 ;  /* 0x0000003f3535723e */ /* 0x000fca00000010ff */
[----:B------:R-:W-:Y:S04]  /*85860*/  STL [R1+0x2c4], R53 ;  /* 0x0002c43501007387 */ /* 0x000fe80000100800 */
[----:B------:R-:W5:Y:S04]  /*85870*/  LDL.LU R93, [R1+0x278] ;  /* 0x00027800015d7983 */ /* 0x000f680000300800 */
[----:B------:R-:W-:Y:S04]  /*85880*/  STL [R1+0x2c0], R52 ;  /* 0x0002c03401007387 */ /* 0x000fe80000100800 */
[----:B------:R-:W-:Y:S01]  /*85890*/  STL [R1+0x2bc], R51 ;  /* 0x0002bc3301007387 */ /* 0x000fe20000100800 */
[----:B------:R-:W-:-:S03]  /*858a0*/  F2FP.BF16.F32.PACK_AB R45, R45, R84 ;  /* 0x000000542d2d723e */ /* 0x000fc600000010ff */
[----:B------:R-:W5:Y:S01]  /*858b0*/  LDL.LU R83, [R1+0x274] ;  /* 0x0002740001537983 */ /* 0x000f620000300800 */
[----:B------:R-:W-:-:S03]  /*858c0*/  F2FP.BF16.F32.PACK_AB R44, R44, R85 ;  /* 0x000000552c2c723e */ /* 0x000fc600000010ff */
[----:B------:R-:W-:Y:S04]  /*858d0*/  STL [R1+0x2b8], R50 ;  /* 0x0002b83201007387 */ /* 0x000fe80000100800 */
[----:B------:R-:W-:Y:S01]  /*858e0*/  STL [R1+0x2b4], R49 ;  /* 0x0002b43101007387 */ /* 0x000fe20000100800 */
[----:B------:R-:W-:-:S03]  /*858f0*/  F2FP.BF16.F32.PACK_AB R43, R43, R86 ;  /* 0x000000562b2b723e */ /* 0x000fc600000010ff */
[----:B------:R-:W-:Y:S04]  /*85900*/  STL [R1+0x2b0], R48 ;  /* 0x0002b03001007387 */ /* 0x000fe80000100800 */
[----:B------:R-:W-:Y:S01]  /*85910*/  STL [R1+0x2ac], R47 ;  /* 0x0002ac2f01007387 */ /* 0x000fe20000100800 */
[----:B------:R-:W-:-:S03]  /*85920*/  F2FP.BF16.F32.PACK_AB R42, R42, R87 ;  /* 0x000000572a2a723e */ /* 0x000fc600000010ff */
[----:B------:R-:W5:Y:S04]  /*85930*/  LDL.LU R84, [R1+0x270] ;  /* 0x0002700001547983 */ /* 0x000f680000300800 */
[----:B------:R-:W-:Y:S01]  /*85940*/  STL [R1+0x2a8], R46 ;  /* 0x0002a82e01007387 */ /* 0x000fe20000100800 */
[----:B------:R-:W-:-:S03]  /*85950*/  F2FP.BF16.F32.PACK_AB R41, R41, R88 ;  /* 0x000000582929723e */ /* 0x000fc600000010ff */
[----:B------:R-:W-:Y:S04]  /*85960*/  STL [R1+0x2a4], R45 ;  /* 0x0002a42d01007387 */ /* 0x000fe80000100800 */
[----:B------:R-:W5:Y:S01]  /*85970*/  LDL.LU R85, [R1+0x26c] ;  /* 0x00026c0001557983 */ /* 0x000f620000300800 */
[----:B------:R-:W-:-:S03]  /*85980*/  F2FP.BF16.F32.PACK_AB R40, R40, R89 ;  /* 0x000000592828723e */ /* 0x000fc600000010ff */
[----:B------:R-:W-:Y:S04]  /*85990*/  STL [R1+0x2a0], R44 ;  /* 0x0002a02c01007387 */ /* 0x000fe80000100800 */
[----:B------:R-:W5:Y:S01]  /*859a0*/  LDL.LU R86, [R1+0x268] ;  /* 0x0002680001567983 */ /* 0x000f620000300800 */
[----:B------:R-:W-:-:S03]  /*859b0*/  F2FP.BF16.F32.PACK_AB R39, R39, R90 ;  /* 0x0000005a2727723e */ /* 0x000fc600000010ff */
[----:B------:R-:W-:Y:S04]  /*859c0*/  STL [R1+0x29c], R43 ;  /* 0x00029c2b01007387 */ /* 0x000fe80000100800 */
[----:B------:R-:W5:Y:S04]  /*859d0*/  LDL.LU R87, [R1+0x264] ;  /* 0x0002640001577983 */ /* 0x000f680000300800 */
[----:B------:R-:W-:Y:S01]  /*859e0*/  STL [R1+0x298], R42 ;  /* 0x0002982a01007387 */ /* 0x000fe20000100800 */
[----:B------:R-:W-:-:S03]  /*859f0*/  F2FP.BF16.F32.PACK_AB R38, R38, R92 ;  /* 0x0000005c2626723e */ /* 0x000fc600000010ff */
[----:B------:R-:W5:Y:S04]  /*85a00*/  LDL.LU R88, [R1+0x260] ;  /* 0x0002600001587983 */ /* 0x000f680000300800 */
[----:B------:R-:W-:Y:S04]  /*85a10*/  STL [R1+0x294], R41 ;  /* 0x0002942901007387 */ /* 0x000fe80000100800 */
[----:B------:R-:W5:Y:S04]  /*85a20*/  LDL.LU R89, [R1+0x25c] ;  /* 0x00025c0001597983 */ /* 0x000f680000300800 */
        /* <DEDUP_REMOVED lines=10> */
[----:B------:R-:W-:Y:S04]  /*85ad0*/  STL [R1+0x280], R36 ;  /* 0x0002802401007387 */ /* 0x000fe80000100800 */
[----:B------:R-:W3:Y:S04]  /*85ae0*/  LDL.LU R63, [R1+0x248] ;  /* 0x00024800013f7983 */ /* 0x000ee80000300800 */
[----:B------:R-:W3:Y:S01]  /*85af0*/  LDL.LU R64, [R1+0x244] ;  /* 0x0002440001407983 */ /* 0x000ee20000300800 */
[----:B----4-:R-:W-:-:S05]  /*85b00*/  F2FP.BF16.F32.PACK_AB R35, R35, R68 ;  /* 0x000000442323723e */ /* 0x010fca00000010ff */
[----:B------:R-:W-:Y:S04]  /*85b10*/  STL [R1+0x27c], R35 ;  /* 0x00027c2301007387 */ /* 0x000fe80000100800 */
[----:B------:R-:W4:Y:S01]  /*85b20*/  LDL.LU R68, [R1+0x240] ;  /* 0x0002400001447983 */ /* 0x000f220000300800 */
[----:B-----5:R-:W-:-:S03]  /*85b30*/  F2FP.BF16.F32.PACK_AB R34, R34, R93 ;  /* 0x0000005d2222723e */ /* 0x020fc600000010ff */
[----:B------:R-:W5:Y:S04]  /*85b40*/  LDL.LU R93, [R1+0x23c] ;  /* 0x00023c00015d7983 */ /* 0x000f680000300800 */
[----:B------:R-:W-:Y:S04]  /*85b50*/  STL [R1+0x278], R34 ;  /* 0x0002782201007387 */ /* 0x000fe80000100800 */
[----:B------:R-:W5:Y:S01]  /*85b60*/  LDL.LU R65, [R1+0x238] ;  /* 0x0002380001417983 */ /* 0x000f620000300800 */
[----:B------:R-:W-:-:S03]  /*85b70*/  F2FP.BF16.F32.PACK_AB R33, R33, R83 ;  /* 0x000000532121723e */ /* 0x000fc600000010ff */
[----:B------:R-:W5:Y:S04]  /*85b80*/  LDL.LU R66, [R1+0x234] ;  /* 0x0002340001427983 */ /* 0x000f680000300800 */
[----:B------:R-:W-:Y:S04]  /*85b90*/  STL [R1+0x274], R33 ;  /* 0x0002742101007387 */ /* 0x000fe80000100800 */
[----:B------:R-:W5:Y:S04]  /*85ba0*/  LDL.LU R67, [R1+0x230] ;  /* 0x0002300001437983 */ /* 0x000f680000300800 */
[----:B------:R-:W5:Y:S04]  /*85bb0*/  LDL.LU R82, [R1+0x22c] ;  /* 0x00022c0001527983 */ /* 0x000f680000300800 */
[----:B------:R-:W5:Y:S01]  /*85bc0*/  LDL.LU R83, [R1+0x228] ;  /* 0x0002280001537983 */ /* 0x000f620000300800 */
[----:B------:R-:W-:-:S03]  /*85bd0*/  F2FP.BF16.F32.PACK_AB R32, R32, R84 ;  /* 0x000000542020723e */ /* 0x000fc600000010ff */
[----:B------:R-:W5:Y:S04]  /*85be0*/  LDL.LU R84, [R1+0x224] ;  /* 0x0002240001547983 */ /* 0x000f680000300800 */
[----:B------:R-:W-:Y:S01]  /*85bf0*/  STL [R1+0x270], R32 ;  /* 0x0002702001007387 */ /* 0x000fe20000100800 */
[----:B------:R-:W-:-:S03]  /*85c00*/  F2FP.BF16.F32.PACK_AB R31, R31, R85 ;  /* 0x000000551f1f723e */ /* 0x000fc600000010ff */
[----:B------:R-:W5:Y:S01]  /*85c10*/  LDL.LU R85, [R1+0x220] ;  /* 0x0002200001557983 */ /* 0x000f620000300800 */
        /* <DEDUP_REMOVED lines=19> */
[----:B--2---:R-:W-:-:S03]  /*85d50*/  F2FP.BF16.F32.PACK_AB R24, R24, R3 ;  /* 0x000000031818723e */ /* 0x004fc600000010ff */
[----:B------:R-:W2:Y:S04]  /*85d60*/  LDL.LU R3, [R1+0x204] ;  /* 0x0002040001037983 */ /* 0x000ea80000300800 */
[----:B------:R-:W-:Y:S01]  /*85d70*/  STL [R1+0x250], R24 ;  /* 0x0002501801007387 */ /* 0x000fe20000100800 */
[----:B---3--:R-:W-:-:S03]  /*85d80*/  F2FP.BF16.F32.PACK_AB R23, R23, R0 ;  /* 0x000000001717723e */ /* 0x008fc600000010ff */
[----:B------:R-:W3:Y:S01]  /*85d90*/  LDL.LU R0, [R1+0x200] ;  /* 0x0002000001007983 */ /* 0x000ee20000300800 */
[----:B------:R-:W-:-:S03]  /*85da0*/  F2FP.BF16.F32.PACK_AB R22, R22, R63 ;  /* 0x0000003f1616723e */ /* 0x000fc600000010ff */
[----:B------:R-:W-:Y:S04]  /*85db0*/  STL [R1+0x24c], R23 ;  /* 0x00024c1701007387 */ /* 0x000fe80000100800 */
[----:B------:R-:W-:Y:S01]  /*85dc0*/  STL [R1+0x248], R22 ;  /* 0x0002481601007387 */ /* 0x000fe20000100800 */
[----:B----4-:R-:W-:-:S03]  /*85dd0*/  F2FP.BF16.F32.PACK_AB R20, R20, R68 ;  /* 0x000000441414723e */ /* 0x010fc600000010ff */
[----:B------:R-:W4:Y:S01]  /*85de0*/  LDL.LU R68, [R1+0x1fc] ;  /* 0x0001fc0001447983 */ /* 0x000f220000300800 */
[----:B------:R-:W-:-:S05]  /*85df0*/  F2FP.BF16.F32.PACK_AB R21, R21, R64 ;  /* 0x000000401515723e */ /* 0x000fca00000010ff */
[----:B------:R-:W-:Y:S04]  /*85e00*/  STL [R1+0x244], R21 ;  /* 0x0002441501007387 */ /* 0x000fe80000100800 */
[----:B------:R-:W-:Y:S01]  /*85e10*/  STL [R1+0x240], R20 ;  /* 0x0002401401007387 */ /* 0x000fe20000100800 */
[----:B-----5:R-:W-:-:S03]  /*85e20*/  F2FP.BF16.F32.PACK_AB R19, R19, R93 ;  /* 0x0000005d1313723e */ /* 0x020fc600000010ff */
[----:B------:R-:W5:Y:S01]  /*85e30*/  LDL.LU R93, [R1+0x1f8] ;  /* 0x0001f800015d7983 */ /* 0x000f620000300800 */
[----:B------:R-:W-:-:S03]  /*85e40*/  F2FP.BF16.F32.PACK_AB R18, R18, R65 ;  /* 0x000000411212723e */ /* 0x000fc600000010ff */
[----:B------:R-:W-:Y:S01]  /*85e50*/  STL [R1+0x23c], R19 ;  /* 0x00023c1301007387 */ /* 0x000fe20000100800 */
[----:B------:R-:W-:-:S03]  /*85e60*/  F2FP.BF16.F32.PACK_AB R17, R17, R66 ;  /* 0x000000421111723e */ /* 0x000fc600000010ff */
[----:B------:R-:W-:Y:S01]  /*85e70*/  STL [R1+0x238], R18 ;  /* 0x0002381201007387 */ /* 0x000fe20000100800 */
[----:B------:R-:W-:-:S03]  /*85e80*/  F2FP.BF16.F32.PACK_AB R16, R16, R67 ;  /* 0x000000431010723e */ /* 0x000fc600000010ff */
[----:B------:R-:W-:Y:S01]  /*85e90*/  STL [R1+0x234], R17 ;  /* 0x0002341101007387 */ /* 0x000fe20000100800 */
[----:B------:R-:W-:-:S03]  /*85ea0*/  F2FP.BF16.F32.PACK_AB R15, R15, R82 ;  /* 0x000000520f0f723e */ /* 0x000fc600000010ff */
[----:B------:R-:W-:Y:S01]  /*85eb0*/  STL [R1+0x230], R16 ;  /* 0x0002301001007387 */ /* 0x000fe20000100800 */
[----:B------:R-:W-:-:S03]  /*85ec0*/  F2FP.BF16.F32.PACK_AB R14, R14, R83 ;  /* 0x000000530e0e723e */ /* 0x000fc600000010ff */
[----:B------:R-:W5:Y:S01]  /*85ed0*/  LDL.LU R82, [R1+0x1f4] ;  /* 0x0001f40001527983 */ /* 0x000f620000300800 */
[----:B------:R-:W-:-:S03]  /*85ee0*/  F2FP.BF16.F32.PACK_AB R13, R13, R84 ;  /* 0x000000540d0d723e */ /* 0x000fc600000010ff */
[----:B------:R-:W-:Y:S04]  /*85ef0*/  STL [R1+0x22c], R15 ;  /* 0x00022c0f01007387 */ /* 0x000fe80000100800 */
        /* <DEDUP_REMOVED lines=26> */
[----:B------:R1:W-:Y:S01]  /*860a0*/  STL [R1+0x204], R2 ;  /* 0x0002040201007387 */ /* 0x0003e20000100800 */
[----:B---3--:R-:W-:-:S03]  /*860b0*/  F2FP.BF16.F32.PACK_AB R4, R4, R0 ;  /* 0x000000000404723e */ /* 0x008fc600000010ff */
[----:B-1----:R-:W3:Y:S04]  /*860c0*/  LDL.LU R2, [R1+0x1cc] ;  /* 0x0001cc0001027983 */ /* 0x002ee80000300800 */
[----:B------:R-:W3:Y:S04]  /*860d0*/  LDL.LU R0, [R1+0x1c8] ;  /* 0x0001c80001007983 */ /* 0x000ee80000300800 */
[----:B------:R1:W-:Y:S02]  /*860e0*/  STL [R1+0x200], R4 ;  /* 0x0002000401007387 */ /* 0x0003e40000100800 */
[----:B-1----:R-:W4:Y:S02]  /*860f0*/  LDTM.x64 R4, tmem[UR4+0x180] ;  /* 0x00018004000479ee */ /* 0x002f240008340000 */
[----:B----4-:R-:W-:-:S02]  /*86100*/  F2FP.BF16.F32.PACK_AB R91, R67, R68 ;  /* 0x00000044435b723e */ /* 0x010fc400000010ff */
[----:B------:R-:W4:Y:S04]  /*86110*/  LDL.LU R68, [R1+0x1c4] ;  /* 0x0001c40001447983 */ /* 0x000f280000300800 */
[----:B------:R-:W-:Y:S01]  /*86120*/  STL [R1+0x338], R91 ;  /* 0x0003385b01007387 */ /* 0x000fe20000100800 */
[----:B-----5:R-:W-:-:S03]  /*86130*/  F2FP.BF16.F32.PACK_AB R67, R66, R93 ;  /* 0x0000005d4243723e */ /* 0x020fc600000010ff */
[----:B------:R-:W5:Y:S04]  /*86140*/  LDL.LU R93, [R1+0x1c0] ;  /* 0x0001c000015d7983 */ /* 0x000f680000300800 */
[----:B------:R-:W5:Y:S04]  /*86150*/  LDL.LU R66, [R1+0x188] ;  /* 0x0001880001427983 */ /* 0x000f680000300800 */
[----:B------:R1:W-:Y:S04]  /*86160*/  STL [R1+0x330], R67 ;  /* 0x0003304301007387 */ /* 0x0003e80000100800 */
[----:B-1----:R-:W5:Y:S04]  /*86170*/  LDL.LU R67, [R1+0x184] ;  /* 0x0001840001437983 */ /* 0x002f680000300800 */
[----:B------:R-:W5:Y:S01]  /*86180*/  LDL.LU R91, [R1+0x180] ;  /* 0x00018000015b7983 */ /* 0x000f620000300800 */
[----:B------:R-:W-:-:S03]  /*86190*/  F2FP.BF16.F32.PACK_AB R65, R65, R82 ;  /* 0x000000524141723e */ /* 0x000fc600000010ff */
[----:B------:R-:W5:Y:S04]  /*861a0*/  LDL.LU R92, [R1+0x17c] ;  /* 0x00017c00015c7983 */ /* 0x000f680000300800 */
[----:B------:R-:W5:Y:S01]  /*861b0*/  LDL.LU R82, [R1+0x2f0c] ;  /* 0x002f0c0001527983 */ /* 0x000f620000300800 */
[----:B------:R-:W-:-:S03]  /*861c0*/  F2FP.BF16.F32.PACK_AB R64, R64, R83 ;  /* 0x000000534040723e */ /* 0x000fc600000010ff */
[----:B------:R1:W-:Y:S01]  /*861d0*/  STL [R1+0x32c], R65 ;  /* 0x00032c4101007387 */ /* 0x0003e20000100800 */
[----:B------:R-:W-:-:S03]  /*861e0*/  F2FP.BF16.F32.PACK_AB R63, R63, R84 ;  /* 0x000000543f3f723e */ /* 0x000fc600000010ff */
[----:B-1----:R-:W5:Y:S04]  /*861f0*/  LDL.LU R65, [R1+0x18c] ;  /* 0x00018c0001417983 */ /* 0x002f680000300800 */
[----:B------:R-:W5:Y:S01]  /*86200*/  LDL.LU R83, [R1+0x2f08] ;  /* 0x002f080001537983 */ /* 0x000f620000300800 */
[----:B------:R-:W-:-:S03]  /*86210*/  F2FP.BF16.F32.PACK_AB R62, R62, R85 ;  /* 0x000000553e3e723e */ /* 0x000fc600000010ff */
[----:B------:R1:W-:Y:S01]  /*86220*/  STL [R1+0x324], R64 ;  /* 0x0003244001007387 */ /* 0x0003e20000100800 */
[----:B------:R-:W-:-:S03]  /*86230*/  F2FP.BF16.F32.PACK_AB R61, R61, R86 ;  /* 0x000000563d3d723e */ /* 0x000fc600000010ff */
[----:B-1----:R-:W5:Y:S04]  /*86240*/  LDL.LU R64, [R1+0x190] ;  /* 0x0001900001407983 */ /* 0x002f680000300800 */
[----:B------:R-:W5:Y:S04]  /*86250*/  LDL.LU R84, [R1+0x2f04] ;  /* 0x002f040001547983 */ /* 0x000f680000300800 */
[----:B------:R1:W-:Y:S01]  /*86260*/  STL [R1+0x31c], R63 ;  /* 0x00031c3f01007387 */ /* 0x0003e20000100800 */
[----:B------:R-:W-:Y:S02]  /*86270*/  F2FP.BF16.F32.PACK_AB R60, R60, R87 ;  /* 0x000000573c3c723e */ /* 0x000fe400000010ff */
[----:B------:R-:W-:Y:S01]  /*86280*/  F2FP.BF16.F32.PACK_AB R59, R59, R88 ;  /* 0x000000583b3b723e */ /* 0x000fe200000010ff */
[----:B-1----:R-:W5:Y:S04]  /*86290*/  LDL.LU R63, [R1+0x194] ;  /* 0x00019400013f7983 */ /* 0x002f680000300800 */
[----:B------:R-:W5:Y:S04]  /*862a0*/  LDL.LU R85, [R1+0x2f00] ;  /* 0x002f000001557983 */ /* 0x000f680000300800 */
[----:B------:R1:W-:Y:S01]  /*862b0*/  STL [R1+0x314], R62 ;  /* 0x0003143e01007387 */ /* 0x0003e20000100800 */
[----:B------:R-:W-:-:S02]  /*862c0*/  F2FP.BF16.F32.PACK_AB R58, R58, R89 ;  /* 0x000000593a3a723e */ /* 0x000fc400000010ff */
[----:B------:R-:W-:Y:S01]  /*862d0*/  F2FP.BF16.F32.PACK_AB R57, R57, R90 ;  /* 0x0000005a3939723e */ /* 0x000fe200000010ff */
[----:B-1----:R-:W5:Y:S04]  /*862e0*/  LDL.LU R62, [R1+0x198] ;  /* 0x00019800013e7983 */ /* 0x002f680000300800 */
[----:B------:R-:W5:Y:S04]  /*862f0*/  LDL.LU R86, [R1+0x2efc] ;  /* 0x002efc0001567983 */ /* 0x000f680000300800 */
[----:B------:R1:W-:Y:S04]  /*86300*/  STL [R1+0x308], R61 ;  /* 0x0003083d01007387 */ /* 0x0003e80000100800 */
[----:B-1----:R-:W5:Y:S04]  /*86310*/  LDL.LU R61, [R1+0x19c] ;  /* 0x00019c00013d7983 */ /* 0x002f680000300800 */
[----:B------:R-:W5:Y:S04]  /*86320*/  LDL.LU R87, [R1+0x2ef8] ;  /* 0x002ef80001577983 */ /* 0x000f680000300800 */
[----:B------:R1:W-:Y:S04]  /*86330*/  STL [R1+0x304], R60 ;  /* 0x0003043c01007387 */ /* 0x0003e80000100800 */
[----:B-1----:R-:W5:Y:S04]  /*86340*/  LDL.LU R60, [R1+0x1a0] ;  /* 0x0001a000013c7983 */ /* 0x002f680000300800 */
[----:B------:R-:W5:Y:S04]  /*86350*/  LDL.LU R88, [R1+0x2ef4] ;  /* 0x002ef40001587983 */ /* 0x000f680000300800 */
[----:B------:R1:W-:Y:S04]  /*86360*/  STL [R1+0x1fc], R59 ;  /* 0x0001fc3b01007387 */ /* 0x0003e80000100800 */
[----:B-1----:R-:W5:Y:S04]  /*86370*/  LDL.LU R59, [R1+0x1a4] ;  /* 0x0001a400013b7983 */ /* 0x002f680000300800 */
[----:B------:R-:W5:Y:S01]  /*86380*/  LDL.LU R89, [R1+0x2ef0] ;  /* 0x002ef00001597983 */ /* 0x000f620000300800 */
[----:B--2---:R-:W-:-:S03]  /*86390*/  F2FP.BF16.F32.PACK_AB R56, R56, R3 ;  /* 0x000000033838723e */ /* 0x004fc600000010ff */
[----:B------:R1:W-:Y:S04]  /*863a0*/  STL [R1+0x1f4], R58 ;  /* 0x0001f43a01007387 */ /* 0x0003e80000100800 */
[----:B-1----:R-:W2:Y:S04]  /*863b0*/  LDL.LU R58, [R1+0x1a8] ;  /* 0x0001a800013a7983 */ /* 0x002ea80000300800 */
[----:B------:R-:W2:Y:S01]  /*863c0*/  LDL.LU R90, [R1+0x2eec] ;  /* 0x002eec00015a7983 */ /* 0x000ea20000300800 */
[----:B---3--:R-:W-:-:S03]  /*863d0*/  F2FP.BF16.F32.PACK_AB R55, R55, R2 ;  /* 0x000000023737723e */ /* 0x008fc600000010ff */
[----:B------:R1:W-:Y:S01]  /*863e0*/  STL [R1+0x1ec], R57 ;  /* 0x0001ec3901007387 */ /* 0x0003e20000100800 */
[----:B------:R-:W-:-:S03]  /*863f0*/  F2FP.BF16.F32.PACK_AB R54, R54, R0 ;  /* 0x000000003636723e */ /* 0x000fc600000010ff */
[----:B-1----:R-:W3:Y:S04]  /*86400*/  LDL.LU R57, [R1+0x1ac] ;  /* 0x0001ac0001397983 */ /* 0x002ee80000300800 */
[----:B------:R0:W3:Y:S04]  /*86410*/  LDL.LU R3, [R1+0x2ee8] ;  /* 0x002ee80001037983 */ /* 0x0000e80000300800 */
[----:B------:R1:W-:Y:S04]  /*86420*/  STL [R1+0x1e4], R56 ;  /* 0x0001e43801007387 */ /* 0x0003e80000100800 */
[----:B-1----:R-:W3:Y:S04]  /*86430*/  LDL.LU R56, [R1+0x1b0] ;  /* 0x0001b00001387983 */ /* 0x002ee80000300800 */
[----:B------:R0:W3:Y:S04]  /*86440*/  LDL.LU R2, [R1+0x2ee4] ;  /* 0x002ee40001027983 */ /* 0x0000e80000300800 */
[----:B------:R1:W-:Y:S01]  /*86450*/  STL [R1+0x1dc], R55 ;  /* 0x0001dc3701007387 */ /* 0x0003e20000100800 */
[----:B----4-:R-:W-:-:S03]  /*86460*/  F2FP.BF16.F32.PACK_AB R53, R53, R68 ;  /* 0x000000443535723e */ /* 0x010fc600000010ff */
[----:B-1----:R-:W4:Y:S04]  /*86470*/  LDL.LU R55, [R1+0x1b4] ;  /* 0x0001b40001377983 */ /* 0x002f280000300800 */
[----:B------:R0:W4:Y:S04]  /*86480*/  LDL.LU R0, [R1+0x2ee0] ;  /* 0x002ee00001007983 */ /* 0x0001280000300800 */
[----:B------:R1:W-:Y:S04]  /*86490*/  STL [R1+0x1d8], R54 ;  /* 0x0001d83601007387 */ /* 0x0003e80000100800 */
[----:B-1----:R-:W4:Y:S04]  /*864a0*/  LDL.LU R54, [R1+0x1b8] ;  /* 0x0001b80001367983 */ /* 0x002f280000300800 */
[----:B------:R-:W4:Y:S04]  /*864b0*/  LDL.LU R68, [R1+0x2edc] ;  /* 0x002edc0001447983 */ /* 0x000f280000300800 */
[----:B------:R1:W-:Y:S04]  /*864c0*/  STL [R1+0x1d4], R53 ;  /* 0x0001d43501007387 */ /* 0x0003e80000100800 */
[----:B-1----:R-:W4:Y:S01]  /*864d0*/  LDL.LU R53, [R1+0x1bc] ;  /* 0x0001bc0001357983 */ /* 0x002f220000300800 */
[----:B-----5:R-:W-:-:S03]  /*864e0*/  F2FP.BF16.F32.PACK_AB R52, R52, R93 ;  /* 0x0000005d3434723e */ /* 0x020fc600000010ff */
[----:B------:R-:W5:Y:S04]  /*864f0*/  LDL.LU R93, [R1+0x2ed8] ;  /* 0x002ed800015d7983 */ /* 0x000f680000300800 */
[----:B------:R-:W-:Y:S01]  /*86500*/  STL [R1+0x1d0], R52 ;  /* 0x0001d03401007387 */ /* 0x000fe20000100800 */
[----:B------:R-:W-:Y:S02]  /*86510*/  F2FP.BF16.F32.PACK_AB R38, R38, R66 ;  /* 0x000000422626723e */ /* 0x000fe400000010ff */
[----:B------:R-:W-:Y:S02]  /*86520*/  F2FP.BF16.F32.PACK_AB R37, R37, R67 ;  /* 0x000000432525723e */ /* 0x000fe400000010ff */
[----:B------:R-:W-:Y:S02]  /*86530*/  F2FP.BF16.F32.PACK_AB R36, R36, R91 ;  /* 0x0000005b2424723e */ /* 0x000fe400000010ff */
[----:B------:R-:W-:-:S02]  /*86540*/  F2FP.BF16.F32.PACK_AB R39, R39, R65 ;  /* 0x000000412727723e */ /* 0x000fc400000010ff */
[----:B------:R-:W-:Y:S02]  /*86550*/  F2FP.BF16.F32.PACK_AB R40, R40, R64 ;  /* 0x000000402828723e */ /* 0x000fe400000010ff */
[----:B------:R-:W-:Y:S02]  /*86560*/  F2FP.BF16.F32.PACK_AB R41, R41, R63 ;  /* 0x0000003f2929723e */ /* 0x000fe400000010ff */
[----:B------:R-:W-:Y:S02]  /*86570*/  F2FP.BF16.F32.PACK_AB R42, R42, R62 ;  /* 0x0000003e2a2a723e */ /* 0x000fe400000010ff */
[----:B------:R-:W-:Y:S02]  /*86580*/  F2FP.BF16.F32.PACK_AB R43, R43, R61 ;  /* 0x0000003d2b2b723e */ /* 0x000fe400000010ff */
[----:B------:R-:W-:Y:S02]  /*86590*/  F2FP.BF16.F32.PACK_AB R44, R44, R60 ;  /* 0x0000003c2c2c723e */ /* 0x000fe400000010ff */
[----:B------:R-:W-:-:S02]  /*865a0*/  F2FP.BF16.F32.PACK_AB R45, R45, R59 ;  /* 0x0000003b2d2d723e */ /* 0x000fc400000010ff */
[----:B--2---:R-:W-:Y:S02]  /*865b0*/  F2FP.BF16.F32.PACK_AB R46, R46, R58 ;  /* 0x0000003a2e2e723e */ /* 0x004fe400000010ff */
[----:B---3--:R-:W-:Y:S02]  /*865c0*/  F2FP.BF16.F32.PACK_AB R47, R47, R57 ;  /* 0x000000392f2f723e */ /* 0x008fe400000010ff */
[----:B------:R-:W-:Y:S02]  /*865d0*/  F2FP.BF16.F32.PACK_AB R48, R48, R56 ;  /* 0x000000383030723e */ /* 0x000fe400000010ff */
[----:B----4-:R-:W-:Y:S02]  /*865e0*/  F2FP.BF16.F32.PACK_AB R49, R49, R55 ;  /* 0x000000373131723e */ /* 0x010fe400000010ff */
[----:B------:R-:W-:Y:S02]  /*865f0*/  F2FP.BF16.F32.PACK_AB R50, R50, R54 ;  /* 0x000000363232723e */ /* 0x000fe400000010ff */
[----:B------:R-:W-:-:S02]  /*86600*/  F2FP.BF16.F32.PACK_AB R0, R35, R92 ;  /* 0x0000005c2300723e */ /* 0x000fc400000010ff */
        /* <DEDUP_REMOVED lines=16> */
[----:B-1----:R-:W2:Y:S04]  /*86710*/  LDL.LU R40, [R1+0x178] ;  /* 0x0001780001287983 */ /* 0x002ea80000300800 */
[----:B------:R-:W-:Y:S04]  /*86720*/  STL [R1+0x190], R36 ;  /* 0x0001902401007387 */ /* 0x000fe80000100800 */
[----:B------:R-:W3:Y:S04]  /*86730*/  LDL.LU R41, [R1+0x174] ;  /* 0x0001740001297983 */ /* 0x000ee80000300800 */
[----:B------:R1:W-:Y:S04]  /*86740*/  STL [R1+0x18c], R0 ;  /* 0x00018c0001007387 */ /* 0x0003e80000100800 */
[----:B------:R-:W4:Y:S04]  /*86750*/  LDL.LU R42, [R1+0x170] ;  /* 0x00017000012a7983 */ /* 0x000f280000300800 */
        /* <DEDUP_REMOVED lines=27> */
[----:B-1----:R-:W5:Y:S01]  /*86910*/  LDL.LU R0, [R1+0x100] ;  /* 0x0001000001007983 */ /* 0x002f620000300800 */
[----:B--2---:R-:W-:-:S02]  /*86920*/  F2FP.BF16.F32.PACK_AB R34, R34, R40 ;  /* 0x000000282222723e */ /* 0x004fc400000010ff */
[----:B---3--:R-:W-:-:S03]  /*86930*/  F2FP.BF16.F32.PACK_AB R33, R33, R41 ;  /* 0x000000292121723e */ /* 0x008fc600000010ff */
[----:B------:R-:W-:Y:S01]  /*86940*/  STL [R1+0x188], R34 ;  /* 0x0001882201007387 */ /* 0x000fe20000100800 */
[----:B----4-:R-:W-:-:S03]  /*86950*/  F2FP.BF16.F32.PACK_AB R32, R32, R42 ;  /* 0x0000002a2020723e */ /* 0x010fc600000010ff */
[----:B------:R-:W-:Y:S01]  /*86960*/  STL [R1+0x184], R33 ;  /* 0x0001842101007387 */ /* 0x000fe20000100800 */
[----:B-----5:R-:W-:-:S03]  /*86970*/  F2FP.BF16.F32.PACK_AB R31, R31, R43 ;  /* 0x0000002b1f1f723e */ /* 0x020fc600000010ff */
        /* <DEDUP_REMOVED lines=54> */
[----:B------:R-:W2:Y:S04]  /*86ce0*/  LDL.LU R0, [R1+0xfc] ;  /* 0x0000fc0001007983 */ /* 0x000ea80000300800 */
[----:B------:R1:W-:Y:S04]  /*86cf0*/  STL [R1+0x104], R3 ;  /* 0x0001040301007387 */ /* 0x0003e80000100800 */
[----:B-1----:R-:W3:Y:S04]  /*86d00*/  LDL.LU R3, [R1+0x38] ;  /* 0x0000380001037983 */ /* 0x002ee80000300800 */
[----:B------:R1:W-:Y:S04]  /*86d10*/  STL [R1+0x100], R4 ;  /* 0x0001000401007387 */ /* 0x0003e80000100800 */
[----:B------:R-:W4:Y:S04]  /*86d20*/  LDL R91, [R1+0x628] ;  /* 0x00062800015b7983 */ /* 0x000f280000100800 */
[----:B------:R-:W5:Y:S01]  /*86d30*/  LDL R92, [R1+0x62c] ;  /* 0x00062c00015c7983 */ /* 0x000f620000100800 */
[----:B-1----:R-:W1:Y:S01]  /*86d40*/  LDTM.x64 R4, tmem[UR4+0x1c0] ;  /* 0x0001c004000479ee */ /* 0x002e620008340000 */
[----:B------:R-:W-:-:S02]  /*86d50*/  NOP ;  /* 0x0000000000007918 */ /* 0x000fc40000000000 */
[----:B-1----:R-:W-:Y:S04]  /*86d60*/  STL [R1+0x2eb0], R41 ;  /* 0x002eb02901007387 */ /* 0x002fe80000100800 */
        /* <DEDUP_REMOVED lines=25> */
[----:B--2---:R-:W-:-:S03]  /*86f00*/  F2FP.BF16.F32.PACK_AB R2, R67, R0 ;  /* 0x000000004302723e */ /* 0x004fc600000010ff */
[----:B------:R-:W2:Y:S04]  /*86f10*/  LDL.LU R0, [R1+0x2ed4] ;  /* 0x002ed40001007983 */ /* 0x000ea80000300800 */
[----:B------:R1:W-:Y:S01]  /*86f20*/  STL [R1+0x33c], R2 ;  /* 0x00033c0201007387 */ /* 0x0003e20000100800 */
[----:B---3--:R-:W-:-:S03]  /*86f30*/  F2FP.BF16.F32.PACK_AB R67, R18, R3 ;  /* 0x000000031243723e */ /* 0x008fc600000010ff */
[----:B-1----:R-:W3:Y:S04]  /*86f40*/  LDL.LU R2, [R1+0x2ed0] ;  /* 0x002ed00001027983 */ /* 0x002ee80000300800 */
[----:B------:R-:W2:Y:S01]  /*86f50*/  LDL.LU R3, [R1+0x2ecc] ;  /* 0x002ecc0001037983 */ /* 0x000ea20000300800 */
[C---:B------:R-:W-:Y:S02]  /*86f60*/  PRMT R65, R67.reuse, 0x7610, R65 ;  /* 0x0000761043417816 */ /* 0x040fe40000000041 */
[----:B------:R-:W-:Y:S02]  /*86f70*/  PRMT R66, R67, 0x7632, R66 ;  /* 0x0000763243427816 */ /* 0x000fe40000000042 */
[----:B------:R-:W4:Y:S01]  /*86f80*/  LDL.LU R67, [R1+0x18] ;  /* 0x0000180001437983 */ /* 0x000f220000300800 */
[----:B---3--:R-:W-:-:S02]  /*86f90*/  F2FP.BF16.F32.PACK_AB R15, R15, R2 ;  /* 0x000000020f0f723e */ /* 0x008fc400000010ff */
[----:B--2---:R-:W-:Y:S02]  /*86fa0*/  F2FP.BF16.F32.PACK_AB R17, R17, R3 ;  /* 0x000000031111723e */ /* 0x004fe400000010ff */
[----:B------:R0:W2:Y:S02]  /*86fb0*/  LDL.LU R3, [R1+0x2ec8] ;  /* 0x002ec80001037983 */ /* 0x0000a40000300800 */
[C---:B------:R-:W-:Y:S02]  /*86fc0*/  PRMT R63, R17.reuse, 0x7610, R63 ;  /* 0x00007610113f7816 */ /* 0x040fe4000000003f */
[----:B------:R-:W-:Y:S02]  /*86fd0*/  PRMT R64, R17, 0x7632, R64 ;  /* 0x0000763211407816 */ /* 0x000fe40000000040 */
[----:B------:R-:W3:Y:S01]  /*86fe0*/  LDL.LU R17, [R1+0x30] ;  /* 0x0000300001117983 */ /* 0x000ee20000300800 */
[C---:B------:R-:W-:Y:S02]  /*86ff0*/  PRMT R59, R15.reuse, 0x7610, R59 ;  /* 0x000076100f3b7816 */ /* 0x040fe4000000003b */
[----:B------:R-:W-:Y:S01]  /*87000*/  PRMT R60, R15, 0x7632, R60 ;  /* 0x000076320f3c7816 */ /* 0x000fe2000000003c */
[----:B------:R0:W2:Y:S04]  /*87010*/  LDL.LU R2, [R1+0x2ec4] ;  /* 0x002ec40001027983 */ /* 0x0000a80000300800 */
[----:B------:R-:W2:Y:S01]  /*87020*/  LDL.LU R15, [R1+0x24] ;  /* 0x00002400010f7983 */ /* 0x000ea20000300800 */
[----:B------:R-:W-:-:S02]  /*87030*/  F2FP.BF16.F32.PACK_AB R11, R11, R93 ;  /* 0x0000005d0b0b723e */ /* 0x000fc400000010ff */
[----:B----4-:R-:W-:Y:S02]  /*87040*/  F2FP.BF16.F32.PACK_AB R10, R10, R67 ;  /* 0x000000430a0a723e */ /* 0x010fe400000010ff */
[C---:B------:R-:W-:Y:S01]  /*87050*/  PRMT R51, R11.reuse, 0x7610, R51 ;  /* 0x000076100b337816 */ /* 0x040fe20000000033 */
[----:B------:R-:W1:Y:S01]  /*87060*/  LDC R67, c[0x0][0x3b8] ;  /* 0x0000ee00ff437b82 */ /* 0x000e620000000800 */
[----:B------:R-:W-:Y:S02]  /*87070*/  PRMT R52, R11, 0x7632, R52 ;  /* 0x000076320b347816 */ /* 0x000fe40000000034 */
[----:B--2---:R-:W-:Y:S02]  /*87080*/  F2FP.BF16.F32.PACK_AB R2, R13, R15 ;  /* 0x0000000f0d02723e */ /* 0x004fe400000010ff */
[----:B------:R-:W2:Y:S04]  /*87090*/  LDL.LU R13, [R1+0x20] ;  /* 0x00002000010d7983 */ /* 0x000ea80000300800 */
[----:B------:R-:W4:Y:S01]  /*870a0*/  LDL.LU R93, [R1+0x2ec0] ;  /* 0x002ec000015d7983 */ /* 0x000f220000300800 */
[----:B------:R-:W-:-:S02]  /*870b0*/  F2FP.BF16.F32.PACK_AB R3, R14, R0 ;  /* 0x000000000e03723e */ /* 0x000fc400000010ff */
[----:B---3--:R-:W-:Y:S01]  /*870c0*/  F2FP.BF16.F32.PACK_AB R16, R16, R17 ;  /* 0x000000111010723e */ /* 0x008fe200000010ff */
[----:B------:R-:W5:Y:S01]  /*870d0*/  LDC R0, c[0x0][0x3b4] ;  /* 0x0000ed00ff007b82 */ /* 0x000f620000000800 */
[----:B------:R-:W3:Y:S02]  /*870e0*/  LDL.LU R11, [R1+0x10] ;  /* 0x00001000010b7983 */ /* 0x000ee40000300800 */
[C---:B------:R-:W-:Y:S02]  /*870f0*/  PRMT R61, R16.reuse, 0x7610, R61 ;  /* 0x00007610103d7816 */ /* 0x040fe4000000003d */
[----:B------:R-:W-:-:S03]  /*87100*/  PRMT R62, R16, 0x7632, R62 ;  /* 0x00007632103e7816 */ /* 0x000fc6000000003e */
[----:B------:R-:W0:Y:S01]  /*87110*/  LDC.64 R16, c[0x0][0x390] ;  /* 0x0000e400ff107b82 */ /* 0x000e220000000a00 */
[C---:B------:R-:W-:Y:S02]  /*87120*/  PRMT R57, R3.reuse, 0x7610, R57 ;  /* 0x0000761003397816 */ /* 0x040fe40000000039 */
[----:B------:R-:W-:Y:S02]  /*87130*/  PRMT R58, R3, 0x7632, R58 ;  /* 0x00007632033a7816 */ /* 0x000fe4000000003a */
[C---:B------:R-:W-:Y:S02]  /*87140*/  PRMT R49, R10.reuse, 0x7610, R49 ;  /* 0x000076100a317816 */ /* 0x040fe40000000031 */
[----:B------:R-:W-:Y:S02]  /*87150*/  PRMT R50, R10, 0x7632, R50 ;  /* 0x000076320a327816 */ /* 0x000fe40000000032 */
[----:B------:R-:W3:Y:S01]  /*87160*/  LDL.LU R10, [R1+0x14] ;  /* 0x00001400010a7983 */ /* 0x000ee20000300800 */
[----:B------:R-:W-:Y:S01]  /*87170*/  PRMT R55, R2, 0x7610, R55 ;  /* 0x0000761002377816 */ /* 0x000fe20000000037 */
[----:B-----5:R-:W-:-:S02]  /*87180*/  IMAD R3, R92, R0, RZ ;  /* 0x000000005c037224 */ /* 0x020fc400078e02ff */
[----:B------:R-:W-:Y:S01]  /*87190*/  IMAD R0, R91, R0, RZ ;  /* 0x000000005b007224 */ /* 0x000fe200078e02ff */
[----:B------:R-:W-:Y:S02]  /*871a0*/  PRMT R56, R2, 0x7632, R56 ;  /* 0x0000763202387816 */ /* 0x000fe40000000038 */
[CC--:B0-----:R-:W-:Y:S02]  /*871b0*/  LEA R2, P2, R3.reuse, R16.reuse, 0x1 ;  /* 0x0000001003027211 */ /* 0x0c1fe400078408ff */
[C---:B------:R-:W-:Y:S02]  /*871c0*/  LEA R14, P3, R0.reuse, R16, 0x1 ;  /* 0x00000010000e7211 */ /* 0x040fe400078608ff */
[-C--:B------:R-:W-:Y:S02]  /*871d0*/  LEA.HI.X.SX32 R3, R3, R17.reuse, 0x1, P2 ;  /* 0x0000001103037211 */ /* 0x080fe400010f0eff */
[----:B------:R-:W-:Y:S02]  /*871e0*/  LEA.HI.X.SX32 R15, R0, R17, 0x1, P3 ;  /* 0x00000011000f7211 */ /* 0x000fe400018f0eff */
[----:B------:R-:W0:Y:S02]  /*871f0*/  LDC.64 R16, c[0x0][0x398] ;  /* 0x0000e600ff107b82 */ /* 0x000e240000000a00 */
[----:B0-----:R-:W-:-:S02]  /*87200*/  ISETP.GE.AND P2, PT, R92, R16, PT ;  /* 0x000000105c00720c */ /* 0x001fc40003f46270 */
[----:B------:R-:W5:Y:S01]  /*87210*/  LDL.LU R16, [R1+0x8] ;  /* 0x0000080001107983 */ /* 0x000f620000300800 */
[----:B--2---:R-:W-:-:S04]  /*87220*/  F2FP.BF16.F32.PACK_AB R12, R12, R13 ;  /* 0x0000000d0c0c723e */ /* 0x004fc800000010ff */
[C---:B------:R-:W-:Y:S02]  /*87230*/  PRMT R53, R12.reuse, 0x7610, R53 ;  /* 0x000076100c357816 */ /* 0x040fe40000000035 */
[----:B------:R-:W-:Y:S02]  /*87240*/  PRMT R54, R12, 0x7632, R54 ;  /* 0x000076320c367816 */ /* 0x000fe40000000036 */
[----:B------:R-:W4:Y:S02]  /*87250*/  LDC.64 R12, c[0x0][0x398] ;  /* 0x0000e600ff0c7b82 */ /* 0x000f240000000a00 */
[----:B----4-:R-:W-:Y:S02]  /*87260*/  ISETP.LT.AND P2, PT, R93, R13, !P2 ;  /* 0x0000000d5d00720c */ /* 0x010fe40005741270 */
[----:B------:R-:W2:Y:S01]  /*87270*/  LDL.LU R13, [R1+0xc] ;  /* 0x00000c00010d7983 */ /* 0x000ea20000300800 */
[----:B---3--:R-:W-:Y:S02]  /*87280*/  F2FP.BF16.F32.PACK_AB R0, R8, R11 ;  /* 0x0000000b0800723e */ /* 0x008fe400000010ff */
[----:B------:R-:W-:-:S02]  /*87290*/  F2FP.BF16.F32.PACK_AB R9, R9, R10 ;  /* 0x0000000a0909723e */ /* 0x000fc400000010ff */
[C---:B------:R-:W-:Y:S01]  /*872a0*/  PRMT R45, R0.reuse, 0x7610, R45 ;  /* 0x00007610002d7816 */ /* 0x040fe2000000002d */
[----:B------:R-:W0:Y:S01]  /*872b0*/  LDC.64 R10, c[0x0][0x398] ;  /* 0x0000e600ff0a7b82 */ /* 0x000e220000000a00 */
[----:B------:R-:W-:Y:S01]  /*872c0*/  PRMT R46, R0, 0x7632, R46 ;  /* 0x00007632002e7816 */ /* 0x000fe2000000002e */
[----:B-1----:R-:W-:Y:S01]  /*872d0*/  IMAD R0, R93, R67, RZ ;  /* 0x000000435d007224 */ /* 0x002fe200078e02ff */
[C---:B------:R-:W-:Y:S02]  /*872e0*/  PRMT R47, R9.reuse, 0x7610, R47 ;  /* 0x00007610092f7816 */ /* 0x040fe4000000002f */
[----:B------:R-:W-:Y:S01]  /*872f0*/  PRMT R48, R9, 0x7632, R48 ;  /* 0x0000763209307816 */ /* 0x000fe20000000030 */
[----:B------:R-:W-:-:S05]  /*87300*/  IMAD.WIDE R8, R0, 0x2, R2 ;  /* 0x0000000200087825 */ /* 0x000fca00078e0202 */
[----:B------:R1:W-:Y:S02]  /*87310*/  @P2 STG.E.U16 desc[UR6][R8.64], R69 ;  /* 0x0000004508002986 */ /* 0x0003e4000c101506 */
[----:B-1----:R-:W1:Y:S01]  /*87320*/  LDC.64 R8, c[0x0][0x398] ;  /* 0x0000e600ff087b82 */ /* 0x002e620000000a00 */
[----:B0-----:R-:W-:Y:S02]  /*87330*/  ISETP.GE.AND P1, PT, R91, R10, PT ;  /* 0x0000000a5b00720c */ /* 0x001fe40003f26270 */
[----:B-----5:R-:W-:-:S04]  /*87340*/  F2FP.BF16.F32.PACK_AB R6, R6, R16 ;  /* 0x000000100606723e */ /* 0x020fc800000010ff */
[C---:B------:R-:W-:Y:S02]  /*87350*/  PRMT R41, R6.reuse, 0x7610, R41 ;  /* 0x0000761006297816 */ /* 0x040fe40000000029 */
[----:B------:R-:W-:Y:S02]  /*87360*/  PRMT R42, R6, 0x7632, R42 ;  /* 0x00007632062a7816 */ /* 0x000fe4000000002a */
[----:B-1----:R-:W-:Y:S02]  /*87370*/  ISETP.LT.AND P1, PT, R93, R9, !P1 ;  /* 0x000000095d00720c */ /* 0x002fe40004f21270 */
[----:B------:R-:W-:Y:S02]  /*87380*/  PRMT R9, R69, 0x7632, R9 ;  /* 0x0000763245097816 */ /* 0x000fe40000000009 */
[----:B--2---:R-:W-:-:S04]  /*87390*/  F2FP.BF16.F32.PACK_AB R7, R7, R13 ;  /* 0x0000000d0707723e */ /* 0x004fc800000010ff */
[C---:B------:R-:W-:Y:S02]  /*873a0*/  PRMT R43, R7.reuse, 0x7610, R43 ;  /* 0x00007610072b7816 */ /* 0x040fe4000000002b */
[----:B------:R-:W-:Y:S01]  /*873b0*/  PRMT R44, R7, 0x7632, R44 ;  /* 0x00007632072c7816 */ /* 0x000fe2000000002c */
[----:B------:R-:W-:-:S05]  /*873c0*/  IMAD.WIDE R6, R0, 0x2, R14 ;  /* 0x0000000200067825 */ /* 0x000fca00078e020e */
[----:B------:R0:W-:Y:S02]  /*873d0*/  @P1 STG.E.U16 desc[UR6][R6.64], R9 ;  /* 0x0000000906001986 */ /* 0x0001e4000c101506 */
[----:B0-----:R-:W0:Y:S02]  /*873e0*/  LDC.64 R6, c[0x0][0x398] ;  /* 0x0000e600ff067b82 */ /* 0x001e240000000a00 */
[----:B0-----:R0:W-:Y:S04]  /*873f0*/  STL [R1+0x164], R7 ;  /* 0x0001640701007387 */ /* 0x0011e80000100800 */
[----:B------:R-:W2:Y:S01]  /*87400*/  LDL.LU R16, [R1+0x4] ;  /* 0x0000040001107983 */ /* 0x000ea20000300800 */
[----:B0-----:R-:W-:Y:S02]  /*87410*/  IMAD.MOV.U32 R7, RZ, RZ, R6 ;  /* 0x000000ffff077224 */ /* 0x001fe400078e0006 */
[----:B------:R-:W-:-:S05]  /*87420*/  VIADD R6, R93, 0x1 ;  /* 0x000000015d067836 */ /* 0x000fca0000000000 */
[----:B------:R-:W-:-:S04]  /*87430*/  ISETP.GE.AND P1, PT, R6, R17, PT ;  /* 0x000000110600720c */ /* 0x000fc80003f26270 */
[----:B------:R-:W-:Y:S01]  /*87440*/  ISETP.LT.AND P2, PT, R92, R7, !P1 ;  /* 0x000000075c00720c */ /* 0x000fe20004f41270 */
[----:B------:R-:W-:Y:S01]  /*87450*/  IMAD.IADD R0, R0, 0x1, R67 ;  /* 0x0000000100007824 */ /* 0x000fe200078e0243 */
[----:B------:R-:W-:-:S03]  /*87460*/  PRMT R9, R70, 0x7610, R9 ;  /* 0x0000761046097816 */ /* 0x000fc60000000009 */
[----:B------:R-:W-:-:S08]  /*87470*/  IMAD.WIDE R6, R0, 0x2, R2 ;  /* 0x0000000200067825 */ /* 0x000fd000078e0202 */
[----:B------:R0:W-:Y:S02]  /*87480*/  @P2 STG.E.U16 desc[UR6][R6.64], R9 ;  /* 0x0000000906002986 */ /* 0x0001e4000c101506 */
[----:B0-----:R-:W0:Y:S01]  /*87490*/  LDC.64 R6, c[0x0][0x398] ;  /* 0x0000e600ff067b82 */ /* 0x001e220000000a00 */
[----:B------:R-:W-:Y:S02]  /*874a0*/  PRMT R9, R70, 0x7632, R9 ;  /* 0x0000763246097816 */ /* 0x000fe40000000009 */
[----:B0-----:R-:W-:Y:S01]  /*874b0*/  ISETP.LT.AND P1, PT, R91, R6, !P1 ;  /* 0x000000065b00720c */ /* 0x001fe20004f21270 */
[----:B------:R0:W-:Y:S02]  /*874c0*/  STL [R1+0x15c], R7 ;  /* 0x00015c0701007387 */ /* 0x0001e40000100800 */
[----:B0-----:R-:W-:-:S10]  /*874d0*/  IMAD.WIDE R6, R0, 0x2, R14 ;  /* 0x0000000200067825 */ /* 0x001fd400078e020e */
[----:B------:R0:W-:Y:S02]  /*874e0*/  @P1 STG.E.U16 desc[UR6][R6.64], R9 ;  /* 0x0000000906001986 */ /* 0x0001e4000c101506 */
[----:B0-----:R-:W0:Y:S01]  /*874f0*/  LDC.64 R6, c[0x0][0x398] ;  /* 0x0000e600ff067b82 */ /* 0x001e220000000a00 */
[----:B------:R-:W-:Y:S01]  /*87500*/  IMAD.IADD R0, R0, 0x1, R67 ;  /* 0x0000000100007824 */ /* 0x000fe200078e0243 */
[----:B0-----:R0:W-:Y:S02]  /*87510*/  STL [R1+0x34], R7 ;  /* 0x0000340701007387 */ /* 0x0011e40000100800 */
[----:B0-----:R-:W-:Y:S02]  /*87520*/  IMAD.MOV.U32 R7, RZ, RZ, R6 ;  /* 0x000000ffff077224 */ /* 0x001fe400078e0006 */
[----:B------:R-:W-:-:S05]  /*87530*/  VIADD R6, R93, 0x2 ;  /* 0x000000025d067836 */ /* 0x000fca0000000000 */
[----:B------:R-:W-:Y:S02]  /*87540*/  ISETP.GE.AND P1, PT, R6, R11, PT ;  /* 0x0000000b0600720c */ /* 0x000fe40003f26270 */
[----:B------:R-:W0:Y:S02]  /*87550*/  LDC.64 R10, c[0x0][0x398] ;  /* 0x0000e600ff0a7b82 */ /* 0x000e240000000a00 */
[----:B------:R-:W-:Y:S01]  /*87560*/  ISETP.LT.AND P2, PT, R92, R7, !P1 ;  /* 0x000000075c00720c */ /* 0x000fe20004f41270 */
[----:B------:R-:W-:Y:S01]  /*87570*/  IMAD.WIDE R6, R0, 0x2, R2 ;  /* 0x0000000200067825 */ /* 0x000fe200078e0202 */
[----:B------:R-:W-:-:S11]  /*87580*/  PRMT R9, R71, 0x7610, R9 ;  /* 0x0000761047097816 */ /* 0x000fd60000000009 */
[----:B------:R0:W-:Y:S02]  /*87590*/  @P2 STG.E.U16 desc[UR6][R6.64], R9 ;  /* 0x0000000906002986 */ /* 0x0001e4000c101506 */
[----:B0-----:R-:W-:-:S05]  /*875a0*/  IMAD.MOV.U32 R6, RZ, RZ, R10 ;  /* 0x000000ffff067224 */ /* 0x001fca00078e000a */
[----:B------:R-:W-:Y:S01]  /*875b0*/  ISETP.LT.AND P1, PT, R91, R6, !P1 ;  /* 0x000000065b00720c */ /* 0x000fe20004f21270 */
[----:B------:R-:W-:Y:S01]  /*875c0*/  IMAD.WIDE R6, R0, 0x2, R14 ;  /* 0x0000000200067825 */ /* 0x000fe200078e020e */
[----:B------:R-:W-:Y:S01]  /*875d0*/  PRMT R9, R71, 0x7632, R9 ;  /* 0x0000763247097816 */ /* 0x000fe20000000009 */
[----:B------:R0:W-:Y:S01]  /*875e0*/  STL [R1+0x2c], R11 ;  /* 0x00002c0b01007387 */ /* 0x0001e20000100800 */
[----:B------:R-:W-:Y:S01]  /*875f0*/  F2FP.BF16.F32.PACK_AB R17, R4, R68 ;  /* 0x000000440411723e */ /* 0x000fe200000010ff */
[----:B------:R-:W-:Y:S01]  /*87600*/  IMAD.IADD R0, R0, 0x1, R67 ;  /* 0x0000000100007824 */ /* 0x000fe200078e0243 */
[----:B------:R-:W1:Y:S07]  /*87610*/  LDC.64 R70, c[0x0][0x398] ;  /* 0x0000e600ff467b82 */ /* 0x000e6e0000000a00 */
[----:B------:R3:W-:Y:S01]  /*87620*/  @P1 STG.E.U16 desc[UR6][R6.64], R9 ;  /* 0x0000000906001986 */ /* 0x0007e2000c101506 */
[----:B0-----:R-:W0:Y:S08]  /*87630*/  LDC.64 R10, c[0x0][0x398] ;  /* 0x0000e600ff0a7b82 */ /* 0x001e300000000a00 */
[----:B---3--:R-:W3:Y:S01]  /*87640*/  LDC R7, c[0x0][0x39c] ;  /* 0x0000e700ff077b82 */ /* 0x008ee20000000800 */
[----:B------:R-:W-:Y:S01]  /*87650*/  VIADD R6, R93, 0x3 ;  /* 0x000000035d067836 */ /* 0x000fe20000000000 */
[----:B0-----:R0:W-:Y:S04]  /*87660*/  STL [R1+0x24], R11 ;  /* 0x0000240b01007387 */ /* 0x0011e80000100800 */
[----:B---3--:R-:W-:Y:S01]  /*87670*/  ISETP.GE.AND P1, PT, R6, R7, PT ;  /* 0x000000070600720c */ /* 0x008fe20003f26270 */
[----:B------:R-:W-:-:S02]  /*87680*/  IMAD.MOV.U32 R6, RZ, RZ, R10 ;  /* 0x000000ffff067224 */ /* 0x000fc400078e000a */
[----:B0-----:R-:W0:Y:S03]  /*87690*/  LDC.64 R10, c[0x0][0x398] ;  /* 0x0000e600ff0a7b82 */ /* 0x001e260000000a00 */
[----:B------:R-:W-:Y:S01]  /*876a0*/  ISETP.LT.AND P2, PT, R92, R6, !P1 ;  /* 0x000000065c00720c */ /* 0x000fe20004f41270 */
[----:B------:R-:W-:Y:S01]  /*876b0*/  IMAD.WIDE R6, R0, 0x2, R2 ;  /* 0x0000000200067825 */ /* 0x000fe200078e0202 */
[----:B------:R-:W-:-:S11]  /*876c0*/  PRMT R9, R72, 0x7610, R9 ;  /* 0x0000761048097816 */ /* 0x000fd60000000009 */
[----:B------:R0:W-:Y:S02]  /*876d0*/  @P2 STG.E.U16 desc[UR6][R6.64], R9 ;  /* 0x0000000906002986 */ /* 0x0001e4000c101506 */
[----:B0-----:R-:W-:Y:S02]  /*876e0*/  IMAD.MOV.U32 R6, RZ, RZ, R10 ;  /* 0x000000ffff067224 */ /* 0x001fe400078e000a */
[----:B------:R0:W-:Y:S01]  /*876f0*/  STL [R1+0x1c], R11 ;  /* 0x00001c0b01007387 */ /* 0x0001e20000100800 */
[----:B------:R-:W3:Y:S02]  /*87700*/  LDC R9, c[0x0][0x398] ;  /* 0x0000e600ff097b82 */ /* 0x000ee40000000800 */
[----:B------:R-:W-:Y:S01]  /*87710*/  ISETP.LT.AND P1, PT, R91, R6, !P1 ;  /* 0x000000065b00720c */ /* 0x000fe20004f21270 */
[----:B------:R-:W-:-:S05]  /*87720*/  IMAD.WIDE R6, R0, 0x2, R14 ;  /* 0x0000000200067825 */ /* 0x000fca00078e020e */
[----:B0-----:R-:W0:Y:S01]  /*87730*/  LDC.64 R10, c[0x0][0x398] ;  /* 0x0000e600ff0a7b82 */ /* 0x001e220000000a00 */
[----:B--2---:R-:W-:Y:S02]  /*87740*/  F2FP.BF16.F32.PACK_AB R18, R5, R16 ;  /* 0x000000100512723e */ /* 0x004fe400000010ff */
[----:B------:R-:W-:-:S05]  /*87750*/  PRMT R5, R72, 0x7632, R5 ;  /* 0x0000763248057816 */ /* 0x000fca0000000005 */
[----:B------:R2:W-:Y:S02]  /*87760*/  @P1 STG.E.U16 desc[UR6][R6.64], R5 ;  /* 0x0000000506001986 */ /* 0x0005e4000c101506 */
[----:B--2---:R-:W2:Y:S01]  /*87770*/  LDC R6, c[0x0][0x39c] ;  /* 0x0000e700ff067b82 */ /* 0x004ea20000000800 */
[----:B------:R-:W-:Y:S01]  /*87780*/  VIADD R5, R93, 0x4 ;  /* 0x000000045d057836 */ /* 0x000fe20000000000 */
[----:B0-----:R0:W-:Y:S04]  /*87790*/  STL [R1+0x14], R11 ;  /* 0x0000140b01007387 */ /* 0x0011e80000100800 */
[----:B--2---:R-:W-:Y:S01]  /*877a0*/  ISETP.GE.AND P1, PT, R5, R6, PT ;  /* 0x000000060500720c */ /* 0x004fe20003f26270 */
[----:B------:R-:W-:Y:S02]  /*877b0*/  IMAD.MOV.U32 R6, RZ, RZ, R10 ;  /* 0x000000ffff067224 */ /* 0x000fe400078e000a */
[----:B0-----:R-:W0:Y:S02]  /*877c0*/  LDC.64 R10, c[0x0][0x398] ;  /* 0x0000e600ff0a7b82 */ /* 0x001e240000000a00 */
[----:B0-----:R0:W-:Y:S04]  /*877d0*/  STL [R1+0xc], R11 ;  /* 0x00000c0b01007387 */ /* 0x0011e80000100800 */
[----:B------:R-:W2:Y:S01]  /*877e0*/  LDL.LU R68, [R1+0x2ebc] ;  /* 0x002ebc0001447983 */ /* 0x000ea20000300800 */
[----:B------:R-:W-:Y:S01]  /*877f0*/  ISETP.LT.AND P2, PT, R92, R6, !P1 ;  /* 0x000000065c00720c */ /* 0x000fe20004f41270 */
[----:B------:R-:W-:Y:S01]  /*87800*/  IMAD.IADD R0, R0, 0x1, R67 ;  /* 0x0000000100007824 */ /* 0x000fe200078e0243 */
[----:B------:R-:W-:-:S03]  /*87810*/  PRMT R5, R73, 0x7610, R5 ;  /* 0x0000761049057816 */ /* 0x000fc60000000005 */
[C---:B------:R-:W-:Y:S01]  /*87820*/  IMAD.WIDE R6, R0.reuse, 0x2, R2 ;  /* 0x0000000200067825 */ /* 0x040fe200078e0202 */
[----:B0-----:R-:W0:Y:S07]  /*87830*/  LDC R11, c[0x0][0x39c] ;  /* 0x0000e700ff0b7b82 */ /* 0x001e2e0000000800 */
[----:B------:R4:W-:Y:S02]  /*87840*/  @P2 STG.E.U16 desc[UR6][R6.64], R5 ;  /* 0x0000000506002986 */ /* 0x0009e4000c101506 */
[----:B----4-:R-:W-:Y:S01]  /*87850*/  IMAD.MOV.U32 R5, RZ, RZ, R10 ;  /* 0x000000ffff057224 */ /* 0x010fe200078e000a */
[----:B------:R-:W-:Y:S01]  /*87860*/  PRMT R6, R73, 0x7632, R6 ;  /* 0x0000763249067816 */ /* 0x000fe20000000006 */
[----:B------:R-:W4:Y:S03]  /*87870*/  LDC R7, c[0x0][0x39c] ;  /* 0x0000e700ff077b82 */ /* 0x000f260000000800 */
[----:B------:R-:W-:Y:S01]  /*87880*/  ISETP.LT.AND P1, PT, R91, R5, !P1 ;  /* 0x000000055b00720c */ /* 0x000fe20004f21270 */
[----:B------:R-:W-:-:S04]  /*87890*/  IMAD.WIDE R4, R0, 0x2, R14 ;  /* 0x0000000200047825 */ /* 0x000fc800078e020e */
[----:B------:R-:W5:Y:S08]  /*878a0*/  LDC R10, c[0x0][0x398] ;  /* 0x0000e600ff0a7b82 */ /* 0x000f700000000800 */
[----:B------:R0:W-:Y:S02]  /*878b0*/  @P1 STG.E.U16 desc[UR6][R4.64], R6 ;  /* 0x0000000604001986 */ /* 0x0001e4000c101506 */
[----:B0-----:R-:W0:Y:S01]  /*878c0*/  LDC R5, c[0x0][0x39c] ;  /* 0x0000e700ff057b82 */ /* 0x001e220000000800 */
[----:B------:R-:W-:-:S02]  /*878d0*/  VIADD R4, R93, 0x5 ;  /* 0x000000055d047836 */ /* 0x000fc40000000000 */
[----:B------:R-:W-:Y:S01]  /*878e0*/  IMAD.IADD R0, R0, 0x1, R67 ;  /* 0x0000000100007824 */ /* 0x000fe200078e0243 */
[----:B------:R-:W-:Y:S02]  /*878f0*/  PRMT R6, R74, 0x7610, R6 ;  /* 0x000076104a067816 */ /* 0x000fe40000000006 */
[----:B0-----:R-:W-:-:S04]  /*87900*/  ISETP.GE.AND P1, PT, R4, R5, PT ;  /* 0x000000050400720c */ /* 0x001fc80003f26270 */
[----:B-1----:R-:W-:Y:S01]  /*87910*/  ISETP.LT.AND P2, PT, R92, R70, !P1 ;  /* 0x000000465c00720c */ /* 0x002fe20004f41270 */
[----:B------:R-:W-:-:S12]  /*87920*/  IMAD.WIDE R4, R0, 0x2, R2 ;  /* 0x0000000200047825 */ /* 0x000fd800078e0202 */
[----:B------:R0:W-:Y:S02]  /*87930*/  @P2 STG.E.U16 desc[UR6][R4.64], R6 ;  /* 0x0000000604002986 */ /* 0x0001e4000c101506 */
[----:B0-----:R-:W-:Y:S01]  /*87940*/  PRMT R6, R74, 0x7632, R6 ;  /* 0x000076324a067816 */ /* 0x001fe20000000006 */
[----:B------:R-:W-:-:S04]  /*87950*/  IMAD.WIDE R4, R0, 0x2, R14 ;  /* 0x0000000200047825 */ /* 0x000fc800078e020e */
[----:B------:R-:W-:Y:S01]  /*87960*/  IMAD.IADD R0, R0, 0x1, R67 ;  /* 0x0000000100007824 */ /* 0x000fe200078e0243 */
[----:B--2---:R-:W-:-:S13]  /*87970*/  ISETP.LT.AND P1, PT, R91, R68, !P1 ;  /* 0x000000445b00720c */ /* 0x004fda0004f21270 */
[----:B------:R0:W-:Y:S02]  /*87980*/  @P1 STG.E.U16 desc[UR6][R4.64], R6 ;  /* 0x0000000604001986 */ /* 0x0001e4000c101506 */
[----:B0-----:R-:W-:-:S05]  /*87990*/  VIADD R4, R93, 0x6 ;  /* 0x000000065d047836 */ /* 0x001fca0000000000 */
[----:B----4-:R-:W-:Y:S02]  /*879a0*/  ISETP.GE.AND P1, PT, R4, R7, PT ;  /* 0x000000070400720c */ /* 0x010fe40003f26270 */
[----:B------:R-:W0:Y:S02]  /*879b0*/  LDC R7, c[0x0][0x39c] ;  /* 0x0000e700ff077b82 */ /* 0x000e240000000800 */
[----:B------:R-:W-:Y:S01]  /*879c0*/  ISETP.LT.AND P2, PT, R92, R12, !P1 ;  /* 0x0000000c5c00720c */ /* 0x000fe20004f41270 */
[----:B------:R-:W-:Y:S01]  /*879d0*/  IMAD.WIDE R4, R0, 0x2, R2 ;  /* 0x0000000200047825 */ /* 0x000fe200078e0202 */
[----:B------:R-:W-:-:S04]  /*879e0*/  PRMT R6, R75, 0x7610, R6 ;  /* 0x000076104b067816 */ /* 0x000fc80000000006 */
[----:B------:R-:W1:Y:S07]  /*879f0*/  LDC R12, c[0x0][0x398] ;  /* 0x0000e600ff0c7b82 */ /* 0x000e6e0000000800 */
[----:B------:R2:W-:Y:S01]  /*87a00*/  @P2 STG.E.U16 desc[UR6][R4.64], R6 ;  /* 0x0000000604002986 */ /* 0x0005e2000c101506 */
[----:B------:R-:W-:Y:S02]  /*87a10*/  ISETP.LT.AND P2, PT, R91, R8, !P1 ;  /* 0x000000085b00720c */ /* 0x000fe40004f41270 */
[----:B------:R-:W4:Y:S01]  /*87a20*/  LDC R8, c[0x0][0x39c] ;  /* 0x0000e700ff087b82 */ /* 0x000f220000000800 */
[----:B--2---:R-:W-:-:S04]  /*87a30*/  IADD3 R4, PT, PT, R93, 0x7, RZ ;  /* 0x000000075d047810 */ /* 0x004fc80007ffe0ff */
[----:B0-----:R-:W-:-:S03]  /*87a40*/  ISETP.GE.AND P1, PT, R4, R7, PT ;  /* 0x000000070400720c */ /* 0x001fc60003f26270 */
[----:B------:R-:W0:Y:S01]  /*87a50*/  LDC R7, c[0x0][0x398] ;  /* 0x0000e600ff077b82 */ /* 0x000e220000000800 */
[----:B------:R-:W-:Y:S01]  /*87a60*/  PRMT R6, R75, 0x7632, R6 ;  /* 0x000076324b067816 */ /* 0x000fe20000000006 */
[----:B------:R-:W-:-:S05]  /*87a70*/  IMAD.WIDE R4, R0, 0x2, R14 ;  /* 0x0000000200047825 */ /* 0x000fca00078e020e */
[----:B------:R2:W-:Y:S01]  /*87a80*/  @P2 STG.E.U16 desc[UR6][R4.64], R6 ;  /* 0x0000000604002986 */ /* 0x0005e2000c101506 */
[----:B---3--:R-:W-:Y:S01]  /*87a90*/  ISETP.LT.AND P2, PT, R92, R9, !P1 ;  /* 0x000000095c00720c */ /* 0x008fe20004f41270 */
[----:B------:R-:W-:Y:S01]  /*87aa0*/  IMAD.IADD R0, R0, 0x1, R67 ;  /* 0x0000000100007824 */ /* 0x000fe200078e0243 */
[----:B------:R-:W3:Y:S01]  /*87ab0*/  LDC R9, c[0x0][0x398] ;  /* 0x0000e600ff097b82 */ /* 0x000ee20000000800 */
[----:B--2---:R-:W-:Y:S02]  /*87ac0*/  PRMT R6, R76, 0x7610, R6 ;  /* 0x000076104c067816 */ /* 0x004fe40000000006 */
[----:B------:R-:W-:Y:S01]  /*87ad0*/  IMAD.WIDE R4, R0, 0x2, R2 ;  /* 0x0000000200047825 */ /* 0x000fe200078e0202 */
[----:B0-----:R-:W-:-:S04]  /*87ae0*/  ISETP.LT.AND P1, PT, R91, R7, !P1 ;  /* 0x000000075b00720c */ /* 0x001fc80004f21270 */
[----:B------:R-:W0:Y:S03]  /*87af0*/  LDC R7, c[0x0][0x39c] ;  /* 0x0000e700ff077b82 */ /* 0x000e260000000800 */
[----:B------:R2:W-:Y:S02]  /*87b00*/  @P2 STG.E.U16 desc[UR6][R4.64], R6 ;  /* 0x0000000604002986 */ /* 0x0005e4000c101506 */
[----:B--2---:R-:W-:Y:S01]  /*87b10*/  PRMT R6, R76, 0x7632, R6 ;  /* 0x000076324c067816 */ /* 0x004fe20000000006 */
[----:B------:R-:W-:-:S05]  /*87b20*/  IMAD.WIDE R4, R0, 0x2, R14 ;  /* 0x0000000200047825 */ /* 0x000fca00078e020e */
[----:B------:R2:W-:Y:S02]  /*87b30*/  @P1 STG.E.U16 desc[UR6][R4.64], R6 ;  /* 0x0000000604001986 */ /* 0x0005e4000c101506 */
[----:B--2---:R-:W2:Y:S01]  /*87b40*/  LDC R5, c[0x0][0x398] ;  /* 0x0000e600ff057b82 */ /* 0x004ea20000000800 */
[----:B------:R-:W-:-:S05]  /*87b50*/  VIADD R4, R93, 0x8 ;  /* 0x000000085d047836 */ /* 0x000fca0000000000 */
[----:B0-----:R-:W-:Y:S02]  /*87b60*/  ISETP.GE.AND P1, PT, R4, R7, PT ;  /* 0x000000070400720c */ /* 0x001fe40003f26270 */
[----:B------:R-:W0:Y:S01]  /*87b70*/  LDC R7, c[0x0][0x398] ;  /* 0x0000e600ff077b82 */ /* 0x000e220000000800 */
[----:B------:R-:W-:Y:S01]  /*87b80*/  IMAD.IADD R0, R0, 0x1, R67 ;  /* 0x0000000100007824 */ /* 0x000fe200078e0243 */
[----:B------:R-:W-:Y:S02]  /*87b90*/  PRMT R6, R77, 0x7610, R6 ;  /* 0x000076104d067816 */ /* 0x000fe40000000006 */
[----:B--2---:R-:W-:Y:S01]  /*87ba0*/  ISETP.LT.AND P2, PT, R92, R5, !P1 ;  /* 0x000000055c00720c */ /* 0x004fe20004f41270 */
[----:B------:R-:W-:-:S12]  /*87bb0*/  IMAD.WIDE R4, R0, 0x2, R2 ;  /* 0x0000000200047825 */ /* 0x000fd800078e0202 */
[----:B------:R2:W-:Y:S01]  /*87bc0*/  @P2 STG.E.U16 desc[UR6][R4.64], R6 ;  /* 0x0000000604002986 */ /* 0x0005e2000c101506 */
[----:B0-----:R-:W-:Y:S02]  /*87bd0*/  ISETP.LT.AND P2, PT, R91, R7, !P1 ;  /* 0x000000075b00720c */ /* 0x001fe40004f41270 */
[----:B------:R-:W0:Y:S01]  /*87be0*/  LDC R7, c[0x0][0x398] ;  /* 0x0000e600ff077b82 */ /* 0x000e220000000800 */
[----:B--2---:R-:W-:Y:S01]  /*87bf0*/  VIADD R4, R93, 0x9 ;  /* 0x000000095d047836 */ /* 0x004fe20000000000 */
[----:B------:R-:W-:-:S04]  /*87c00*/  PRMT R6, R77, 0x7632, R6 ;  /* 0x000076324d067816 */ /* 0x000fc80000000006 */
[----:B----4-:R-:W-:Y:S01]  /*87c10*/  ISETP.GE.AND P1, PT, R4, R8, PT ;  /* 0x000000080400720c */ /* 0x010fe20003f26270 */
[----:B------:R-:W-:Y:S01]  /*87c20*/  IMAD.WIDE R4, R0, 0x2, R14 ;  /* 0x0000000200047825 */ /* 0x000fe200078e020e */
[----:B------:R-:W2:Y:S04]  /*87c30*/  LDC R8, c[0x0][0x39c] ;  /* 0x0000e700ff087b82 */ /* 0x000ea80000000800 */
[----:B------:R4:W-:Y:S01]  /*87c40*/  @P2 STG.E.U16 desc[UR6][R4.64], R6 ;  /* 0x0000000604002986 */ /* 0x0009e2000c101506 */
[----:B---3--:R-:W-:Y:S01]  /*87c50*/  ISETP.LT.AND P2, PT, R92, R9, !P1 ;  /* 0x000000095c00720c */ /* 0x008fe20004f41270 */
[----:B------:R-:W-:Y:S01]  /*87c60*/  IMAD.IADD R0, R0, 0x1, R67 ;  /* 0x0000000100007824 */ /* 0x000fe200078e0243 */
[----:B0-----:R-:W-:Y:S01]  /*87c70*/  ISETP.LT.AND P1, PT, R91, R7, !P1 ;  /* 0x000000075b00720c */ /* 0x001fe20004f21270 */
[----:B------:R-:W0:Y:S01]  /*87c80*/  LDC R9, c[0x0][0x398] ;  /* 0x0000e600ff097b82 */ /* 0x000e220000000800 */
[----:B----4-:R-:W-:Y:S01]  /*87c90*/  PRMT R6, R78, 0x7610, R6 ;  /* 0x000076104e067816 */ /* 0x010fe20000000006 */
[----:B------:R-:W-:-:S06]  /*87ca0*/  IMAD.WIDE R4, R0, 0x2, R2 ;  /* 0x0000000200047825 */ /* 0x000fcc00078e0202 */
[----:B------:R-:W3:Y:S02]  /*87cb0*/  LDC R7, c[0x0][0x39c] ;  /* 0x0000e700ff077b82 */ /* 0x000ee40000000800 */
[----:B------:R4:W-:Y:S02]  /*87cc0*/  @P2 STG.E.U16 desc[UR6][R4.64], R6 ;  /* 0x0000000604002986 */ /* 0x0009e4000c101506 */
[----:B----4-:R-:W-:Y:S01]  /*87cd0*/  PRMT R6, R78, 0x7632, R6 ;  /* 0x000076324e067816 */ /* 0x010fe20000000006 */
[----:B------:R-:W-:-:S05]  /*87ce0*/  IMAD.WIDE R4, R0, 0x2, R14 ;  /* 0x0000000200047825 */ /* 0x000fca00078e020e */
[----:B------:R4:W-:Y:S02]  /*87cf0*/  @P1 STG.E.U16 desc[UR6][R4.64], R6 ;  /* 0x0000000604001986 */ /* 0x0009e4000c101506 */
[----:B----4-:R-:W4:Y:S01]  /*87d00*/  LDC R5, c[0x0][0x398] ;  /* 0x0000e600ff057b82 */ /* 0x010f220000000800 */
[----:B------:R-:W-:-:S05]  /*87d10*/  VIADD R4, R93, 0xa ;  /* 0x0000000a5d047836 */ /* 0x000fca0000000000 */
[----:B---3--:R-:W-:Y:S02]  /*87d20*/  ISETP.GE.AND P1, PT, R4, R7, PT ;  /* 0x000000070400720c */ /* 0x008fe40003f26270 */
[----:B------:R-:W3:Y:S01]  /*87d30*/  LDC R7, c[0x0][0x398] ;  /* 0x0000e600ff077b82 */ /* 0x000ee20000000800 */
[----:B------:R-:W-:Y:S01]  /*87d40*/  IMAD.IADD R0, R0, 0x1, R67 ;  /* 0x0000000100007824 */ /* 0x000fe200078e0243 */
[----:B------:R-:W-:Y:S02]  /*87d50*/  PRMT R6, R79, 0x7610, R6 ;  /* 0x000076104f067816 */ /* 0x000fe40000000006 */
[----:B----4-:R-:W-:Y:S01]  /*87d60*/  ISETP.LT.AND P2, PT, R92, R5, !P1 ;  /* 0x000000055c00720c */ /* 0x010fe20004f41270 */
[----:B------:R-:W-:-:S12]  /*87d70*/  IMAD.WIDE R4, R0, 0x2, R2 ;  /* 0x0000000200047825 */ /* 0x000fd800078e0202 */
[----:B------:R4:W-:Y:S01]  /*87d80*/  @P2 STG.E.U16 desc[UR6][R4.64], R6 ;  /* 0x0000000604002986 */ /* 0x0009e2000c101506 */
[----:B---3--:R-:W-:Y:S02]  /*87d90*/  ISETP.LT.AND P2, PT, R91, R7, !P1 ;  /* 0x000000075b00720c */ /* 0x008fe40004f41270 */
[----:B------:R-:W3:Y:S01]  /*87da0*/  LDC R7, c[0x0][0x398] ;  /* 0x0000e600ff077b82 */ /* 0x000ee20000000800 */
[----:B----4-:R-:W-:Y:S01]  /*87db0*/  VIADD R4, R93, 0xb ;  /* 0x0000000b5d047836 */ /* 0x010fe20000000000 */
[----:B------:R-:W-:-:S04]  /*87dc0*/  PRMT R6, R79, 0x7632, R6 ;  /* 0x000076324f067816 */ /* 0x000fc80000000006 */
[----:B--2---:R-:W-:Y:S01]  /*87dd0*/  ISETP.GE.AND P1, PT, R4, R8, PT ;  /* 0x000000080400720c */ /* 0x004fe20003f26270 */
[----:B------:R-:W-:Y:S01]  /*87de0*/  IMAD.WIDE R4, R0, 0x2, R14 ;  /* 0x0000000200047825 */ /* 0x000fe200078e020e */
[----:B------:R-:W2:Y:S04]  /*87df0*/  LDC R8, c[0x0][0x39c] ;  /* 0x0000e700ff087b82 */ /* 0x000ea80000000800 */
[----:B------:R4:W-:Y:S01]  /*87e00*/  @P2 STG.E.U16 desc[UR6][R4.64], R6 ;  /* 0x0000000604002986 */ /* 0x0009e2000c101506 */
[----:B0-----:R-:W-:Y:S01]  /*87e10*/  ISETP.LT.AND P2, PT, R92, R9, !P1 ;  /* 0x000000095c00720c */ /* 0x001fe20004f41270 */
[----:B------:R-:W-:Y:S01]  /*87e20*/  IMAD.IADD R0, R0, 0x1, R67 ;  /* 0x0000000100007824 */ /* 0x000fe200078e0243 */
[----:B---3--:R-:W-:Y:S01]  /*87e30*/  ISETP.LT.AND P1, PT, R91, R7, !P1 ;  /* 0x000000075b00720c */ /* 0x008fe20004f21270 */
[----:B------:R-:W0:Y:S01]  /*87e40*/  LDC R9, c[0x0][0x398] ;  /* 0x0000e600ff097b82 */ /* 0x000e220000000800 */
[----:B------:R-:W3:Y:S01]  /*87e50*/  LDL.LU R91, [R1+0x2eb8] ;  /* 0x002eb800015b7983 */ /* 0x000ee20000300800 */
[----:B----4-:R-:W-:Y:S01]  /*87e60*/  PRMT R6, R80, 0x7610, R6 ;  /* 0x0000761050067816 */ /* 0x010fe20000000006 */
[----:B------:R-:W-:-:S05]  /*87e70*/  IMAD.WIDE R4, R0, 0x2, R2 ;  /* 0x0000000200047825 */ /* 0x000fca00078e0202 */
[----:B------:R-:W4:Y:S02]  /*87e80*/  LDC R7, c[0x0][0x39c] ;  /* 0x0000e700ff077b82 */ /* 0x000f240000000800 */
[----:B------:R1:W-:Y:S02]  /*87e90*/  @P2 STG.E.U16 desc[UR6][R4.64], R6 ;  /* 0x0000000604002986 */ /* 0x0003e4000c101506 */
[----:B-1----:R-:W-:Y:S01]  /*87ea0*/  PRMT R6, R80, 0x7632, R6 ;  /* 0x0000763250067816 */ /* 0x002fe20000000006 */
[----:B------:R-:W-:Y:S01]  /*87eb0*/  IMAD.WIDE R4, R0, 0x2, R14 ;  /* 0x0000000200047825 */ /* 0x000fe200078e020e */
[----:B------:R-:W2:Y:S04]  /*87ec0*/  LDL.LU R80, [R1+0x628] ;  /* 0x0006280001507983 */ /* 0x000ea80000300800 */
[----:B------:R1:W-:Y:S02]  /*87ed0*/  @P1 STG.E.U16 desc[UR6][R4.64], R6 ;  /* 0x0000000604001986 */ /* 0x0003e4000c101506 */
[----:B-1----:R-:W1:Y:S01]  /*87ee0*/  LDC R5, c[0x0][0x398] ;  /* 0x0000e600ff057b82 */ /* 0x002e620000000800 */
[----:B------:R-:W-:-:S05]  /*87ef0*/  VIADD R4, R93, 0xc ;  /* 0x0000000c5d047836 */ /* 0x000fca0000000000 */
[----:B----4-:R-:W-:Y:S01]  /*87f00*/  ISETP.GE.AND P1, PT, R4, R7, PT ;  /* 0x000000070400720c */ /* 0x010fe20003f26270 */
[----:B------:R-:W-:Y:S01]  /*87f10*/  IMAD.IADD R0, R0, 0x1, R67 ;  /* 0x0000000100007824 */ /* 0x000fe200078e0243 */
[C---:B------:R-:W-:Y:S01]  /*87f20*/  PRMT R6, R81.reuse, 0x7610, R6 ;  /* 0x0000761051067816 */ /* 0x040fe20000000006 */
[----:B------:R-:W2:Y:S01]  /*87f30*/  LDC R7, c[0x0][0x398] ;  /* 0x0000e600ff077b82 */ /* 0x000ea20000000800 */
[----:B-1----:R-:W-:Y:S01]  /*87f40*/  ISETP.LT.AND P2, PT, R92, R5, !P1 ;  /* 0x000000055c00720c */ /* 0x002fe20004f41270 */
[----:B------:R-:W-:Y:S01]  /*87f50*/  IMAD.WIDE R4, R0, 0x2, R2 ;  /* 0x0000000200047825 */ /* 0x000fe200078e0202 */
[----:B------:R-:W4:Y:S04]  /*87f60*/  LDL.LU R92, [R1+0x2eb4] ;  /* 0x002eb400015c7983 */ /* 0x000f280000300800 */
[----:B------:R-:W3:Y:S04]  /*87f70*/  LDL.S16 R73, [R1+0x360] ;  /* 0x0003600001497983 */ /* 0x000ee80000100600 */
[----:B------:R-:W3:Y:S04]  /*87f80*/  LDL.LU.S16 R69, [R1+0x362] ;  /* 0x0003620001457983 */ /* 0x000ee80000300600 */
[----:B------:R-:W3:Y:S04]  /*87f90*/  LDL.S16 R72, [R1+0x364] ;  /* 0x0003640001487983 */ /* 0x000ee80000100600 */
[----:B------:R-:W3:Y:S04]  /*87fa0*/  LDL.LU.S16 R16, [R1+0x366] ;  /* 0x0003660001107983 */ /* 0x000ee80000300600 */
[----:B------:R1:W-:Y:S04]  /*87fb0*/  @P2 STG.E.U16 desc[UR6][R4.64], R6 ;  /* 0x0000000604002986 */ /* 0x0003e8000c101506 */
[----:B------:R-:W3:Y:S01]  /*87fc0*/  LDL.S16 R13, [R1+0x368] ;  /* 0x00036800010d7983 */ /* 0x000ee20000100600 */
[----:B-1----:R-:W-:-:S03]  /*87fd0*/  PRMT R6, R81, 0x7632, R6 ;  /* 0x0000763251067816 */ /* 0x002fc60000000006 */
[----:B------:R-:W0:Y:S01]  /*87fe0*/  LDL.LU R81, [R1+0x62c] ;  /* 0x00062c0001517983 */ /* 0x000e220000300800 */
[----:B------:R-:W-:Y:S01]  /*87ff0*/  VIADD R4, R93, 0xd ;  /* 0x0000000d5d047836 */ /* 0x000fe20000000000 */
[----:B--2---:R-:W-:Y:S02]  /*88000*/  ISETP.LT.AND P2, PT, R80, R7, !P1 ;  /* 0x000000075000720c */ /* 0x004fe40004f41270 */
[----:B------:R-:W1:Y:S02]  /*88010*/  LDC R7, c[0x0][0x398] ;  /* 0x0000e600ff077b82 */ /* 0x000e640000000800 */
[----:B------:R-:W-:Y:S01]  /*88020*/  ISETP.GE.AND P1, PT, R4, R8, PT ;  /* 0x000000080400720c */ /* 0x000fe20003f26270 */
[----:B------:R-:W-:-:S04]  /*88030*/  IMAD.WIDE R4, R0, 0x2, R14 ;  /* 0x0000000200047825 */ /* 0x000fc800078e020e */
[----:B------:R-:W-:Y:S01]  /*88040*/  IMAD.IADD R0, R0, 0x1, R67 ;  /* 0x0000000100007824 */ /* 0x000fe200078e0243 */
[----:B------:R-:W2:Y:S03]  /*88050*/  LDC R8, c[0x0][0x39c] ;  /* 0x0000e700ff087b82 */ /* 0x000ea60000000800 */
[----:B------:R5:W-:Y:S02]  /*88060*/  @P2 STG.E.U16 desc[UR6][R4.64], R6 ;  /* 0x0000000604002986 */ /* 0x000be4000c101506 */
[----:B-----5:R-:W-:Y:S01]  /*88070*/  PRMT R6, R82, 0x7610, R6 ;  /* 0x0000761052067816 */ /* 0x020fe20000000006 */
[----:B------:R-:W-:Y:S01]  /*88080*/  IMAD.WIDE R4, R0, 0x2, R2 ;  /* 0x0000000200047825 */ /* 0x000fe200078e0202 */
[----:B0-----:R-:W-:Y:S02]  /*88090*/  ISETP.LT.AND P2, PT, R81, R9, !P1 ;  /* 0x000000095100720c */ /* 0x001fe40004f41270 */
[----:B-1----:R-:W-:Y:S01]  /*880a0*/  ISETP.LT.AND P1, PT, R80, R7, !P1 ;  /* 0x000000075000720c */ /* 0x002fe20004f21270 */
[----:B------:R-:W0:Y:S08]  /*880b0*/  LDC R9, c[0x0][0x398] ;  /* 0x0000e600ff097b82 */ /* 0x000e300000000800 */
[----:B------:R-:W1:Y:S02]  /*880c0*/  LDC R7, c[0x0][0x39c] ;  /* 0x0000e700ff077b82 */ /* 0x000e640000000800 */
[----:B------:R5:W-:Y:S02]  /*880d0*/  @P2 STG.E.U16 desc[UR6][R4.64], R6 ;  /* 0x0000000604002986 */ /* 0x000be4000c101506 */
[----:B-----5:R-:W-:Y:S01]  /*880e0*/  PRMT R6, R82, 0x7632, R6 ;  /* 0x0000763252067816 */ /* 0x020fe20000000006 */
[----:B------:R-:W-:-:S05]  /*880f0*/  IMAD.WIDE R4, R0, 0x2, R14 ;  /* 0x0000000200047825 */ /* 0x000fca00078e020e */
[----:B------:R5:W-:Y:S02]  /*88100*/  @P1 STG.E.U16 desc[UR6][R4.64], R6 ;  /* 0x0000000604001986 */ /* 0x000be4000c101506 */
[----:B-----5:R-:W5:Y:S01]  /*88110*/  LDC R5, c[0x0][0x398] ;  /* 0x0000e600ff057b82 */ /* 0x020f620000000800 */
[----:B------:R-:W-:-:S05]  /*88120*/  VIADD R4, R93, 0xe ;  /* 0x0000000e5d047836 */ /* 0x000fca0000000000 */
[----:B-1----:R-:W-:Y:S02]  /*88130*/  ISETP.GE.AND P1, PT, R4, R7, PT ;  /* 0x000000070400720c */ /* 0x002fe40003f26270 */
[----:B------:R-:W1:Y:S01]  /*88140*/  LDC R7, c[0x0][0x398] ;  /* 0x0000e600ff077b82 */ /* 0x000e620000000800 */
[----:B------:R-:W-:Y:S01]  /*88150*/  IMAD.IADD R0, R0, 0x1, R67 ;  /* 0x0000000100007824 */ /* 0x000fe200078e0243 */
[----:B------:R-:W-:Y:S02]  /*88160*/  PRMT R6, R83, 0x7610, R6 ;  /* 0x0000761053067816 */ /* 0x000fe40000000006 */
[----:B-----5:R-:W-:Y:S01]  /*88170*/  ISETP.LT.AND P2, PT, R81, R5, !P1 ;  /* 0x000000055100720c */ /* 0x020fe20004f41270 */
[----:B------:R-:W-:-:S12]  /*88180*/  IMAD.WIDE R4, R0, 0x2, R2 ;  /* 0x0000000200047825 */ /* 0x000fd800078e0202 */
[----:B------:R5:W-:Y:S01]  /*88190*/  @P2 STG.E.U16 desc[UR6][R4.64], R6 ;  /* 0x0000000604002986 */ /* 0x000be2000c101506 */
[----:B-1----:R-:W-:Y:S02]  /*881a0*/  ISETP.LT.AND P2, PT, R80, R7, !P1 ;  /* 0x000000075000720c */ /* 0x002fe40004f41270 */
[----:B------:R-:W1:Y:S01]  /*881b0*/  LDC R7, c[0x0][0x398] ;  /* 0x0000e600ff077b82 */ /* 0x000e620000000800 */
[----:B-----5:R-:W-:Y:S01]  /*881c0*/  VIADD R4, R93, 0xf ;  /* 0x0000000f5d047836 */ /* 0x020fe20000000000 */
[----:B------:R-:W-:-:S04]  /*881d0*/  PRMT R6, R83, 0x7632, R6 ;  /* 0x0000763253067816 */ /* 0x000fc80000000006 */
[----:B--2---:R-:W-:Y:S01]  /*881e0*/  ISETP.GE.AND P1, PT, R4, R8, PT ;  /* 0x000000080400720c */ /* 0x004fe20003f26270 */
[C---:B------:R-:W-:Y:S01]  /*881f0*/  IMAD.WIDE R4, R0.reuse, 0x2, R14 ;  /* 0x0000000200047825 */ /* 0x040fe200078e020e */
[----:B------:R-:W2:Y:S04]  /*88200*/  LDC R8, c[0x0][0x39c] ;  /* 0x0000e700ff087b82 */ /* 0x000ea80000000800 */
[----:B------:R5:W-:Y:S01]  /*88210*/  @P2 STG.E.U16 desc[UR6][R4.64], R6 ;  /* 0x0000000604002986 */ /* 0x000be2000c101506 */
[----:B0-----:R-:W-:Y:S01]  /*88220*/  ISETP.LT.AND P2, PT, R81, R9, !P1 ;  /* 0x000000095100720c */ /* 0x001fe20004f41270 */
[----:B------:R-:W-:Y:S01]  /*88230*/  IMAD.IADD R0, R0, 0x1, R67 ;  /* 0x0000000100007824 */ /* 0x000fe200078e0243 */
[----:B-1----:R-:W-:Y:S01]  /*88240*/  ISETP.LT.AND P1, PT, R80, R7, !P1 ;  /* 0x000000075000720c */ /* 0x002fe20004f21270 */
[----:B------:R-:W0:Y:S01]  /*88250*/  LDC R9, c[0x0][0x398] ;  /* 0x0000e600ff097b82 */ /* 0x000e220000000800 */
[----:B-----5:R-:W-:Y:S01]  /*88260*/  PRMT R6, R84, 0x7610, R6 ;  /* 0x0000761054067816 */ /* 0x020fe20000000006 */
[----:B------:R-:W-:-:S06]  /*88270*/  IMAD.WIDE R4, R0, 0x2, R2 ;  /* 0x0000000200047825 */ /* 0x000fcc00078e0202 */
        /* <DEDUP_REMOVED lines=50> */
[----:B------:R-:W-:Y:S01]  /*885a0*/  ISETP.LT.AND P2, PT, R81, R10, !P1 ;  /* 0x0000000a5100720c */ /* 0x000fe20004f41270 */
[----:B------:R-:W-:Y:S01]  /*885b0*/  IMAD.IADD R0, R0, 0x1, R67 ;  /* 0x0000000100007824 */ /* 0x000fe200078e0243 */
[----:B0-----:R-:W-:Y:S01]  /*885c0*/  ISETP.LT.AND P1, PT, R80, R9, !P1 ;  /* 0x000000095000720c */ /* 0x001fe20004f21270 */
[----:B------:R-:W0:Y:S01]  /*885d0*/  LDC R10, c[0x0][0x398] ;  /* 0x0000e600ff0a7b82 */ /* 0x000e220000000800 */
[----:B-----5:R-:W-:Y:S01]  /*885e0*/  PRMT R6, R88, 0x7610, R6 ;  /* 0x0000761058067816 */ /* 0x020fe20000000006 */
[----:B------:R-:W-:-:S06]  /*885f0*/  IMAD.WIDE R4, R0, 0x2, R2 ;  /* 0x0000000200047825 */ /* 0x000fcc00078e0202 */
[----:B------:R-:W5:Y:S02]  /*88600*/  LDC R9, c[0x0][0x39c] ;  /* 0x0000e700ff097b82 */ /* 0x000f640000000800 */
[----:B------:R3:W-:Y:S02]  /*88610*/  @P2 STG.E.U16 desc[UR6][R4.64], R6 ;  /* 0x0000000604002986 */ /* 0x0007e4000c101506 */
[----:B---3--:R-:W-:Y:S01]  /*88620*/  PRMT R6, R88, 0x7632, R6 ;  /* 0x0000763258067816 */ /* 0x008fe20000000006 */
[----:B------:R-:W-:-:S05]  /*88630*/  IMAD.WIDE R4, R0, 0x2, R14 ;  /* 0x0000000200047825 */ /* 0x000fca00078e020e */
[----:B------:R3:W-:Y:S02]  /*88640*/  @P1 STG.E.U16 desc[UR6][R4.64], R6 ;  /* 0x0000000604001986 */ /* 0x0007e4000c101506 */
[----:B---3--:R-:W-:-:S05]  /*88650*/  VIADD R4, R93, 0x14 ;  /* 0x000000145d047836 */ /* 0x008fca0000000000 */
[----:B-1----:R-:W-:Y:S02]  /*88660*/  ISETP.GE.AND P1, PT, R4, R7, PT ;  /* 0x000000070400720c */ /* 0x002fe40003f26270 */
[----:B------:R-:W1:Y:S02]  /*88670*/  LDC R7, c[0x0][0x398] ;  /* 0x0000e600ff077b82 */ /* 0x000e640000000800 */
[----:B--2---:R-:W-:Y:S01]  /*88680*/  ISETP.LT.AND P2, PT, R81, R8, !P1 ;  /* 0x000000085100720c */ /* 0x004fe20004f41270 */
[----:B------:R-:W-:Y:S01]  /*88690*/  IMAD.IADD R0, R0, 0x1, R67 ;  /* 0x0000000100007824 */ /* 0x000fe200078e0243 */
[----:B------:R-:W-:-:S04]  /*886a0*/  PRMT R6, R89, 0x7610, R6 ;  /* 0x0000761059067816 */ /* 0x000fc80000000006 */
[----:B------:R-:W2:Y:S01]  /*886b0*/  LDC R8, c[0x0][0x398] ;  /* 0x0000e600ff087b82 */ /* 0x000ea20000000800 */
[----:B------:R-:W-:-:S06]  /*886c0*/  IMAD.WIDE R4, R0, 0x2, R2 ;  /* 0x0000000200047825 */ /* 0x000fcc00078e0202 */
[----:B------:R3:W-:Y:S01]  /*886d0*/  @P2 STG.E.U16 desc[UR6][R4.64], R6 ;  /* 0x0000000604002986 */ /* 0x0007e2000c101506 */
[----:B-1----:R-:W-:Y:S02]  /*886e0*/  ISETP.LT.AND P1, PT, R80, R7, !P1 ;  /* 0x000000075000720c */ /* 0x002fe40004f21270 */
[----:B------:R-:W1:Y:S01]  /*886f0*/  LDC R7, c[0x0][0x398] ;  /* 0x0000e600ff077b82 */ /* 0x000e620000000800 */
[----:B---3--:R-:W-:Y:S01]  /*88700*/  PRMT R6, R89, 0x7632, R6 ;  /* 0x0000763259067816 */ /* 0x008fe20000000006 */
[----:B------:R-:W-:-:S09]  /*88710*/  IMAD.WIDE R4, R0, 0x2, R14 ;  /* 0x0000000200047825 */ /* 0x000fd200078e020e */
[----:B------:R3:W-:Y:S02]  /*88720*/  @P1 STG.E.U16 desc[UR6][R4.64], R6 ;  /* 0x0000000604001986 */ /* 0x0007e4000c101506 */
[----:B---3--:R-:W-:-:S05]  /*88730*/  VIADD R4, R93, 0x15 ;  /* 0x000000155d047836 */ /* 0x008fca0000000000 */
[----:B-----5:R-:W-:Y:S01]  /*88740*/  ISETP.GE.AND P1, PT, R4, R9, PT ;  /* 0x000000090400720c */ /* 0x020fe20003f26270 */
[----:B------:R-:W-:Y:S01]  /*88750*/  IMAD.IADD R0, R0, 0x1, R67 ;  /* 0x0000000100007824 */ /* 0x000fe200078e0243 */
[----:B------:R-:W-:Y:S01]  /*88760*/  PRMT R6, R90, 0x7610, R6 ;  /* 0x000076105a067816 */ /* 0x000fe20000000006 */
[----:B------:R-:W3:Y:S01]  /*88770*/  LDC R9, c[0x0][0x398] ;  /* 0x0000e600ff097b82 */ /* 0x000ee20000000800 */
[----:B--2---:R-:W-:Y:S02]  /*88780*/  ISETP.LT.AND P2, PT, R81, R8, !P1 ;  /* 0x000000085100720c */ /* 0x004fe40004f41270 */
[----:B-1----:R-:W-:-:S05]  /*88790*/  ISETP.LT.AND P1, PT, R80, R7, !P1 ;  /* 0x000000075000720c */ /* 0x002fca0004f21270 */
[----:B------:R-:W1:Y:S01]  /*887a0*/  LDC R8, c[0x0][0x39c] ;  /* 0x0000e700ff087b82 */ /* 0x000e620000000800 */
[----:B------:R-:W-:-:S07]  /*887b0*/  IMAD.WIDE R4, R0, 0x2, R2 ;  /* 0x0000000200047825 */ /* 0x000fce00078e0202 */
[----:B------:R-:W2:Y:S01]  /*887c0*/  LDC R7, c[0x0][0x398] ;  /* 0x0000e600ff077b82 */ /* 0x000ea20000000800 */
[----:B------:R5:W-:Y:S02]  /*887d0*/  @P2 STG.E.U16 desc[UR6][R4.64], R6 ;  /* 0x0000000604002986 */ /* 0x000be4000c101506 */
[----:B-----5:R-:W-:Y:S01]  /*887e0*/  PRMT R6, R90, 0x7632, R6 ;  /* 0x000076325a067816 */ /* 0x020fe20000000006 */
[----:B------:R-:W-:-:S05]  /*887f0*/  IMAD.WIDE R4, R0, 0x2, R14 ;  /* 0x0000000200047825 */ /* 0x000fca00078e020e */
[----:B------:R5:W-:Y:S02]  /*88800*/  @P1 STG.E.U16 desc[UR6][R4.64], R6 ;  /* 0x0000000604001986 */ /* 0x000be4000c101506 */
[----:B-----5:R-:W-:-:S05]  /*88810*/  VIADD R4, R93, 0x16 ;  /* 0x000000165d047836 */ /* 0x020fca0000000000 */
        /* <DEDUP_REMOVED lines=8> */
[----:B---3--:R-:W-:Y:S02]  /*888a0*/  ISETP.LT.AND P2, PT, R80, R9, !P1 ;  /* 0x000000095000720c */ /* 0x008fe40004f41270 */
[----:B------:R-:W3:Y:S01]  /*888b0*/  LDC R9, c[0x0][0x39c] ;  /* 0x0000e700ff097b82 */ /* 0x000ee20000000800 */
[----:B-----5:R-:W-:-:S05]  /*888c0*/  VIADD R4, R93, 0x17 ;  /* 0x000000175d047836 */ /* 0x020fca0000000000 */
[----:B-1----:R-:W-:Y:S02]  /*888d0*/  ISETP.GE.AND P1, PT, R4, R8, PT ;  /* 0x000000080400720c */ /* 0x002fe40003f26270 */
[----:B------:R-:W1:Y:S01]  /*888e0*/  LDC R8, c[0x0][0x398] ;  /* 0x0000e600ff087b82 */ /* 0x000e620000000800 */
[----:B------:R-:W-:Y:S01]  /*888f0*/  PRMT R6, R91, 0x7632, R6 ;  /* 0x000076325b067816 */ /* 0x000fe20000000006 */
[----:B------:R-:W-:-:S05]  /*88900*/  IMAD.WIDE R4, R0, 0x2, R14 ;  /* 0x0000000200047825 */ /* 0x000fca00078e020e */
[----:B------:R4:W-:Y:S01]  /*88910*/  @P2 STG.E.U16 desc[UR6][R4.64], R6 ;  /* 0x0000000604002986 */ /* 0x0009e2000c101506 */
[----:B--2---:R-:W-:Y:S01]  /*88920*/  ISETP.LT.AND P2, PT, R81, R7, !P1 ;  /* 0x000000075100720c */ /* 0x004fe20004f41270 */
[----:B------:R-:W-:Y:S01]  /*88930*/  IMAD.IADD R0, R0, 0x1, R67 ;  /* 0x0000000100007824 */ /* 0x000fe200078e0243 */
[----:B------:R-:W2:Y:S01]  /*88940*/  LDC R7, c[0x0][0x398] ;  /* 0x0000e600ff077b82 */ /* 0x000ea20000000800 */
[----:B----4-:R-:W-:Y:S02]  /*88950*/  PRMT R6, R92, 0x7610, R6 ;  /* 0x000076105c067816 */ /* 0x010fe40000000006 */
[----:B------:R-:W-:-:S08]  /*88960*/  IMAD.WIDE R4, R0, 0x2, R2 ;  /* 0x0000000200047825 */ /* 0x000fd000078e0202 */
[----:B------:R4:W-:Y:S01]  /*88970*/  @P2 STG.E.U16 desc[UR6][R4.64], R6 ;  /* 0x0000000604002986 */ /* 0x0009e2000c101506 */
[----:B-1----:R-:W-:Y:S02]  /*88980*/  ISETP.LT.AND P2, PT, R80, R8, !P1 ;  /* 0x000000085000720c */ /* 0x002fe40004f41270 */
[----:B------:R-:W1:Y:S01]  /*88990*/  LDC R8, c[0x0][0x39c] ;  /* 0x0000e700ff087b82 */ /* 0x000e620000000800 */
[----:B----4-:R-:W-:Y:S01]  /*889a0*/  VIADD R4, R93, 0x18 ;  /* 0x000000185d047836 */ /* 0x010fe20000000000 */
[----:B------:R-:W-:-:S04]  /*889b0*/  PRMT R6, R92, 0x7632, R6 ;  /* 0x000076325c067816 */ /* 0x000fc80000000006 */
[----:B---3--:R-:W-:Y:S01]  /*889c0*/  ISETP.GE.AND P1, PT, R4, R9, PT ;  /* 0x000000090400720c */ /* 0x008fe20003f26270 */
[C---:B------:R-:W-:Y:S01]  /*889d0*/  IMAD.WIDE R4, R0.reuse, 0x2, R14 ;  /* 0x0000000200047825 */ /* 0x040fe200078e020e */
[----:B------:R-:W3:Y:S04]  /*889e0*/  LDC R9, c[0x0][0x398] ;  /* 0x0000e600ff097b82 */ /* 0x000ee80000000800 */
[----:B------:R4:W-:Y:S01]  /*889f0*/  @P2 STG.E.U16 desc[UR6][R4.64], R6 ;  /* 0x0000000604002986 */ /* 0x0009e2000c101506 */
[----:B--2---:R-:W-:Y:S01]  /*88a00*/  ISETP.LT.AND P2, PT, R81, R7, !P1 ;  /* 0x000000075100720c */ /* 0x004fe20004f41270 */
[----:B------:R-:W-:Y:S01]  /*88a10*/  IMAD.IADD R0, R0, 0x1, R67 ;  /* 0x0000000100007824 */ /* 0x000fe200078e0243 */
[----:B0-----:R-:W-:Y:S01]  /*88a20*/  ISETP.LT.AND P1, PT, R80, R10, !P1 ;  /* 0x0000000a5000720c */ /* 0x001fe20004f21270 */
[----:B------:R-:W0:Y:S01]  /*88a30*/  LDC R7, c[0x0][0x398] ;  /* 0x0000e600ff077b82 */ /* 0x000e220000000800 */
[----:B----4-:R-:W-:Y:S01]  /*88a40*/  PRMT R6, R73, 0x7610, R6 ;  /* 0x0000761049067816 */ /* 0x010fe20000000006 */
[----:B------:R-:W-:-:S06]  /*88a50*/  IMAD.WIDE R4, R0, 0x2, R2 ;  /* 0x0000000200047825 */ /* 0x000fcc00078e0202 */
[----:B------:R-:W2:Y:S02]  /*88a60*/  LDC R10, c[0x0][0x398] ;  /* 0x0000e600ff0a7b82 */ /* 0x000ea40000000800 */
[----:B------:R4:W-:Y:S02]  /*88a70*/  @P2 STG.E.U16 desc[UR6][R4.64], R6 ;  /* 0x0000000604002986 */ /* 0x0009e4000c101506 */
[----:B----4-:R-:W-:Y:S01]  /*88a80*/  PRMT R6, R69, 0x7610, R6 ;  /* 0x0000761045067816 */ /* 0x010fe20000000006 */
[C---:B------:R-:W-:Y:S01]  /*88a90*/  IMAD.WIDE R4, R0.reuse, 0x2, R14 ;  /* 0x0000000200047825 */ /* 0x040fe200078e020e */
[----:B------:R-:W4:Y:S04]  /*88aa0*/  LDL.LU.S16 R69, [R1+0x36a] ;  /* 0x00036a0001457983 */ /* 0x000f280000300600 */
[----:B------:R5:W-:Y:S01]  /*88ab0*/  @P1 STG.E.U16 desc[UR6][R4.64], R6 ;  /* 0x0000000604001986 */ /* 0x000be2000c101506 */
[----:B------:R-:W-:-:S03]  /*88ac0*/  IMAD.IADD R0, R0, 0x1, R67 ;  /* 0x0000000100007824 */ /* 0x000fc600078e0243 */
[----:B------:R-:W4:Y:S01]  /*88ad0*/  LDL.S16 R68, [R1+0x36c] ;  /* 0x00036c0001447983 */ /* 0x000f220000100600 */
[----:B-----5:R-:W-:-:S05]  /*88ae0*/  VIADD R4, R93, 0x19 ;  /* 0x000000195d047836 */ /* 0x020fca0000000000 */
[----:B------:R-:W-:Y:S01]  /*88af0*/  ISETP.GE.AND P1, PT, R4, R11, PT ;  /* 0x0000000b0400720c */ /* 0x000fe20003f26270 */
[----:B------:R-:W-:Y:S01]  /*88b00*/  IMAD.WIDE R4, R0, 0x2, R2 ;  /* 0x0000000200047825 */ /* 0x000fe200078e0202 */
[----:B------:R-:W-:Y:S01]  /*88b10*/  PRMT R6, R72, 0x7610, R6 ;  /* 0x0000761048067816 */ /* 0x000fe20000000006 */
[----:B------:R-:W5:Y:S01]  /*88b20*/  LDC R11, c[0x0][0x39c] ;  /* 0x0000e700ff0b7b82 */ /* 0x000f620000000800 */
[----:B---3--:R-:W-:-:S07]  /*88b30*/  ISETP.LT.AND P2, PT, R81, R9, !P1 ;  /* 0x000000095100720c */ /* 0x008fce0004f41270 */
[----:B------:R-:W3:Y:S06]  /*88b40*/  LDC R9, c[0x0][0x398] ;  /* 0x0000e600ff097b82 */ /* 0x000eec0000000800 */
[----:B------:R0:W-:Y:S02]  /*88b50*/  @P2 STG.E.U16 desc[UR6][R4.64], R6 ;  /* 0x0000000604002986 */ /* 0x0001e4000c101506 */
[----:B0-----:R-:W-:Y:S02]  /*88b60*/  PRMT R6, R16, 0x7610, R6 ;  /* 0x0000761010067816 */ /* 0x001fe40000000006 */
[----:B------:R-:W5:Y:S04]  /*88b70*/  LDL.LU.S16 R16, [R1+0x36e] ;  /* 0x00036e0001107983 */ /* 0x000f680000300600 */
[----:B------:R-:W5:Y:S04]  /*88b80*/  LDL.S16 R70, [R1+0x370] ;  /* 0x0003700001467983 */ /* 0x000f680000100600 */
[----:B------:R-:W5:Y:S04]  /*88b90*/  LDL.LU.S16 R72, [R1+0x372] ;  /* 0x0003720001487983 */ /* 0x000f680000300600 */
[----:B------:R-:W5:Y:S01]  /*88ba0*/  LDL.S16 R73, [R1+0x374] ;  /* 0x0003740001497983 */ /* 0x000f620000100600 */
[----:B------:R-:W-:Y:S01]  /*88bb0*/  VIADD R4, R93, 0x1a ;  /* 0x0000001a5d047836 */ /* 0x000fe20000000000 */
[----:B------:R-:W-:-:S04]  /*88bc0*/  ISETP.LT.AND P2, PT, R80, R7, !P1 ;  /* 0x000000075000720c */ /* 0x000fc80004f41270 */
[----:B-1----:R-:W-:Y:S02]  /*88bd0*/  ISETP.GE.AND P1, PT, R4, R8, PT ;  /* 0x000000080400720c */ /* 0x002fe40003f26270 */
[----:B------:R-:W0:Y:S02]  /*88be0*/  LDC R8, c[0x0][0x39c] ;  /* 0x0000e700ff087b82 */ /* 0x000e240000000800 */
[----:B--2---:R-:W-:Y:S01]  /*88bf0*/  ISETP.LT.AND P3, PT, R81, R10, !P1 ;  /* 0x0000000a5100720c */ /* 0x004fe20004f61270 */
[C---:B------:R-:W-:Y:S01]  /*88c00*/  IMAD.WIDE R4, R0.reuse, 0x2, R14 ;  /* 0x0000000200047825 */ /* 0x040fe200078e020e */
[----:B------:R-:W-:Y:S02]  /*88c10*/  IADD3 R0, PT, PT, R0, R67, RZ ;  /* 0x0000004300007210 */ /* 0x000fe40007ffe0ff */
[----:B---3--:R-:W-:Y:S02]  /*88c20*/  ISETP.LT.AND P1, PT, R80, R9, !P1 ;  /* 0x000000095000720c */ /* 0x008fe40004f21270 */
[----:B------:R1:W-:Y:S01]  /*88c30*/  @P2 STG.E.U16 desc[UR6][R4.64], R6 ;  /* 0x0000000604002986 */ /* 0x0003e2000c101506 */
[----:B------:R-:W2:Y:S08]  /*88c40*/  LDC R10, c[0x0][0x398] ;  /* 0x0000e600ff0a7b82 */ /* 0x000eb00000000800 */
[----:B------:R-:W3:Y:S01]  /*88c50*/  LDC R9, c[0x0][0x398] ;  /* 0x0000e600ff097b82 */ /* 0x000ee20000000800 */
[----:B-1----:R-:W-:Y:S01]  /*88c60*/  PRMT R6, R13, 0x7610, R6 ;  /* 0x000076100d067816 */ /* 0x002fe20000000006 */
[----:B------:R-:W-:-:S06]  /*88c70*/  IMAD.WIDE R4, R0, 0x2, R2 ;  /* 0x0000000200047825 */ /* 0x000fcc00078e0202 */
[----:B------:R-:W1:Y:S01]  /*88c80*/  LDC R13, c[0x0][0x39c] ;  /* 0x0000e700ff0d7b82 */ /* 0x000e620000000800 */
[----:B------:R0:W-:Y:S02]  /*88c90*/  @P3 STG.E.U16 desc[UR6][R4.64], R6 ;  /* 0x0000000604003986 */ /* 0x0001e4000c101506 */
[----:B0-----:R-:W-:-:S04]  /*88ca0*/  IMAD.WIDE R4, R0, 0x2, R14 ;  /* 0x0000000200047825 */ /* 0x001fc800078e020e */
[----:B------:R-:W-:Y:S01]  /*88cb0*/  VIADD R6, R93, 0x1b ;  /* 0x0000001b5d067836 */ /* 0x000fe20000000000 */
[----:B----4-:R-:W-:Y:S02]  /*88cc0*/  PRMT R7, R69, 0x7610, R7 ;  /* 0x0000761045077816 */ /* 0x010fe40000000007 */
[----:B------:R-:W4:Y:S04]  /*88cd0*/  LDL.LU.S16 R69, [R1+0x376] ;  /* 0x0003760001457983 */ /* 0x000f280000300600 */
[----:B------:R0:W-:Y:S01]  /*88ce0*/  @P1 STG.E.U16 desc[UR6][R4.64], R7 ;  /* 0x0000000704001986 */ /* 0x0001e2000c101506 */
[----:B------:R-:W-:Y:S02]  /*88cf0*/  ISETP.GE.AND P1, PT, R6, R8, PT ;  /* 0x000000080600720c */ /* 0x000fe40003f26270 */
[----:B------:R-:W5:Y:S01]  /*88d00*/  LDC R8, c[0x0][0x398] ;  /* 0x0000e600ff087b82 */ /* 0x000f620000000800 */
[----:B------:R-:W4:Y:S01]  /*88d10*/  LDL.S16 R75, [R1+0x378] ;  /* 0x00037800014b7983 */ /* 0x000f220000100600 */
[----:B------:R-:W-:Y:S01]  /*88d20*/  ISETP.LT.AND P3, PT, R81, R12, !P1 ;  /* 0x0000000c5100720c */ /* 0x000fe20004f61270 */
[----:B0-----:R-:W-:-:S02]  /*88d30*/  IMAD.IADD R4, R0, 0x1, R67 ;  /* 0x0000000100047824 */ /* 0x001fc400078e0243 */
[----:B------:R-:W-:Y:S01]  /*88d40*/  VIADD R5, R93, 0x1c ;  /* 0x0000001c5d057836 */ /* 0x000fe20000000000 */
[----:B------:R-:W-:Y:S01]  /*88d50*/  PRMT R0, R68, 0x7610, R0 ;  /* 0x0000761044007816 */ /* 0x000fe20000000000 */
[----:B------:R-:W-:Y:S01]  /*88d60*/  IMAD.WIDE R6, R4, 0x2, R2 ;  /* 0x0000000204067825 */ /* 0x000fe200078e0202 */
[----:B--2---:R-:W-:Y:S01]  /*88d70*/  ISETP.LT.AND P1, PT, R80, R10, !P1 ;  /* 0x0000000a5000720c */ /* 0x004fe20004f21270 */
[----:B------:R-:W0:Y:S01]  /*88d80*/  LDC R12, c[0x0][0x398] ;  /* 0x0000e600ff0c7b82 */ /* 0x000e220000000800 */
[----:B-1----:R-:W-:-:S05]  /*88d90*/  ISETP.GE.AND P2, PT, R5, R13, PT ;  /* 0x0000000d0500720c */ /* 0x002fca0003f46270 */
[----:B------:R1:W-:Y:S01]  /*88da0*/  @P3 STG.E.U16 desc[UR6][R6.64], R0 ;  /* 0x0000000006003986 */ /* 0x0003e2000c101506 */
[----:B---3--:R-:W-:Y:S01]  /*88db0*/  ISETP.LT.AND P3, PT, R81, R9, !P2 ;  /* 0x000000095100720c */ /* 0x008fe20005761270 */
[----:B------:R-:W2:Y:S01]  /*88dc0*/  LDC R10, c[0x0][0x398] ;  /* 0x0000e600ff0a7b82 */ /* 0x000ea20000000800 */
[----:B-----5:R-:W-:Y:S01]  /*88dd0*/  ISETP.LT.AND P6, PT, R80, R8, !P2 ;  /* 0x000000085000720c */ /* 0x020fe200057c1270 */
[----:B-1----:R-:W-:-:S06]  /*88de0*/  IMAD.WIDE R6, R4, 0x2, R14 ;  /* 0x0000000204067825 */ /* 0x002fcc00078e020e */
[----:B------:R-:W1:Y:S08]  /*88df0*/  LDC R13, c[0x0][0x39c] ;  /* 0x0000e700ff0d7b82 */ /* 0x000e700000000800 */
[----:B------:R-:W3:Y:S01]  /*88e00*/  LDC R68, c[0x0][0x398] ;  /* 0x0000e600ff447b82 */ /* 0x000ee20000000800 */
[----:B------:R-:W-:Y:S02]  /*88e10*/  PRMT R9, R16, 0x7610, R9 ;  /* 0x0000761010097816 */ /* 0x000fe40000000009 */
[----:B------:R-:W5:Y:S01]  /*88e20*/  LDL.LU.S16 R16, [R1+0x37a] ;  /* 0x00037a0001107983 */ /* 0x000f620000300600 */
[----:B------:R-:W-:-:S03]  /*88e30*/  PRMT R8, R70, 0x7610, R8 ;  /* 0x0000761046087816 */ /* 0x000fc60000000008 */
[----:B------:R-:W3:Y:S04]  /*88e40*/  LDL.S16 R70, [R1+0x37c] ;  /* 0x00037c0001467983 */ /* 0x000ee80000100600 */
[----:B------:R0:W-:Y:S02]  /*88e50*/  @P1 STG.E.U16 desc[UR6][R6.64], R9 ;  /* 0x0000000906001986 */ /* 0x0001e4000c101506 */
[----:B0-----:R-:W-:Y:S01]  /*88e60*/  PRMT R6, R72, 0x7610, R6 ;  /* 0x0000761048067816 */ /* 0x001fe20000000006 */
[----:B------:R-:W-:Y:S01]  /*88e70*/  VIADD R0, R93, 0x1d ;  /* 0x0000001d5d007836 */ /* 0x000fe20000000000 */
[----:B------:R-:W3:Y:S01]  /*88e80*/  LDL.LU.S16 R72, [R1+0x37e] ;  /* 0x00037e0001487983 */ /* 0x000ee20000300600 */
[----:B------:R-:W-:Y:S01]  /*88e90*/  PRMT R7, R73, 0x7610, R7 ;  /* 0x0000761049077816 */ /* 0x000fe20000000007 */
[----:B------:R-:W0:Y:S02]  /*88ea0*/  LDC R9, c[0x0][0x398] ;  /* 0x0000e600ff097b82 */ /* 0x000e240000000800 */
[----:B------:R-:W3:Y:S04]  /*88eb0*/  LDL.S16 R74, [R1+0x380] ;  /* 0x00038000014a7983 */ /* 0x000ee80000100600 */
[----:B------:R-:W3:Y:S01]  /*88ec0*/  LDL.LU.S16 R73, [R1+0x382] ;  /* 0x0003820001497983 */ /* 0x000ee20000300600 */
[----:B------:R-:W-:Y:S01]  /*88ed0*/  ISETP.GE.AND P2, PT, R0, R11, PT ;  /* 0x0000000b0000720c */ /* 0x000fe20003f46270 */
[----:B------:R-:W-:Y:S01]  /*88ee0*/  IMAD.IADD R0, R4, 0x1, R67 ;  /* 0x0000000104007824 */ /* 0x000fe200078e0243 */
[----:B------:R-:W0:Y:S01]  /*88ef0*/  LDC R11, c[0x0][0x39c] ;  /* 0x0000e700ff0b7b82 */ /* 0x000e220000000800 */
[----:B------:R-:W3:Y:S02]  /*88f00*/  LDL.S16 R76, [R1+0x384] ;  /* 0x00038400014c7983 */ /* 0x000ee40000100600 */
[----:B------:R-:W-:Y:S01]  /*88f10*/  IMAD.WIDE R4, R0, 0x2, R2 ;  /* 0x0000000200047825 */ /* 0x000fe200078e0202 */
[----:B------:R-:W-:-:S04]  /*88f20*/  ISETP.LT.AND P1, PT, R81, R12, !P2 ;  /* 0x0000000c5100720c */ /* 0x000fc80005721270 */
[----:B------:R1:W-:Y:S01]  /*88f30*/  @P3 STG.E.U16 desc[UR6][R4.64], R8 ;  /* 0x0000000804003986 */ /* 0x0003e2000c101506 */
[----:B------:R-:W4:Y:S08]  /*88f40*/  LDC R12, c[0x0][0x39c] ;  /* 0x0000e700ff0c7b82 */ /* 0x000f300000000800 */
[----:B-1----:R-:W1:Y:S01]  /*88f50*/  LDC R8, c[0x0][0x398] ;  /* 0x0000e600ff087b82 */ /* 0x002e620000000800 */
[----:B------:R-:W-:-:S04]  /*88f60*/  IMAD.WIDE R4, R0, 0x2, R14 ;  /* 0x0000000200047825 */ /* 0x000fc800078e020e */
[----:B------:R-:W-:Y:S01]  /*88f70*/  IMAD.IADD R0, R0, 0x1, R67 ;  /* 0x0000000100007824 */ /* 0x000fe200078e0243 */
[----:B------:R0:W-:Y:S01]  /*88f80*/  @P6 STG.E.U16 desc[UR6][R4.64], R6 ;  /* 0x0000000604006986 */ /* 0x0001e2000c101506 */
[----:B--2---:R-:W-:Y:S02]  /*88f90*/  ISETP.LT.AND P2, PT, R80, R10, !P2 ;  /* 0x0000000a5000720c */ /* 0x004fe40005741270 */
[----:B------:R-:W2:Y:S01]  /*88fa0*/  LDC R10, c[0x0][0x398] ;  /* 0x0000e600ff0a7b82 */ /* 0x000ea20000000800 */
[----:B0-----:R-:W-:-:S04]  /*88fb0*/  IMAD.WIDE R4, R0, 0x2, R2 ;  /* 0x0000000200047825 */ /* 0x001fc800078e0202 */
[----:B------:R-:W-:Y:S01]  /*88fc0*/  VIADD R6, R93, 0x1e ;  /* 0x0000001e5d067836 */ /* 0x000fe20000000000 */
[----:B------:R0:W-:Y:S04]  /*88fd0*/  @P1 STG.E.U16 desc[UR6][R4.64], R7 ;  /* 0x0000000704001986 */ /* 0x0001e8000c101506 */
[----:B------:R-:W-:Y:S02]  /*88fe0*/  ISETP.GE.AND P1, PT, R6, R11, PT ;  /* 0x0000000b0600720c */ /* 0x000fe40003f26270 */
[----:B------:R-:W2:Y:S02]  /*88ff0*/  LDC R11, c[0x0][0x398] ;  /* 0x0000e600ff0b7b82 */ /* 0x000ea40000000800 */
[----:B-1----:R-:W-:Y:S01]  /*89000*/  ISETP.LT.AND P3, PT, R81, R8, !P1 ;  /* 0x000000085100720c */ /* 0x002fe20004f61270 */
[----:B------:R-:W-:-:S02]  /*89010*/  VIADD R6, R93, 0x1f ;  /* 0x0000001f5d067836 */ /* 0x000fc40000000000 */
[----:B0-----:R-:W-:-:S04]  /*89020*/  IMAD.WIDE R4, R0, 0x2, R14 ;  /* 0x0000000200047825 */ /* 0x001fc800078e020e */
[----:B------:R-:W-:Y:S01]  /*89030*/  IMAD.IADD R0, R0, 0x1, R67 ;  /* 0x0000000100007824 */ /* 0x000fe200078e0243 */
[----:B----4-:R-:W-:Y:S02]  /*89040*/  PRMT R7, R69, 0x7610, R7 ;  /* 0x0000761045077816 */ /* 0x010fe40000000007 */
[----:B------:R-:W0:Y:S03]  /*89050*/  LDC R69, c[0x0][0x398] ;  /* 0x0000e600ff457b82 */ /* 0x000e260000000800 */
[----:B------:R1:W-:Y:S01]  /*89060*/  @P2 STG.E.U16 desc[UR6][R4.64], R7 ;  /* 0x0000000704002986 */ /* 0x0003e2000c101506 */
[----:B------:R-:W-:Y:S02]  /*89070*/  ISETP.LT.AND P2, PT, R80, R9, !P1 ;  /* 0x000000095000720c */ /* 0x000fe40004f41270 */
[----:B------:R-:W-:Y:S02]  /*89080*/  ISETP.GE.AND P1, PT, R6, R13, PT ;  /* 0x0000000d0600720c */ /* 0x000fe40003f26270 */
[----:B------:R-:W-:Y:S01]  /*89090*/  PRMT R8, R75, 0x7610, R8 ;  /* 0x000076104b087816 */ /* 0x000fe20000000008 */
[----:B------:R-:W4:Y:S01]  /*890a0*/  LDC R13, c[0x0][0x39c] ;  /* 0x0000e700ff0d7b82 */ /* 0x000f220000000800 */
[----:B------:R-:W4:Y:S01]  /*890b0*/  LDL.LU.S16 R75, [R1+0x386] ;  /* 0x00038600014b7983 */ /* 0x000f220000300600 */
[----:B-1----:R-:W-:-:S04]  /*890c0*/  IMAD.WIDE R6, R0, 0x2, R2 ;  /* 0x0000000200067825 */ /* 0x002fc800078e0202 */
[C---:B------:R-:W-:Y:S01]  /*890d0*/  IMAD.WIDE R4, R0.reuse, 0x2, R14 ;  /* 0x0000000200047825 */ /* 0x040fe200078e020e */
[----:B------:R1:W-:Y:S01]  /*890e0*/  @P3 STG.E.U16 desc[UR6][R6.64], R8 ;  /* 0x0000000806003986 */ /* 0x0003e2000c101506 */
[----:B--2---:R-:W-:Y:S02]  /*890f0*/  ISETP.LT.AND P3, PT, R81, R11, !P1 ;  /* 0x0000000b5100720c */ /* 0x004fe40004f61270 */
[----:B------:R-:W-:Y:S01]  /*89100*/  IMAD.IADD R0, R0, 0x1, R67 ;  /* 0x0000000100007824 */ /* 0x000fe200078e0243 */
[----:B------:R-:W2:Y:S01]  /*89110*/  LDC R11, c[0x0][0x398] ;  /* 0x0000e600ff0b7b82 */ /* 0x000ea20000000800 */
[----:B-1----:R-:W-:Y:S01]  /*89120*/  VIADD R6, R93, 0x20 ;  /* 0x000000205d067836 */ /* 0x002fe20000000000 */
[----:B-----5:R-:W-:-:S06]  /*89130*/  PRMT R9, R16, 0x7610, R9 ;  /* 0x0000761010097816 */ /* 0x020fcc0000000009 */
[----:B------:R-:W1:Y:S01]  /*89140*/  LDC R16, c[0x0][0x39c] ;  /* 0x0000e700ff107b82 */ /* 0x000e620000000800 */
[----:B------:R3:W-:Y:S01]  /*89150*/  @P2 STG.E.U16 desc[UR6][R4.64], R9 ;  /* 0x0000000904002986 */ /* 0x0007e2000c101506 */
[----:B------:R-:W-:Y:S02]  /*89160*/  ISETP.LT.AND P2, PT, R80, R10, !P1 ;  /* 0x0000000a5000720c */ /* 0x000fe40004f41270 */
[----:B------:R-:W-:Y:S01]  /*89170*/  ISETP.GE.AND P1, PT, R6, R12, PT ;  /* 0x0000000c0600720c */ /* 0x000fe20003f26270 */
[----:B------:R-:W-:-:S03]  /*89180*/  IMAD.WIDE R6, R0, 0x2, R2 ;  /* 0x0000000200067825 */ /* 0x000fc600078e0202 */
[----:B------:R-:W5:Y:S01]  /*89190*/  LDC R12, c[0x0][0x398] ;  /* 0x0000e600ff0c7b82 */ /* 0x000f620000000800 */
[----:B---3--:R-:W-:Y:S01]  /*891a0*/  PRMT R9, R70, 0x7610, R9 ;  /* 0x0000761046097816 */ /* 0x008fe20000000009 */
[----:B------:R-:W-:-:S06]  /*891b0*/  IMAD.WIDE R4, R0, 0x2, R14 ;  /* 0x0000000200047825 */ /* 0x000fcc00078e020e */
[----:B------:R-:W3:Y:S01]  /*891c0*/  LDC R70, c[0x0][0x398] ;  /* 0x0000e600ff467b82 */ /* 0x000ee20000000800 */
[----:B------:R0:W-:Y:S01]  /*891d0*/  @P3 STG.E.U16 desc[UR6][R6.64], R9 ;  /* 0x0000000906003986 */ /* 0x0001e2000c101506 */
[----:B------:R-:W-:Y:S02]  /*891e0*/  PRMT R10, R73, 0x7610, R10 ;  /* 0x00007610490a7816 */ /* 0x000fe4000000000a */
[----:B0-----:R-:W-:Y:S02]  /*891f0*/  PRMT R9, R74, 0x7610, R9 ;  /* 0x000076104a097816 */ /* 0x001fe40000000009 */
[----:B------:R-:W4:Y:S04]  /*89200*/  LDL.S16 R74, [R1+0x388] ;  /* 0x00038800014a7983 */ /* 0x000f280000100600 */
[----:B------:R-:W4:Y:S04]  /*89210*/  LDL.LU.S16 R73, [R1+0x38a] ;  /* 0x00038a0001497983 */ /* 0x000f280000300600 */
[----:B------:R-:W4:Y:S01]  /*89220*/  LDL.S16 R77, [R1+0x38c] ;  /* 0x00038c00014d7983 */ /* 0x000f220000100600 */
[----:B------:R-:W-:-:S02]  /*89230*/  PRMT R8, R72, 0x7610, R8 ;  /* 0x0000761048087816 */ /* 0x000fc40000000008 */
[----:B------:R-:W-:Y:S01]  /*89240*/  ISETP.LT.AND P3, PT, R81, R69, !P1 ;  /* 0x000000455100720c */ /* 0x000fe20004f61270 */
[----:B------:R-:W-:Y:S01]  /*89250*/  IMAD.IADD R0, R0, 0x1, R67 ;  /* 0x0000000100007824 */ /* 0x000fe200078e0243 */
[----:B------:R-:W0:Y:S01]  /*89260*/  LDC R72, c[0x0][0x398] ;  /* 0x0000e600ff487b82 */ /* 0x000e220000000800 */
[----:B------:R1:W-:Y:S01]  /*89270*/  @P2 STG.E.U16 desc[UR6][R4.64], R8 ;  /* 0x0000000804002986 */ /* 0x0003e2000c101506 */
[----:B------:R-:W-:Y:S01]  /*89280*/  ISETP.LT.AND P2, PT, R80, R68, !P1 ;  /* 0x000000445000720c */ /* 0x000fe20004f41270 */
[----:B------:R-:W-:-:S05]  /*89290*/  IMAD.WIDE R6, R0, 0x2, R2 ;  /* 0x0000000200067825 */ /* 0x000fca00078e0202 */
[----:B------:R-:W4:Y:S01]  /*892a0*/  LDC R69, c[0x0][0x39c] ;  /* 0x0000e700ff457b82 */ /* 0x000f220000000800 */
[----:B-1----:R-:W-:Y:S02]  /*892b0*/  VIADD R8, R93, 0x21 ;  /* 0x000000215d087836 */ /* 0x002fe40000000000 */
[----:B------:R1:W-:Y:S01]  /*892c0*/  @P3 STG.E.U16 desc[UR6][R6.64], R9 ;  /* 0x0000000906003986 */ /* 0x0003e2000c101506 */
[----:B------:R-:W-:-:S04]  /*892d0*/  IMAD.WIDE R4, R0, 0x2, R14 ;  /* 0x0000000200047825 */ /* 0x000fc800078e020e */
[----:B------:R-:W4:Y:S01]  /*892e0*/  LDC R68, c[0x0][0x398] ;  /* 0x0000e600ff447b82 */ /* 0x000f220000000800 */
[----:B------:R-:W-:-:S04]  /*892f0*/  ISETP.GE.AND P1, PT, R8, R16, PT ;  /* 0x000000100800720c */ /* 0x000fc80003f26270 */
[----:B-----5:R-:W-:-:S03]  /*89300*/  ISETP.LT.AND P3, PT, R81, R12, !P1 ;  /* 0x0000000c5100720c */ /* 0x020fc60004f61270 */
[----:B------:R-:W5:Y:S01]  /*89310*/  LDC R16, c[0x0][0x39c] ;  /* 0x0000e700ff107b82 */ /* 0x000f620000000800 */
[----:B-1----:R-:W-:Y:S01]  /*89320*/  VIADD R6, R93, 0x22 ;  /* 0x000000225d067836 */ /* 0x002fe20000000000 */
[----:B------:R1:W-:Y:S01]  /*89330*/  @P2 STG.E.U16 desc[UR6][R4.64], R10 ;  /* 0x0000000a04002986 */ /* 0x0003e2000c101506 */
[----:B------:R-:W-:Y:S01]  /*89340*/  IMAD.IADD R0, R0, 0x1, R67 ;  /* 0x0000000100007824 */ /* 0x000fe200078e0243 */
[----:B--2---:R-:W-:-:S04]  /*89350*/  ISETP.LT.AND P2, PT, R80, R11, !P1 ;  /* 0x0000000b5000720c */ /* 0x004fc80004f41270 */
[----:B------:R-:W2:Y:S01]  /*89360*/  LDC R12, c[0x0][0x398] ;  /* 0x0000e600ff0c7b82 */ /* 0x000ea20000000800 */
[----:B----4-:R-:W-:Y:S01]  /*89370*/  ISETP.GE.AND P1, PT, R6, R13, PT ;  /* 0x0000000d0600720c */ /* 0x010fe20003f26270 */
[----:B------:R-:W-:Y:S01]  /*89380*/  IMAD.WIDE R6, R0, 0x2, R2 ;  /* 0x0000000200067825 */ /* 0x000fe200078e0202 */
[----:B------:R-:W-:Y:S02]  /*89390*/  PRMT R9, R76, 0x7610, R9 ;  /* 0x000076104c097816 */ /* 0x000fe40000000009 */
[----:B---3--:R-:W-:Y:S01]  /*893a0*/  ISETP.LT.AND P6, PT, R80, R70, !P1 ;  /* 0x000000465000720c */ /* 0x008fe20004fc1270 */
[----:B------:R-:W3:Y:S01]  /*893b0*/  LDL.LU.S16 R76, [R1+0x38e] ;  /* 0x00038e00014c7983 */ /* 0x000ee20000300600 */
[C---:B-1----:R-:W-:Y:S01]  /*893c0*/  IMAD.WIDE R4, R0.reuse, 0x2, R14 ;  /* 0x0000000200047825 */ /* 0x042fe200078e020e */
[----:B------:R-:W1:Y:S02]  /*893d0*/  LDC R13, c[0x0][0x398] ;  /* 0x0000e600ff0d7b82 */ /* 0x000e640000000800 */
[----:B------:R4:W-:Y:S01]  /*893e0*/  @P3 STG.E.U16 desc[UR6][R6.64], R9 ;  /* 0x0000000906003986 */ /* 0x0009e2000c101506 */
[----:B0-----:R-:W-:Y:S01]  /*893f0*/  ISETP.LT.AND P3, PT, R81, R72, !P1 ;  /* 0x000000485100720c */ /* 0x001fe20004f61270 */
[----:B------:R-:W-:-:S04]  /*89400*/  IMAD.IADD R0, R0, 0x1, R67 ;  /* 0x0000000100007824 */ /* 0x000fc800078e0243 */
[----:B------:R-:W0:Y:S01]  /*89410*/  LDC R72, c[0x0][0x398] ;  /* 0x0000e600ff487b82 */ /* 0x000e220000000800 */
[----:B----4-:R-:W-:-:S07]  /*89420*/  IMAD.WIDE R6, R0, 0x2, R2 ;  /* 0x0000000200067825 */ /* 0x010fce00078e0202 */
[----:B------:R-:W4:Y:S01]  /*89430*/  LDC R70, c[0x0][0x398] ;  /* 0x0000e600ff467b82 */ /* 0x000f220000000800 */
[----:B------:R-:W-:Y:S02]  /*89440*/  PRMT R8, R75, 0x7610, R8 ;  /* 0x000076104b087816 */ /* 0x000fe40000000008 */
[----:B------:R-:W4:Y:S04]  /*89450*/  LDL.S16 R75, [R1+0x390] ;  /* 0x00039000014b7983 */ /* 0x000f280000100600 */
[----:B------:R0:W-:Y:S02]  /*89460*/  @P2 STG.E.U16 desc[UR6][R4.64], R8 ;  /* 0x0000000804002986 */ /* 0x0001e4000c101506 */
[----:B0-----:R-:W-:Y:S02]  /*89470*/  VIADD R8, R93, 0x24 ;  /* 0x000000245d087836 */ /* 0x001fe40000000000 */
[----:B------:R-:W-:-:S03]  /*89480*/  IMAD.WIDE R4, R0, 0x2, R14 ;  /* 0x0000000200047825 */ /* 0x000fc600078e020e */
[----:B-----5:R-:W-:Y:S02]  /*89490*/  ISETP.GE.AND P2, PT, R8, R16, PT ;  /* 0x000000100800720c */ /* 0x020fe40003f46270 */
[----:B------:R-:W-:Y:S02]  /*894a0*/  PRMT R11, R74, 0x7610, R11 ;  /* 0x000076104a0b7816 */ /* 0x000fe4000000000b */
[----:B------:R-:W-:-:S03]  /*894b0*/  PRMT R10, R73, 0x7610, R10 ;  /* 0x00007610490a7816 */ /* 0x000fc6000000000a */
[----:B------:R-:W-:Y:S01]  /*894c0*/  @P3 STG.E.U16 desc[UR6][R6.64], R11 ;  /* 0x0000000b06003986 */ /* 0x000fe2000c101506 */
[----:B------:R-:W-:Y:S01]  /*894d0*/  VIADD R9, R93, 0x23 ;  /* 0x000000235d097836 */ /* 0x000fe20000000000 */
[----:B------:R-:W0:Y:S02]  /*894e0*/  LDC R16, c[0x0][0x39c] ;  /* 0x0000e700ff107b82 */ /* 0x000e240000000800 */
[----:B------:R5:W-:Y:S01]  /*894f0*/  @P6 STG.E.U16 desc[UR6][R4.64], R10 ;  /* 0x0000000a04006986 */ /* 0x000be2000c101506 */
[----:B--2---:R-:W-:Y:S02]  /*89500*/  ISETP.LT.AND P6, PT, R81, R12, !P2 ;  /* 0x0000000c5100720c */ /* 0x004fe400057c1270 */
[----:B------:R-:W-:Y:S01]  /*89510*/  PRMT R12, R77, 0x7610, R12 ;  /* 0x000076104d0c7816 */ /* 0x000fe2000000000c */
[----:B------:R-:W2:Y:S02]  /*89520*/  LDL.LU.S16 R74, [R1+0x392] ;  /* 0x00039200014a7983 */ /* 0x000ea40000300600 */
[----:B------:R-:W0:Y:S02]  /*89530*/  LDC R73, c[0x0][0x39c] ;  /* 0x0000e700ff497b82 */ /* 0x000e240000000800 */
[----:B------:R-:W2:Y:S04]  /*89540*/  LDL.S16 R82, [R1+0x394] ;  /* 0x0003940001527983 */ /* 0x000ea80000100600 */
[----:B------:R-:W2:Y:S04]  /*89550*/  LDL.LU.S16 R77, [R1+0x396] ;  /* 0x00039600014d7983 */ /* 0x000ea80000300600 */
[----:B------:R-:W2:Y:S04]  /*89560*/  LDL.S16 R79, [R1+0x398] ;  /* 0x00039800014f7983 */ /* 0x000ea80000100600 */
[----:B------:R-:W2:Y:S01]  /*89570*/  LDL.LU.S16 R78, [R1+0x39a] ;  /* 0x00039a00014e7983 */ /* 0x000ea20000300600 */
[----:B------:R-:W-:Y:S01]  /*89580*/  ISETP.GE.AND P1, PT, R9, R69, PT ;  /* 0x000000450900720c */ /* 0x000fe20003f26270 */
[--C-:B-----5:R-:W-:Y:S01]  /*89590*/  IMAD.IADD R4, R0, 0x1, R67.reuse ;  /* 0x0000000100047824 */ /* 0x120fe200078e0243 */
[----:B------:R-:W-:Y:S01]  /*895a0*/  ISETP.LT.AND P2, PT, R80, R72, !P2 ;  /* 0x000000485000720c */ /* 0x000fe20005741270 */
[----:B------:R-:W5:Y:S01]  /*895b0*/  LDL.S16 R85, [R1+0x39c] ;  /* 0x00039c0001557983 */ /* 0x000f620000100600 */
[----:B------:R-:W-:Y:S01]  /*895c0*/  ISETP.LT.AND P3, PT, R81, R68, !P1 ;  /* 0x000000445100720c */ /* 0x000fe20004f61270 */
[----:B------:R-:W-:Y:S01]  /*895d0*/  IMAD.IADD R0, R4, 0x1, R67 ;  /* 0x0000000104007824 */ /* 0x000fe200078e0243 */
[----:B-1----:R-:W-:Y:S01]  /*895e0*/  ISETP.LT.AND P1, PT, R80, R13, !P1 ;  /* 0x0000000d5000720c */ /* 0x002fe20004f21270 */
[C---:B------:R-:W-:Y:S01]  /*895f0*/  IMAD.WIDE R8, R4.reuse, 0x2, R2 ;  /* 0x0000000204087825 */ /* 0x040fe200078e0202 */
[----:B------:R-:W1:Y:S01]  /*89600*/  LDC R13, c[0x0][0x398] ;  /* 0x0000e600ff0d7b82 */ /* 0x000e620000000800 */
[----:B------:R-:W5:Y:S02]  /*89610*/  LDL.LU.S16 R84, [R1+0x39e] ;  /* 0x00039e0001547983 */ /* 0x000f640000300600 */
[----:B------:R-:W-:-:S02]  /*89620*/  IMAD.WIDE R6, R4, 0x2, R14 ;  /* 0x0000000204067825 */ /* 0x000fc400078e020e */
[----:B------:R-:W5:Y:S02]  /*89630*/  LDL.S16 R83, [R1+0x3a0] ;  /* 0x0003a00001537983 */ /* 0x000f640000100600 */
[----:B------:R-:W-:Y:S01]  /*89640*/  IMAD.WIDE R4, R0, 0x2, R2 ;  /* 0x0000000200047825 */ /* 0x000fe200078e0202 */
[----:B------:R-:W1:Y:S01]  /*89650*/  LDC R69, c[0x0][0x398] ;  /* 0x0000e600ff457b82 */ /* 0x000e620000000800 */
[----:B------:R-:W-:Y:S01]  /*89660*/  @P3 STG.E.U16 desc[UR6][R8.64], R12 ;  /* 0x0000000c08003986 */ /* 0x000fe2000c101506 */
[----:B---3--:R-:W-:-:S06]  /*89670*/  PRMT R11, R76, 0x7610, R11 ;  /* 0x000076104c0b7816 */ /* 0x008fcc000000000b */
[----:B------:R-:W3:Y:S01]  /*89680*/  LDC R72, c[0x0][0x39c] ;  /* 0x0000e700ff487b82 */ /* 0x000ee20000000800 */
[----:B------:R0:W-:Y:S07]  /*89690*/  @P1 STG.E.U16 desc[UR6][R6.64], R11 ;  /* 0x0000000b06001986 */ /* 0x0001ee000c101506 */
[----:B------:R-:W1:Y:S01]  /*896a0*/  LDC R68, c[0x0][0x398] ;  /* 0x0000e600ff447b82 */ /* 0x000e620000000800 */
[C---:B0-----:R-:W-:Y:S02]  /*896b0*/  VIADD R7, R93.reuse, 0x25 ;  /* 0x000000255d077836 */ /* 0x041fe40000000000 */
[----:B------:R-:W-:-:S05]  /*896c0*/  VIADD R6, R93, 0x26 ;  /* 0x000000265d067836 */ /* 0x000fca0000000000 */
[----:B------:R-:W0:Y:S01]  /*896d0*/  LDC R76, c[0x0][0x398] ;  /* 0x0000e600ff4c7b82 */ /* 0x000e220000000800 */
[----:B------:R-:W-:Y:S02]  /*896e0*/  ISETP.GE.AND P3, PT, R7, R16, PT ;  /* 0x000000100700720c */ /* 0x000fe40003f66270 */
[----:B------:R-:W-:-:S05]  /*896f0*/  ISETP.GE.AND P1, PT, R6, R73, PT ;  /* 0x000000490600720c */ /* 0x000fca0003f26270 */
[----:B------:R-:W0:Y:S08]  /*89700*/  LDC R16, c[0x0][0x398] ;  /* 0x0000e600ff107b82 */ /* 0x000e300000000800 */
[----:B------:R-:W0:Y:S01]  /*89710*/  LDC R73, c[0x0][0x398] ;  /* 0x0000e600ff497b82 */ /* 0x000e220000000800 */
[----:B----4-:R-:W-:-:S07]  /*89720*/  PRMT R10, R75, 0x7610, R10 ;  /* 0x000076104b0a7816 */ /* 0x010fce000000000a */
[----:B------:R-:W4:Y:S01]  /*89730*/  LDC R75, c[0x0][0x39c] ;  /* 0x0000e700ff4b7b82 */ /* 0x000f220000000800 */
[----:B------:R0:W-:Y:S02]  /*89740*/  @P6 STG.E.U16 desc[UR6][R4.64], R10 ;  /* 0x0000000a04006986 */ /* 0x0001e4000c101506 */
[----:B0-----:R-:W-:Y:S01]  /*89750*/  IMAD.WIDE R4, R0, 0x2, R14 ;  /* 0x0000000200047825 */ /* 0x001fe200078e020e */
[----:B-1----:R-:W-:-:S03]  /*89760*/  ISETP.LT.AND P6, PT, R81, R13, !P1 ;  /* 0x0000000d5100720c */ /* 0x002fc60004fc1270 */
[----:B------:R-:W-:-:S04]  /*89770*/  IMAD.IADD R0, R0, 0x1, R67 ;  /* 0x0000000100007824 */ /* 0x000fc800078e0243 */
[----:B------:R-:W-:Y:S01]  /*89780*/  IMAD.WIDE R10, R0, 0x2, R2 ;  /* 0x00000002000a7825 */ /* 0x000fe200078e0202 */
[----:B--2---:R-:W-:Y:S02]  /*89790*/  PRMT R8, R74, 0x7610, R8 ;  /* 0x000076104a087816 */ /* 0x004fe40000000008 */
[----:B------:R-:W0:Y:S01]  /*897a0*/  LDC R74, c[0x0][0x398] ;  /* 0x0000e600ff4a7b82 */ /* 0x000e220000000800 */
[----:B------:R-:W-:Y:S02]  /*897b0*/  PRMT R12, R77, 0x7610, R12 ;  /* 0x000076104d0c7816 */ /* 0x000fe4000000000c */
[----:B------:R-:W2:Y:S04]  /*897c0*/  LDL.LU.S16 R77, [R1+0x3a2] ;  /* 0x0003a200014d7983 */ /* 0x000ea80000300600 */
[----:B------:R1:W-:Y:S01]  /*897d0*/  @P2 STG.E.U16 desc[UR6][R4.64], R8 ;  /* 0x0000000804002986 */ /* 0x0003e2000c101506 */
[----:B------:R-:W-:-:S02]  /*897e0*/  ISETP.LT.AND P2, PT, R81, R70, !P3 ;  /* 0x000000465100720c */ /* 0x000fc40005f41270 */
[----:B------:R-:W-:Y:S01]  /*897f0*/  PRMT R13, R82, 0x7610, R13 ;  /* 0x00007610520d7816 */ /* 0x000fe2000000000d */
[----:B------:R-:W0:Y:S01]  /*89800*/  LDC R70, c[0x0][0x39c] ;  /* 0x0000e700ff467b82 */ /* 0x000e220000000800 */
[----:B------:R-:W2:Y:S01]  /*89810*/  LDL.S16 R82, [R1+0x3a4] ;  /* 0x0003a40001527983 */ /* 0x000ea20000100600 */
[C---:B-1----:R-:W-:Y:S02]  /*89820*/  IMAD.IADD R5, R0.reuse, 0x1, R67 ;  /* 0x0000000100057824 */ /* 0x042fe400078e0243 */
[----:B------:R-:W-:Y:S01]  /*89830*/  IMAD.WIDE R8, R0, 0x2, R14 ;  /* 0x0000000200087825 */ /* 0x000fe200078e020e */
[----:B------:R-:W-:Y:S02]  /*89840*/  PRMT R0, R79, 0x7610, R0 ;  /* 0x000076104f007816 */ /* 0x000fe40000000000 */
[----:B------:R-:W2:Y:S04]  /*89850*/  LDL.LU.S16 R79, [R1+0x3a6] ;  /* 0x0003a600014f7983 */ /* 0x000ea80000300600 */
[----:B------:R1:W-:Y:S02]  /*89860*/  @P2 STG.E.U16 desc[UR6][R10.64], R13 ;  /* 0x0000000d0a002986 */ /* 0x0003e4000c101506 */
[----:B-1----:R-:W-:-:S02]  /*89870*/  PRMT R10, R78, 0x7610, R10 ;  /* 0x000076104e0a7816 */ /* 0x002fc4000000000a */
[----:B------:R-:W2:Y:S01]  /*89880*/  LDL.S16 R78, [R1+0x3a8] ;  /* 0x0003a800014e7983 */ /* 0x000ea20000100600 */
[C---:B------:R-:W-:Y:S01]  /*89890*/  ISETP.LT.AND P3, PT, R80.reuse, R69, !P3 ;  /* 0x000000455000720c */ /* 0x040fe20005f61270 */
[----:B------:R-:W-:Y:S01]  /*898a0*/  VIADD R4, R93, 0x27 ;  /* 0x000000275d047836 */ /* 0x000fe20000000000 */
[----:B------:R-:W-:Y:S01]  /*898b0*/  ISETP.LT.AND P1, PT, R80, R68, !P1 ;  /* 0x000000445000720c */ /* 0x000fe20004f21270 */
[C---:B------:R-:W-:Y:S01]  /*898c0*/  IMAD.WIDE R6, R5.reuse, 0x2, R2 ;  /* 0x0000000205067825 */ /* 0x040fe200078e0202 */
[----:B-----5:R-:W-:Y:S01]  /*898d0*/  PRMT R13, R84, 0x7610, R13 ;  /* 0x00007610540d7816 */ /* 0x020fe2000000000d */
[----:B------:R-:W1:Y:S01]  /*898e0*/  LDC R69, c[0x0][0x39c] ;  /* 0x0000e700ff457b82 */ /* 0x000e620000000800 */
[----:B---3--:R-:W-:Y:S01]  /*898f0*/  ISETP.GE.AND P2, PT, R4, R72, PT ;  /* 0x000000480400720c */ /* 0x008fe20003f46270 */
[----:B------:R-:W-:-:S06]  /*89900*/  IMAD.IADD R4, R5, 0x1, R67 ;  /* 0x0000000105047824 */ /* 0x000fcc00078e0243 */
[----:B------:R3:W-:Y:S01]  /*89910*/  @P3 STG.E.U16 desc[UR6][R8.64], R12 ;  /* 0x0000000c08003986 */ /* 0x0007e2000c101506 */
[----:B------:R-:W-:Y:S01]  /*89920*/  ISETP.LT.AND P3, PT, R81, R16, !P2 ;  /* 0x000000105100720c */ /* 0x000fe20005761270 */
[----:B------:R-:W5:Y:S02]  /*89930*/  LDC R72, c[0x0][0x398] ;  /* 0x0000e600ff487b82 */ /* 0x000f640000000800 */
[----:B------:R0:W-:Y:S06]  /*89940*/  @P6 STG.E.U16 desc[UR6][R6.64], R0 ;  /* 0x0000000006006986 */ /* 0x0001ec000c101506 */
[----:B------:R-:W1:Y:S01]  /*89950*/  LDC R68, c[0x0][0x398] ;  /* 0x0000e600ff447b82 */ /* 0x000e620000000800 */
[----:B---3--:R-:W-:Y:S01]  /*89960*/  IMAD.WIDE R8, R5, 0x2, R14 ;  /* 0x0000000205087825 */ /* 0x008fe200078e020e */
[----:B------:R-:W-:-:S03]  /*89970*/  PRMT R5, R85, 0x7610, R5 ;  /* 0x0000761055057816 */ /* 0x000fc60000000005 */
[----:B0-----:R-:W-:Y:S01]  /*89980*/  VIADD R0, R93, 0x28 ;  /* 0x000000285d007836 */ /* 0x001fe20000000000 */
[----:B------:R0:W-:Y:S01]  /*89990*/  @P1 STG.E.U16 desc[UR6][R8.64], R10 ;  /* 0x0000000a08001986 */ /* 0x0001e2000c101506 */
[----:B------:R-:W-:Y:S01]  /*899a0*/  IMAD.WIDE R6, R4, 0x2, R2 ;  /* 0x0000000204067825 */ /* 0x000fe200078e0202 */
[----:B------:R-:W-:Y:S01]  /*899b0*/  PRMT R12, R83, 0x7610, R12 ;  /* 0x00007610530c7816 */ /* 0x000fe2000000000c */
[----:B------:R-:W3:Y:S01]  /*899c0*/  LDC R16, c[0x0][0x398] ;  /* 0x0000e600ff107b82 */ /* 0x000ee20000000800 */
[----:B----4-:R-:W-:Y:S02]  /*899d0*/  ISETP.GE.AND P1, PT, R0, R75, PT ;  /* 0x0000004b0000720c */ /* 0x010fe40003f26270 */
[C---:B------:R-:W-:Y:S01]  /*899e0*/  ISETP.LT.AND P2, PT, R80.reuse, R76, !P2 ;  /* 0x0000004c5000720c */ /* 0x040fe20005741270 */
[----:B------:R4:W-:Y:S01]  /*899f0*/  @P3 STG.E.U16 desc[UR6][R6.64], R5 ;  /* 0x0000000506003986 */ /* 0x0009e2000c101506 */
[----:B------:R-:W-:Y:S02]  /*89a00*/  ISETP.LT.AND P3, PT, R81, R74, !P1 ;  /* 0x0000004a5100720c */ /* 0x000fe40004f61270 */
[----:B------:R-:W-:Y:S01]  /*89a10*/  ISETP.LT.AND P6, PT, R80, R73, !P1 ;  /* 0x000000495000720c */ /* 0x000fe20004fc1270 */
[C---:B------:R-:W-:Y:S01]  /*89a20*/  IMAD.IADD R0, R4.reuse, 0x1, R67 ;  /* 0x0000000104007824 */ /* 0x040fe200078e0243 */
[----:B------:R-:W1:Y:S01]  /*89a30*/  LDC R73, c[0x0][0x398] ;  /* 0x0000e600ff497b82 */ /* 0x000e620000000800 */
[----:B0-----:R-:W-:-:S04]  /*89a40*/  IMAD.WIDE R8, R4, 0x2, R14 ;  /* 0x0000000204087825 */ /* 0x001fc800078e020e */
[C---:B----4-:R-:W-:Y:S02]  /*89a50*/  IMAD.WIDE R6, R0.reuse, 0x2, R2 ;  /* 0x0000000200067825 */ /* 0x050fe400078e0202 */
[----:B------:R0:W-:Y:S01]  /*89a60*/  @P2 STG.E.U16 desc[UR6][R8.64], R13 ;  /* 0x0000000d08002986 */ /* 0x0001e2000c101506 */
[----:B------:R-:W4:Y:S01]  /*89a70*/  LDC R76, c[0x0][0x398] ;  /* 0x0000e600ff4c7b82 */ /* 0x000f220000000800 */
[----:B------:R-:W-:Y:S02]  /*89a80*/  IMAD.WIDE R4, R0, 0x2, R14 ;  /* 0x0000000200047825 */ /* 0x000fe400078e020e */
[----:B------:R0:W-:Y:S02]  /*89a90*/  @P3 STG.E.U16 desc[UR6][R6.64], R12 ;  /* 0x0000000c06003986 */ /* 0x0001e4000c101506 */
[----:B------:R-:W-:-:S03]  /*89aa0*/  VIADD R10, R93, 0x29 ;  /* 0x000000295d0a7836 */ /* 0x000fc60000000000 */
[----:B------:R-:W1:Y:S02]  /*89ab0*/  LDC R75, c[0x0][0x398] ;  /* 0x0000e600ff4b7b82 */ /* 0x000e640000000800 */
[----:B------:R-:W-:-:S06]  /*89ac0*/  ISETP.GE.AND P1, PT, R10, R70, PT ;  /* 0x000000460a00720c */ /* 0x000fcc0003f26270 */
[----:B0-----:R-:W0:Y:S08]  /*89ad0*/  LDC R13, c[0x0][0x398] ;  /* 0x0000e600ff0d7b82 */ /* 0x001e300000000800 */
[----:B------:R-:W0:Y:S01]  /*89ae0*/  LDC R74, c[0x0][0x398] ;  /* 0x0000e600ff4a7b82 */ /* 0x000e220000000800 */
[----:B--2---:R-:W-:Y:S01]  /*89af0*/  PRMT R11, R77, 0x7610, R11 ;  /* 0x000076104d0b7816 */ /* 0x004fe2000000000b */
[----:B------:R-:W-:Y:S01]  /*89b00*/  VIADD R8, R93, 0x2a ;  /* 0x0000002a5d087836 */ /* 0x000fe20000000000 */
[----:B------:R-:W2:Y:S05]  /*89b10*/  LDL.LU.S16 R77, [R1+0x3aa] ;  /* 0x0003aa00014d7983 */ /* 0x000eaa0000300600 */
[----:B------:R-:W0:Y:S01]  /*89b20*/  LDC R70, c[0x0][0x398] ;  /* 0x0000e600ff467b82 */ /* 0x000e220000000800 */
[----:B------:R1:W-:Y:S04]  /*89b30*/  @P6 STG.E.U16 desc[UR6][R4.64], R11 ;  /* 0x0000000b04006986 */ /* 0x0003e8000c101506 */
[----:B------:R-:W4:Y:S01]  /*89b40*/  LDL.S16 R83, [R1+0x3ac] ;  /* 0x0003ac0001537983 */ /* 0x000f220000100600 */
[----:B------:R-:W-:-:S02]  /*89b50*/  PRMT R12, R82, 0x7610, R12 ;  /* 0x00007610520c7816 */ /* 0x000fc4000000000c */
[----:B-1----:R-:W-:Y:S02]  /*89b60*/  PRMT R11, R79, 0x7610, R11 ;  /* 0x000076104f0b7816 */ /* 0x002fe4000000000b */
[----:B------:R-:W4:Y:S04]  /*89b70*/  LDL.LU.S16 R79, [R1+0x3ae] ;  /* 0x0003ae00014f7983 */ /* 0x000f280000300600 */
[----:B------:R-:W4:Y:S01]  /*89b80*/  LDL.S16 R82, [R1+0x3b0] ;  /* 0x0003b00001527983 */ /* 0x000f220000100600 */
[----:B------:R-:W-:-:S03]  /*89b90*/  PRMT R10, R78, 0x7610, R10 ;  /* 0x000076104e0a7816 */ /* 0x000fc6000000000a */
[----:B------:R-:W4:Y:S01]  /*89ba0*/  LDL.LU.S16 R78, [R1+0x3b2] ;  /* 0x0003b200014e7983 */ /* 0x000f220000300600 */
[----:B------:R-:W-:Y:S02]  /*89bb0*/  ISETP.GE.AND P2, PT, R8, R69, PT ;  /* 0x000000450800720c */ /* 0x000fe40003f46270 */
[----:B------:R-:W1:Y:S01]  /*89bc0*/  LDC R69, c[0x0][0x39c] ;  /* 0x0000e700ff457b82 */ /* 0x000e620000000800 */
[C---:B-----5:R-:W-:Y:S01]  /*89bd0*/  ISETP.LT.AND P3, PT, R81.reuse, R72, !P1 ;  /* 0x000000485100720c */ /* 0x060fe20004f61270 */
[----:B------:R-:W-:Y:S01]  /*89be0*/  IMAD.IADD R4, R0, 0x1, R67 ;  /* 0x0000000100047824 */ /* 0x000fe200078e0243 */
[----:B------:R-:W-:Y:S01]  /*89bf0*/  ISETP.LT.AND P1, PT, R80, R68, !P1 ;  /* 0x000000445000720c */ /* 0x000fe20004f21270 */
[----:B------:R-:W5:Y:S01]  /*89c00*/  LDL.S16 R86, [R1+0x3b4] ;  /* 0x0003b40001567983 */ /* 0x000f620000100600 */
[----:B---3--:R-:W-:-:S03]  /*89c10*/  ISETP.LT.AND P6, PT, R81, R16, !P2 ;  /* 0x000000105100720c */ /* 0x008fc600057c1270 */
[----:B------:R-:W3:Y:S01]  /*89c20*/  LDC R68, c[0x0][0x39c] ;  /* 0x0000e700ff447b82 */ /* 0x000ee20000000800 */
[C---:B------:R-:W-:Y:S02]  /*89c30*/  IMAD.IADD R0, R4.reuse, 0x1, R67 ;  /* 0x0000000104007824 */ /* 0x040fe400078e0243 */
[----:B------:R-:W-:Y:S01]  /*89c40*/  IMAD.WIDE R8, R4, 0x2, R2 ;  /* 0x0000000204087825 */ /* 0x000fe200078e0202 */
[----:B------:R-:W-:Y:S01]  /*89c50*/  ISETP.LT.AND P2, PT, R80, R73, !P2 ;  /* 0x000000495000720c */ /* 0x000fe20005741270 */
[----:B------:R-:W5:Y:S03]  /*89c60*/  LDL.LU.S16 R85, [R1+0x3b6] ;  /* 0x0003b60001557983 */ /* 0x000f660000300600 */
[----:B------:R-:W2:Y:S01]  /*89c70*/  LDC R16, c[0x0][0x398] ;  /* 0x0000e600ff107b82 */ /* 0x000ea20000000800 */
[----:B------:R-:W-:Y:S01]  /*89c80*/  IMAD.WIDE R6, R4, 0x2, R14 ;  /* 0x0000000204067825 */ /* 0x000fe200078e020e */
[----:B------:R-:W-:Y:S03]  /*89c90*/  @P3 STG.E.U16 desc[UR6][R8.64], R12 ;  /* 0x0000000c08003986 */ /* 0x000fe6000c101506 */
[----:B------:R-:W-:Y:S01]  /*89ca0*/  IMAD.WIDE R4, R0, 0x2, R2 ;  /* 0x0000000200047825 */ /* 0x000fe200078e0202 */
[----:B------:R0:W-:Y:S02]  /*89cb0*/  @P1 STG.E.U16 desc[UR6][R6.64], R11 ;  /* 0x0000000b06001986 */ /* 0x0001e4000c101506 */
[----:B------:R-:W2:Y:S02]  /*89cc0*/  LDC R72, c[0x0][0x39c] ;  /* 0x0000e700ff487b82 */ /* 0x000ea40000000800 */
[----:B------:R0:W-:Y:S06]  /*89cd0*/  @P6 STG.E.U16 desc[UR6][R4.64], R10 ;  /* 0x0000000a04006986 */ /* 0x0001ec000c101506 */
[----:B------:R-:W2:Y:S01]  /*89ce0*/  LDC R73, c[0x0][0x39c] ;  /* 0x0000e700ff497b82 */ /* 0x000ea20000000800 */
[----:B0-----:R-:W-:-:S02]  /*89cf0*/  VIADD R7, R93, 0x2b ;  /* 0x0000002b5d077836 */ /* 0x001fc40000000000 */
[----:B------:R-:W-:-:S03]  /*89d00*/  IMAD.WIDE R4, R0, 0x2, R14 ;  /* 0x0000000200047825 */ /* 0x000fc600078e020e */
[----:B-1----:R-:W-:Y:S02]  /*89d10*/  ISETP.GE.AND P3, PT, R7, R69, PT ;  /* 0x000000450700720c */ /* 0x002fe40003f66270 */
[----:B------:R-:W0:Y:S01]  /*89d20*/  LDC R69, c[0x0][0x398] ;  /* 0x0000e600ff457b82 */ /* 0x000e220000000800 */
[----:B------:R-:W-:Y:S02]  /*89d30*/  VIADD R6, R93, 0x2c ;  /* 0x0000002c5d067836 */ /* 0x000fe40000000000 */
[----:B------:R-:W-:-:S03]  /*89d40*/  IMAD.IADD R0, R0, 0x1, R67 ;  /* 0x0000000100007824 */ /* 0x000fc600078e0243 */
[----:B---3--:R-:W-:Y:S01]  /*89d50*/  ISETP.GE.AND P1, PT, R6, R68, PT ;  /* 0x000000440600720c */ /* 0x008fe20003f26270 */
[----:B------:R-:W-:Y:S01]  /*89d60*/  IMAD.WIDE R10, R0, 0x2, R2 ;  /* 0x00000002000a7825 */ /* 0x000fe200078e0202 */
[----:B------:R-:W1:Y:S02]  /*89d70*/  LDC R68, c[0x0][0x398] ;  /* 0x0000e600ff447b82 */ /* 0x000e640000000800 */
[----:B------:R-:W-:Y:S02]  /*89d80*/  ISETP.LT.AND P6, PT, R81, R13, !P1 ;  /* 0x0000000d5100720c */ /* 0x000fe40004fc1270 */
[----:B--2---:R-:W-:-:S04]  /*89d90*/  PRMT R8, R77, 0x7610, R8 ;  /* 0x000076104d087816 */ /* 0x004fc80000000008 */
[----:B------:R-:W2:Y:S01]  /*89da0*/  LDC R77, c[0x0][0x39c] ;  /* 0x0000e700ff4d7b82 */ /* 0x000ea20000000800 */
[----:B------:R-:W-:Y:S01]  /*89db0*/  @P2 STG.E.U16 desc[UR6][R4.64], R8 ;  /* 0x0000000804002986 */ /* 0x000fe2000c101506 */
[----:B------:R-:W-:Y:S02]  /*89dc0*/  ISETP.LT.AND P2, PT, R81, R70, !P3 ;  /* 0x000000465100720c */ /* 0x000fe40005f41270 */
[----:B------:R-:W-:Y:S02]  /*89dd0*/  ISETP.LT.AND P3, PT, R80, R16, !P3 ;  /* 0x000000105000720c */ /* 0x000fe40005f61270 */
[----:B----4-:R-:W-:Y:S02]  /*89de0*/  PRMT R16, R83, 0x7610, R16 ;  /* 0x0000761053107816 */ /* 0x010fe40000000010 */
[----:B------:R-:W3:Y:S01]  /*89df0*/  LDC R70, c[0x0][0x398] ;  /* 0x0000e600ff467b82 */ /* 0x000ee20000000800 */
[----:B------:R-:W4:Y:S01]  /*89e00*/  LDL.S16 R83, [R1+0x3b8] ;  /* 0x0003b80001537983 */ /* 0x000f220000100600 */
[----:B------:R-:W-:-:S03]  /*89e10*/  PRMT R13, R79, 0x7610, R13 ;  /* 0x000076104f0d7816 */ /* 0x000fc6000000000d */
[----:B------:R-:W3:Y:S01]  /*89e20*/  LDL.LU.S16 R79, [R1+0x3ba] ;  /* 0x0003ba00014f7983 */ /* 0x000ee20000300600 */
[----:B------:R-:W-:-:S03]  /*89e30*/  PRMT R12, R82, 0x7610, R12 ;  /* 0x00007610520c7816 */ /* 0x000fc6000000000c */
[----:B------:R0:W-:Y:S04]  /*89e40*/  @P2 STG.E.U16 desc[UR6][R10.64], R16 ;  /* 0x000000100a002986 */ /* 0x0001e8000c101506 */
[----:B------:R-:W3:Y:S01]  /*89e50*/  LDL.S16 R82, [R1+0x3bc] ;  /* 0x0003bc0001527983 */ /* 0x000ee20000100600 */
[----:B0-----:R-:W-:-:S03]  /*89e60*/  PRMT R11, R78, 0x7610, R11 ;  /* 0x000076104e0b7816 */ /* 0x001fc6000000000b */
[----:B------:R-:W3:Y:S01]  /*89e70*/  LDL.LU.S16 R78, [R1+0x3be] ;  /* 0x0003be00014e7983 */ /* 0x000ee20000300600 */
[C---:B------:R-:W-:Y:S02]  /*89e80*/  IMAD.IADD R5, R0.reuse, 0x1, R67 ;  /* 0x0000000100057824 */ /* 0x040fe400078e0243 */
[----:B------:R-:W-:Y:S01]  /*89e90*/  VIADD R4, R93, 0x2d ;  /* 0x0000002d5d047836 */ /* 0x000fe20000000000 */
[----:B------:R-:W3:Y:S01]  /*89ea0*/  LDL.S16 R84, [R1+0x3c0] ;  /* 0x0003c00001547983 */ /* 0x000ee20000100600 */
[----:B------:R-:W-:-:S04]  /*89eb0*/  IMAD.WIDE R8, R0, 0x2, R14 ;  /* 0x0000000200087825 */ /* 0x000fc800078e020e */
[----:B------:R-:W-:Y:S01]  /*89ec0*/  IMAD.WIDE R6, R5, 0x2, R2 ;  /* 0x0000000205067825 */ /* 0x000fe200078e0202 */
[----:B------:R-:W-:Y:S01]  /*89ed0*/  ISETP.GE.AND P2, PT, R4, R72, PT ;  /* 0x000000480400720c */ /* 0x000fe20003f46270 */
[----:B------:R0:W-:Y:S01]  /*89ee0*/  @P3 STG.E.U16 desc[UR6][R8.64], R13 ;  /* 0x0000000d08003986 */ /* 0x0001e2000c101506 */
[----:B------:R-:W-:Y:S01]  /*89ef0*/  ISETP.LT.AND P3, PT, R80, R69, !P1 ;  /* 0x000000455000720c */ /* 0x000fe20004f61270 */
[----:B------:R-:W-:Y:S01]  /*89f00*/  VIADD R0, R93, 0x2e ;  /* 0x0000002e5d007836 */ /* 0x000fe20000000000 */
[----:B------:R-:W-:Y:S01]  /*89f10*/  IADD3 R4, PT, PT, R5, R67, RZ ;  /* 0x0000004305047210 */ /* 0x000fe20007ffe0ff */
[----:B------:R2:W-:Y:S01]  /*89f20*/  @P6 STG.E.U16 desc[UR6][R6.64], R12 ;  /* 0x0000000c06006986 */ /* 0x0005e2000c101506 */
[----:B-1----:R-:W-:Y:S01]  /*89f30*/  ISETP.LT.AND P6, PT, R81, R68, !P2 ;  /* 0x000000445100720c */ /* 0x002fe200057c1270 */
[----:B------:R-:W1:Y:S01]  /*89f40*/  LDC R69, c[0x0][0x398] ;  /* 0x0000e600ff457b82 */ /* 0x000e620000000800 */
[----:B-----5:R-:W-:Y:S01]  /*89f50*/  PRMT R10, R86, 0x7610, R10 ;  /* 0x00007610560a7816 */ /* 0x020fe2000000000a */
[----:B0-----:R-:W-:Y:S01]  /*89f60*/  IMAD.WIDE R8, R5, 0x2, R14 ;  /* 0x0000000205087825 */ /* 0x001fe200078e020e */
[----:B--2---:R-:W-:-:S05]  /*89f70*/  ISETP.GE.AND P1, PT, R0, R77, PT ;  /* 0x0000004d0000720c */ /* 0x004fca0003f26270 */
[----:B------:R-:W0:Y:S01]  /*89f80*/  LDC R72, c[0x0][0x39c] ;  /* 0x0000e700ff487b82 */ /* 0x000e220000000800 */
[----:B------:R-:W-:Y:S01]  /*89f90*/  IMAD.WIDE R6, R4, 0x2, R2 ;  /* 0x0000000204067825 */ /* 0x000fe200078e0202 */
[----:B------:R2:W-:Y:S01]  /*89fa0*/  @P3 STG.E.U16 desc[UR6][R8.64], R11 ;  /* 0x0000000b08003986 */ /* 0x0005e2000c101506 */
[----:B------:R-:W-:-:S03]  /*89fb0*/  ISETP.LT.AND P3, PT, R80, R74, !P1 ;  /* 0x0000004a5000720c */ /* 0x000fc60004f61270 */
[----:B------:R5:W-:Y:S01]  /*89fc0*/  @P6 STG.E.U16 desc[UR6][R6.64], R10 ;  /* 0x0000000a06006986 */ /* 0x000be2000c101506 */
[----:B------:R-:W-:Y:S01]  /*89fd0*/  ISETP.LT.AND P6, PT, R80, R76, !P2 ;  /* 0x0000004c5000720c */ /* 0x000fe200057c1270 */
[----:B------:R-:W0:Y:S01]  /*89fe0*/  LDC R68, c[0x0][0x398] ;  /* 0x0000e600ff447b82 */ /* 0x000e220000000800 */
[----:B------:R-:W-:Y:S01]  /*89ff0*/  ISETP.LT.AND P2, PT, R81, R75, !P1 ;  /* 0x0000004b5100720c */ /* 0x000fe20004f41270 */
[----:B--2---:R-:W-:Y:S01]  /*8a000*/  VIADD R11, R93, 0x2f ;  /* 0x0000002f5d0b7836 */ /* 0x004fe20000000000 */
[----:B----4-:R-:W-:Y:S02]  /*8a010*/  PRMT R13, R83, 0x7610, R13 ;  /* 0x00007610530d7816 */ /* 0x010fe4000000000d */
[----:B---3--:R-:W-:Y:S01]  /*8a020*/  PRMT R12, R79, 0x7610, R12 ;  /* 0x000076104f0c7816 */ /* 0x008fe2000000000c */
[C---:B------:R-:W-:Y:S01]  /*8a030*/  IMAD.IADD R0, R4.reuse, 0x1, R67 ;  /* 0x0000000104007824 */ /* 0x040fe200078e0243 */
[----:B------:R-:W2:Y:S01]  /*8a040*/  LDL.LU.S16 R79, [R1+0x3c2] ;  /* 0x0003c200014f7983 */ /* 0x000ea20000300600 */
[----:B------:R-:W-:Y:S01]  /*8a050*/  ISETP.GE.AND P1, PT, R11, R73, PT ;  /* 0x000000490b00720c */ /* 0x000fe20003f26270 */
[----:B------:R-:W-:Y:S01]  /*8a060*/  IMAD.WIDE R8, R4, 0x2, R14 ;  /* 0x0000000204087825 */ /* 0x000fe200078e020e */
[----:B------:R-:W-:Y:S01]  /*8a070*/  PRMT R16, R85, 0x7610, R16 ;  /* 0x0000761055107816 */ /* 0x000fe20000000010 */
[----:B------:R-:W3:Y:S01]  /*8a080*/  LDL.S16 R83, [R1+0x3c4] ;  /* 0x0003c40001537983 */ /* 0x000ee20000100600 */
[----:B------:R-:W4:Y:S01]  /*8a090*/  LDC R73, c[0x0][0x39c] ;  /* 0x0000e700ff497b82 */ /* 0x000f220000000800 */
[----:B-----5:R-:W-:-:S07]  /*8a0a0*/  VIADD R10, R93, 0x30 ;  /* 0x000000305d0a7836 */ /* 0x020fce0000000000 */
[----:B------:R-:W5:Y:S01]  /*8a0b0*/  LDC R74, c[0x0][0x398] ;  /* 0x0000e600ff4a7b82 */ /* 0x000f620000000800 */
[----:B------:R-:W-:Y:S02]  /*8a0c0*/  PRMT R11, R78, 0x7610, R11 ;  /* 0x000076104e0b7816 */ /* 0x000fe4000000000b */
[----:B------:R-:W3:Y:S01]  /*8a0d0*/  LDL.LU.S16 R78, [R1+0x3c6] ;  /* 0x0003c600014e7983 */ /* 0x000ee20000300600 */
[----:B------:R-:W-:-:S04]  /*8a0e0*/  IMAD.WIDE R6, R0, 0x2, R2 ;  /* 0x0000000200067825 */ /* 0x000fc800078e0202 */
[----:B------:R-:W2:Y:S01]  /*8a0f0*/  LDC R75, c[0x0][0x39c] ;  /* 0x0000e700ff4b7b82 */ /* 0x000ea20000000800 */
[----:B------:R-:W-:Y:S01]  /*8a100*/  IMAD.WIDE R4, R0, 0x2, R14 ;  /* 0x0000000200047825 */ /* 0x000fe200078e020e */
[----:B------:R0:W-:Y:S04]  /*8a110*/  @P6 STG.E.U16 desc[UR6][R8.64], R16 ;  /* 0x0000001008006986 */ /* 0x0001e8000c101506 */
[----:B------:R0:W-:Y:S02]  /*8a120*/  @P2 STG.E.U16 desc[UR6][R6.64], R13 ;  /* 0x0000000d06002986 */ /* 0x0001e4000c101506 */
[----:B------:R-:W2:Y:S02]  /*8a130*/  LDC R76, c[0x0][0x398] ;  /* 0x0000e600ff4c7b82 */ /* 0x000ea40000000800 */
[----:B------:R0:W-:Y:S01]  /*8a140*/  @P3 STG.E.U16 desc[UR6][R4.64], R12 ;  /* 0x0000000c04003986 */ /* 0x0001e2000c101506 */
[----:B------:R-:W-:-:S02]  /*8a150*/  ISETP.LT.AND P3, PT, R81, R70, !P1 ;  /* 0x000000465100720c */ /* 0x000fc40004f61270 */
[----:B-1----:R-:W-:-:S03]  /*8a160*/  ISETP.LT.AND P1, PT, R80, R69, !P1 ;  /* 0x000000455000720c */ /* 0x002fc60004f21270 */
[----:B0-----:R-:W0:Y:S01]  /*8a170*/  LDC R16, c[0x0][0x39c] ;  /* 0x0000e700ff107b82 */ /* 0x001e220000000800 */
[----:B------:R-:W-:-:S07]  /*8a180*/  ISETP.GE.AND P2, PT, R10, R72, PT ;  /* 0x000000480a00720c */ /* 0x000fce0003f46270 */
[----:B------:R-:W1:Y:S01]  /*8a190*/  LDC R13, c[0x0][0x398] ;  /* 0x0000e600ff0d7b82 */ /* 0x000e620000000800 */
[----:B------:R-:W-:Y:S01]  /*8a1a0*/  IMAD.IADD R4, R0, 0x1, R67 ;  /* 0x0000000100047824 */ /* 0x000fe200078e0243 */
[----:B------:R-:W-:Y:S02]  /*8a1b0*/  PRMT R12, R82, 0x7610, R12 ;  /* 0x00007610520c7816 */ /* 0x000fe4000000000c */
[----:B------:R-:W-:Y:S01]  /*8a1c0*/  ISETP.LT.AND P6, PT, R81, R68, !P2 ;  /* 0x000000445100720c */ /* 0x000fe200057c1270 */
[----:B------:R-:W-:Y:S01]  /*8a1d0*/  IMAD.WIDE R8, R4, 0x2, R2 ;  /* 0x0000000204087825 */ /* 0x000fe200078e0202 */
[----:B------:R-:W-:Y:S01]  /*8a1e0*/  PRMT R10, R84, 0x7610, R10 ;  /* 0x00007610540a7816 */ /* 0x000fe2000000000a */
[----:B------:R-:W5:Y:S01]  /*8a1f0*/  LDL.S16 R82, [R1+0x3c8] ;  /* 0x0003c80001527983 */ /* 0x000f620000100600 */
[----:B------:R-:W0:Y:S01]  /*8a200*/  LDC R70, c[0x0][0x398] ;  /* 0x0000e600ff467b82 */ /* 0x000e220000000800 */
[C---:B------:R-:W-:Y:S02]  /*8a210*/  IMAD.WIDE R6, R4.reuse, 0x2, R14 ;  /* 0x0000000204067825 */ /* 0x040fe400078e020e */
[----:B------:R-:W-:Y:S02]  /*8a220*/  @P3 STG.E.U16 desc[UR6][R8.64], R12 ;  /* 0x0000000c08003986 */ /* 0x000fe4000c101506 */
[----:B------:R-:W-:-:S02]  /*8a230*/  IMAD.IADD R0, R4, 0x1, R67 ;  /* 0x0000000104007824 */ /* 0x000fc400078e0243 */
[----:B------:R4:W-:Y:S01]  /*8a240*/  @P1 STG.E.U16 desc[UR6][R6.64], R11 ;  /* 0x0000000b06001986 */ /* 0x0009e2000c101506 */
[----:B------:R-:W0:Y:S01]  /*8a250*/  LDC R69, c[0x0][0x398] ;  /* 0x0000e600ff457b82 */ /* 0x000e220000000800 */
[----:B------:R-:W-:-:S07]  /*8a260*/  IMAD.WIDE R4, R0, 0x2, R2 ;  /* 0x0000000200047825 */ /* 0x000fce00078e0202 */
[----:B------:R-:W0:Y:S01]  /*8a270*/  LDC R72, c[0x0][0x39c] ;  /* 0x0000e700ff487b82 */ /* 0x000e220000000800 */
[----:B----4-:R-:W-:Y:S01]  /*8a280*/  VIADD R6, R93, 0x32 ;  /* 0x000000325d067836 */ /* 0x010fe20000000000 */
[----:B------:R4:W-:Y:S04]  /*8a290*/  @P6 STG.E.U16 desc[UR6][R4.64], R10 ;  /* 0x0000000a04006986 */ /* 0x0009e8000c101506 */
[----:B------:R-:W-:Y:S02]  /*8a2a0*/  ISETP.GE.AND P1, PT, R6, R73, PT ;  /* 0x000000490600720c */ /* 0x000fe40003f26270 */
[----:B------:R-:W0:Y:S02]  /*8a2b0*/  LDC R68, c[0x0][0x398] ;  /* 0x0000e600ff447b82 */ /* 0x000e240000000800 */
[----:B-1----:R-:W-:-:S06]  /*8a2c0*/  ISETP.LT.AND P6, PT, R81, R13, !P1 ;  /* 0x0000000d5100720c */ /* 0x002fcc0004fc1270 */
[----:B------:R-:W1:Y:S01]  /*8a2d0*/  LDC R77, c[0x0][0x39c] ;  /* 0x0000e700ff4d7b82 */ /* 0x000e620000000800 */
[----:B--2---:R-:W-:Y:S02]  /*8a2e0*/  PRMT R8, R79, 0x7610, R8 ;  /* 0x000076104f087816 */ /* 0x004fe40000000008 */
[----:B---3--:R-:W-:Y:S01]  /*8a2f0*/  PRMT R12, R78, 0x7610, R12 ;  /* 0x000076104e0c7816 */ /* 0x008fe2000000000c */
[----:B------:R-:W2:Y:S01]  /*8a300*/  LDL.LU.S16 R79, [R1+0x3ca] ;  /* 0x0003ca00014f7983 */ /* 0x000ea20000300600 */
[----:B------:R-:W-:Y:S02]  /*8a310*/  PRMT R13, R83, 0x7610, R13 ;  /* 0x00007610530d7816 */ /* 0x000fe4000000000d */
[----:B-----5:R-:W-:Y:S01]  /*8a320*/  ISETP.LT.AND P2, PT, R80, R74, !P2 ;  /* 0x0000004a5000720c */ /* 0x020fe20005741270 */
[----:B------:R-:W3:Y:S01]  /*8a330*/  LDL.S16 R86, [R1+0x3cc] ;  /* 0x0003cc0001567983 */ /* 0x000ee20000100600 */
[----:B------:R-:W-:Y:S01]  /*8a340*/  VIADD R7, R93, 0x31 ;  /* 0x000000315d077836 */ /* 0x000fe20000000000 */
[----:B------:R-:W5:Y:S02]  /*8a350*/  LDC R74, c[0x0][0x398] ;  /* 0x0000e600ff4a7b82 */ /* 0x000f640000000800 */
[----:B------:R-:W3:Y:S04]  /*8a360*/  LDL.LU.S16 R85, [R1+0x3ce] ;  /* 0x0003ce0001557983 */ /* 0x000ee80000300600 */
[----:B------:R-:W3:Y:S01]  /*8a370*/  LDL.S16 R83, [R1+0x3d0] ;  /* 0x0003d00001537983 */ /* 0x000ee20000100600 */
[----:B----4-:R-:W-:Y:S01]  /*8a380*/  IMAD.WIDE R4, R0, 0x2, R14 ;  /* 0x0000000200047825 */ /* 0x010fe200078e020e */
[----:B------:R-:W4:Y:S02]  /*8a390*/  LDC R73, c[0x0][0x398] ;  /* 0x0000e600ff497b82 */ /* 0x000f240000000800 */
[----:B------:R-:W3:Y:S01]  /*8a3a0*/  LDL.LU.S16 R78, [R1+0x3d2] ;  /* 0x0003d200014e7983 */ /* 0x000ee20000300600 */
[----:B0-----:R-:W-:-:S03]  /*8a3b0*/  ISETP.GE.AND P3, PT, R7, R16, PT ;  /* 0x000000100700720c */ /* 0x001fc60003f66270 */
[----:B------:R0:W-:Y:S01]  /*8a3c0*/  @P2 STG.E.U16 desc[UR6][R4.64], R8 ;  /* 0x0000000804002986 */ /* 0x0001e2000c101506 */
[----:B------:R-:W-:Y:S01]  /*8a3d0*/  ISETP.LT.AND P2, PT, R81, R70, !P3 ;  /* 0x000000465100720c */ /* 0x000fe20005f41270 */
[----:B------:R-:W-:Y:S01]  /*8a3e0*/  IMAD.IADD R0, R0, 0x1, R67 ;  /* 0x0000000100007824 */ /* 0x000fe200078e0243 */
[----:B------:R-:W1:Y:S03]  /*8a3f0*/  LDC R16, c[0x0][0x398] ;  /* 0x0000e600ff107b82 */ /* 0x000e660000000800 */
[----:B------:R-:W-:Y:S01]  /*8a400*/  IMAD.WIDE R10, R0, 0x2, R2 ;  /* 0x00000002000a7825 */ /* 0x000fe200078e0202 */
[C---:B------:R-:W-:Y:S02]  /*8a410*/  ISETP.LT.AND P1, PT, R80.reuse, R68, !P1 ;  /* 0x000000445000720c */ /* 0x040fe40004f21270 */
[----:B------:R-:W-:Y:S02]  /*8a420*/  ISETP.LT.AND P3, PT, R80, R69, !P3 ;  /* 0x000000455000720c */ /* 0x000fe40005f61270 */
[----:B------:R-:W1:Y:S01]  /*8a430*/  LDC R70, c[0x0][0x39c] ;  /* 0x0000e700ff467b82 */ /* 0x000e620000000800 */
[----:B0-----:R-:W-:-:S02]  /*8a440*/  IMAD.IADD R5, R0, 0x1, R67 ;  /* 0x0000000100057824 */ /* 0x001fc400078e0243 */
[----:B------:R-:W-:Y:S01]  /*8a450*/  IMAD.WIDE R8, R0, 0x2, R14 ;  /* 0x0000000200087825 */ /* 0x000fe200078e020e */
[----:B------:R-:W-:Y:S01]  /*8a460*/  PRMT R0, R82, 0x7610, R0 ;  /* 0x0000761052007816 */ /* 0x000fe20000000000 */
[----:B------:R2:W-:Y:S02]  /*8a470*/  @P2 STG.E.U16 desc[UR6][R10.64], R13 ;  /* 0x0000000d0a002986 */ /* 0x0005e4000c101506 */
[----:B------:R-:W-:Y:S01]  /*8a480*/  VIADD R4, R93, 0x33 ;  /* 0x000000335d047836 */ /* 0x000fe20000000000 */
[----:B------:R-:W0:Y:S01]  /*8a490*/  LDC R69, c[0x0][0x39c] ;  /* 0x0000e700ff457b82 */ /* 0x000e220000000800 */
[----:B------:R-:W4:Y:S07]  /*8a4a0*/  LDL.S16 R82, [R1+0x3d4] ;  /* 0x0003d40001527983 */ /* 0x000f2e0000100600 */
[----:B------:R-:W0:Y:S01]  /*8a4b0*/  LDC R68, c[0x0][0x398] ;  /* 0x0000e600ff447b82 */ /* 0x000e220000000800 */
[----:B--2---:R-:W-:-:S02]  /*8a4c0*/  PRMT R10, R79, 0x7610, R10 ;  /* 0x000076104f0a7816 */ /* 0x004fc4000000000a */
[----:B------:R-:W2:Y:S04]  /*8a4d0*/  LDL.LU.S16 R79, [R1+0x3d6] ;  /* 0x0003d600014f7983 */ /* 0x000ea80000300600 */
[----:B------:R-:W2:Y:S01]  /*8a4e0*/  LDL.S16 R84, [R1+0x3d8] ;  /* 0x0003d80001547983 */ /* 0x000ea20000100600 */
[----:B---3--:R-:W-:-:S03]  /*8a4f0*/  PRMT R11, R78, 0x7610, R11 ;  /* 0x000076104e0b7816 */ /* 0x008fc6000000000b */
[----:B------:R-:W3:Y:S01]  /*8a500*/  LDL.LU.S16 R78, [R1+0x3da] ;  /* 0x0003da00014e7983 */ /* 0x000ee20000300600 */
[----:B------:R-:W-:Y:S01]  /*8a510*/  ISETP.GE.AND P2, PT, R4, R72, PT ;  /* 0x000000480400720c */ /* 0x000fe20003f46270 */
[----:B------:R-:W-:Y:S01]  /*8a520*/  IMAD.WIDE R6, R5, 0x2, R2 ;  /* 0x0000000205067825 */ /* 0x000fe200078e0202 */
[----:B------:R-:W0:Y:S01]  /*8a530*/  LDC R72, c[0x0][0x398] ;  /* 0x0000e600ff487b82 */ /* 0x000e220000000800 */
[----:B------:R5:W-:Y:S01]  /*8a540*/  @P3 STG.E.U16 desc[UR6][R8.64], R12 ;  /* 0x0000000c08003986 */ /* 0x000be2000c101506 */
[----:B-1----:R-:W-:Y:S01]  /*8a550*/  ISETP.LT.AND P3, PT, R81, R16, !P2 ;  /* 0x000000105100720c */ /* 0x002fe20005761270 */
[C---:B------:R-:W-:Y:S02]  /*8a560*/  IMAD.IADD R4, R5.reuse, 0x1, R67 ;  /* 0x0000000105047824 */ /* 0x040fe400078e0243 */
[----:B------:R1:W-:Y:S01]  /*8a570*/  @P6 STG.E.U16 desc[UR6][R6.64], R0 ;  /* 0x0000000006006986 */ /* 0x0003e2000c101506 */
[----:B-----5:R-:W-:Y:S01]  /*8a580*/  IMAD.WIDE R8, R5, 0x2, R14 ;  /* 0x0000000205087825 */ /* 0x020fe200078e020e */
[----:B------:R-:W-:Y:S01]  /*8a590*/  PRMT R5, R86, 0x7610, R5 ;  /* 0x0000761056057816 */ /* 0x000fe20000000005 */
[----:B------:R-:W5:Y:S02]  /*8a5a0*/  LDC R16, c[0x0][0x398] ;  /* 0x0000e600ff107b82 */ /* 0x000f640000000800 */
[----:B-1----:R-:W-:Y:S01]  /*8a5b0*/  VIADD R0, R93, 0x34 ;  /* 0x000000345d007836 */ /* 0x002fe20000000000 */
[----:B------:R1:W-:Y:S01]  /*8a5c0*/  @P1 STG.E.U16 desc[UR6][R8.64], R10 ;  /* 0x0000000a08001986 */ /* 0x0003e2000c101506 */
[----:B------:R-:W-:-:S03]  /*8a5d0*/  IMAD.WIDE R6, R4, 0x2, R2 ;  /* 0x0000000204067825 */ /* 0x000fc600078e0202 */
[----:B------:R-:W-:Y:S02]  /*8a5e0*/  ISETP.GE.AND P1, PT, R0, R75, PT ;  /* 0x0000004b0000720c */ /* 0x000fe40003f26270 */
[----:B------:R-:W-:Y:S01]  /*8a5f0*/  ISETP.LT.AND P2, PT, R80, R76, !P2 ;  /* 0x0000004c5000720c */ /* 0x000fe20005741270 */
[----:B------:R1:W-:Y:S01]  /*8a600*/  @P3 STG.E.U16 desc[UR6][R6.64], R5 ;  /* 0x0000000506003986 */ /* 0x0003e2000c101506 */
[----:B------:R-:W-:Y:S01]  /*8a610*/  ISETP.LT.AND P3, PT, R81, R74, !P1 ;  /* 0x0000004a5100720c */ /* 0x000fe20004f61270 */
[----:B------:R-:W-:Y:S01]  /*8a620*/  IMAD.IADD R0, R4, 0x1, R67 ;  /* 0x0000000104007824 */ /* 0x000fe200078e0243 */
[----:B----4-:R-:W-:Y:S01]  /*8a630*/  ISETP.LT.AND P6, PT, R80, R73, !P1 ;  /* 0x000000495000720c */ /* 0x010fe20004fc1270 */
[----:B------:R-:W4:Y:S01]  /*8a640*/  LDC R76, c[0x0][0x398] ;  /* 0x0000e600ff4c7b82 */ /* 0x000f220000000800 */
[----:B-1----:R-:W-:Y:S01]  /*8a650*/  VIADD R10, R93, 0x35 ;  /* 0x000000355d0a7836 */ /* 0x002fe20000000000 */
[----:B------:R-:W-:Y:S01]  /*8a660*/  PRMT R13, R85, 0x7610, R13 ;  /* 0x00007610550d7816 */ /* 0x000fe2000000000d */
[----:B------:R-:W-:Y:S01]  /*8a670*/  IMAD.WIDE R8, R4, 0x2, R14 ;  /* 0x0000000204087825 */ /* 0x000fe200078e020e */
[----:B------:R-:W-:-:S02]  /*8a680*/  PRMT R12, R83, 0x7610, R12 ;  /* 0x00007610530c7816 */ /* 0x000fc4000000000c */
[----:B------:R-:W-:Y:S01]  /*8a690*/  ISETP.GE.AND P1, PT, R10, R70, PT ;  /* 0x000000460a00720c */ /* 0x000fe20003f26270 */
[----:B------:R-:W4:Y:S01]  /*8a6a0*/  LDL.S16 R83, [R1+0x3dc] ;  /* 0x0003dc0001537983 */ /* 0x000f220000100600 */
[C---:B------:R-:W-:Y:S01]  /*8a6b0*/  IMAD.WIDE R6, R0.reuse, 0x2, R2 ;  /* 0x0000000200067825 */ /* 0x040fe200078e0202 */
[----:B------:R-:W1:Y:S02]  /*8a6c0*/  LDC R73, c[0x0][0x398] ;  /* 0x0000e600ff497b82 */ /* 0x000e640000000800 */
[----:B------:R0:W-:Y:S01]  /*8a6d0*/  @P2 STG.E.U16 desc[UR6][R8.64], R13 ;  /* 0x0000000d08002986 */ /* 0x0001e2000c101506 */
[----:B------:R-:W-:-:S03]  /*8a6e0*/  IMAD.WIDE R4, R0, 0x2, R14 ;  /* 0x0000000200047825 */ /* 0x000fc600078e020e */
[----:B------:R0:W-:Y:S02]  /*8a6f0*/  @P3 STG.E.U16 desc[UR6][R6.64], R12 ;  /* 0x0000000c06003986 */ /* 0x0001e4000c101506 */
[----:B0-----:R-:W-:Y:S01]  /*8a700*/  ISETP.LT.AND P3, PT, R81, R72, !P1 ;  /* 0x000000485100720c */ /* 0x001fe20004f61270 */
[----:B------:R-:W0:Y:S01]  /*8a710*/  LDC R70, c[0x0][0x398] ;  /* 0x0000e600ff467b82 */ /* 0x000e220000000800 */
[----:B------:R5:W-:Y:S01]  /*8a720*/  @P6 STG.E.U16 desc[UR6][R4.64], R11 ;  /* 0x0000000b04006986 */ /* 0x000be2000c101506 */
[----:B------:R-:W-:-:S06]  /*8a730*/  VIADD R8, R93, 0x36 ;  /* 0x000000365d087836 */ /* 0x000fcc0000000000 */
[----:B------:R-:W0:Y:S01]  /*8a740*/  LDC R13, c[0x0][0x398] ;  /* 0x0000e600ff0d7b82 */ /* 0x000e220000000800 */
[----:B------:R-:W-:Y:S01]  /*8a750*/  PRMT R12, R82, 0x7610, R12 ;  /* 0x00007610520c7816 */ /* 0x000fe2000000000c */
[----:B-----5:R-:W-:Y:S01]  /*8a760*/  IMAD.IADD R4, R0, 0x1, R67 ;  /* 0x0000000100047824 */ /* 0x020fe200078e0243 */
[----:B------:R-:W-:-:S05]  /*8a770*/  ISETP.GE.AND P2, PT, R8, R69, PT ;  /* 0x000000450800720c */ /* 0x000fca0003f46270 */
[----:B------:R-:W5:Y:S01]  /*8a780*/  LDC R72, c[0x0][0x39c] ;  /* 0x0000e700ff487b82 */ /* 0x000f620000000800 */
[----:B------:R-:W-:-:S05]  /*8a790*/  IMAD.WIDE R8, R4, 0x2, R2 ;  /* 0x0000000204087825 */ /* 0x000fca00078e0202 */
[----:B------:R3:W-:Y:S02]  /*8a7a0*/  @P3 STG.E.U16 desc[UR6][R8.64], R12 ;  /* 0x0000000c08003986 */ /* 0x0007e4000c101506 */
[----:B------:R-:W0:Y:S08]  /*8a7b0*/  LDC R69, c[0x0][0x39c] ;  /* 0x0000e700ff457b82 */ /* 0x000e300000000800 */
[----:B------:R-:W0:Y:S08]  /*8a7c0*/  LDC R75, c[0x0][0x398] ;  /* 0x0000e600ff4b7b82 */ /* 0x000e300000000800 */
[----:B------:R-:W0:Y:S01]  /*8a7d0*/  LDC R74, c[0x0][0x398] ;  /* 0x0000e600ff4a7b82 */ /* 0x000e220000000800 */
[----:B--2---:R-:W-:-:S02]  /*8a7e0*/  PRMT R11, R79, 0x7610, R11 ;  /* 0x000076104f0b7816 */ /* 0x004fc4000000000b */
[----:B------:R-:W2:Y:S04]  /*8a7f0*/  LDL.LU.S16 R79, [R1+0x3de] ;  /* 0x0003de00014f7983 */ /* 0x000ea80000300600 */
[----:B------:R-:W2:Y:S01]  /*8a800*/  LDL.S16 R82, [R1+0x3e0] ;  /* 0x0003e00001527983 */ /* 0x000ea20000100600 */
[----:B---3--:R-:W-:-:S03]  /*8a810*/  PRMT R8, R78, 0x7610, R8 ;  /* 0x000076104e087816 */ /* 0x008fc60000000008 */
[----:B------:R-:W3:Y:S01]  /*8a820*/  LDL.LU.S16 R78, [R1+0x3e2] ;  /* 0x0003e200014e7983 */ /* 0x000ee20000300600 */
[----:B------:R-:W-:Y:S02]  /*8a830*/  ISETP.LT.AND P1, PT, R80, R68, !P1 ;  /* 0x000000445000720c */ /* 0x000fe40004f21270 */
[----:B------:R-:W-:Y:S01]  /*8a840*/  ISETP.LT.AND P6, PT, R81, R16, !P2 ;  /* 0x000000105100720c */ /* 0x000fe200057c1270 */
[----:B------:R-:W4:Y:S01]  /*8a850*/  LDC R68, c[0x0][0x39c] ;  /* 0x0000e700ff447b82 */ /* 0x000f220000000800 */
[----:B------:R-:W-:Y:S01]  /*8a860*/  IMAD.IADD R0, R4, 0x1, R67 ;  /* 0x0000000104007824 */ /* 0x000fe200078e0243 */
[----:B-1----:R-:W-:Y:S01]  /*8a870*/  ISETP.LT.AND P2, PT, R80, R73, !P2 ;  /* 0x000000495000720c */ /* 0x002fe20005741270 */
[----:B------:R-:W-:Y:S01]  /*8a880*/  IMAD.WIDE R6, R4, 0x2, R14 ;  /* 0x0000000204067825 */ /* 0x000fe200078e020e */
[----:B------:R-:W-:Y:S01]  /*8a890*/  PRMT R10, R84, 0x7610, R10 ;  /* 0x00007610540a7816 */ /* 0x000fe2000000000a */
[----:B------:R-:W5:Y:S03]  /*8a8a0*/  LDL.S16 R86, [R1+0x3e4] ;  /* 0x0003e40001567983 */ /* 0x000f660000100600 */
[----:B------:R-:W1:Y:S01]  /*8a8b0*/  LDC R16, c[0x0][0x398] ;  /* 0x0000e600ff107b82 */ /* 0x000e620000000800 */
[----:B------:R-:W-:Y:S01]  /*8a8c0*/  IMAD.WIDE R4, R0, 0x2, R2 ;  /* 0x0000000200047825 */ /* 0x000fe200078e0202 */
[----:B------:R0:W-:Y:S04]  /*8a8d0*/  @P1 STG.E.U16 desc[UR6][R6.64], R11 ;  /* 0x0000000b06001986 */ /* 0x0001e8000c101506 */
[----:B------:R0:W-:Y:S02]  /*8a8e0*/  @P6 STG.E.U16 desc[UR6][R4.64], R10 ;  /* 0x0000000a04006986 */ /* 0x0001e4000c101506 */
[----:B------:R-:W2:Y:S02]  /*8a8f0*/  LDC R73, c[0x0][0x39c] ;  /* 0x0000e700ff497b82 */ /* 0x000ea40000000800 */
[----:B------:R-:W5:Y:S01]  /*8a900*/  LDL.LU.S16 R85, [R1+0x3e6] ;  /* 0x0003e60001557983 */ /* 0x000f620000300600 */
[----:B0-----:R-:W-:-:S02]  /*8a910*/  VIADD R7, R93, 0x37 ;  /* 0x000000375d077836 */ /* 0x001fc40000000000 */
[----:B------:R-:W-:-:S03]  /*8a920*/  IMAD.WIDE R4, R0, 0x2, R14 ;  /* 0x0000000200047825 */ /* 0x000fc600078e020e */
[----:B------:R-:W-:Y:S02]  /*8a930*/  ISETP.GE.AND P3, PT, R7, R69, PT ;  /* 0x000000450700720c */ /* 0x000fe40003f66270 */
[----:B------:R-:W0:Y:S01]  /*8a940*/  LDC R69, c[0x0][0x398] ;  /* 0x0000e600ff457b82 */ /* 0x000e220000000800 */
[----:B------:R-:W-:Y:S01]  /*8a950*/  VIADD R6, R93, 0x38 ;  /* 0x000000385d067836 */ /* 0x000fe20000000000 */
[----:B------:R0:W-:Y:S01]  /*8a960*/  @P2 STG.E.U16 desc[UR6][R4.64], R8 ;  /* 0x0000000804002986 */ /* 0x0001e2000c101506 */
[----:B------:R-:W-:Y:S01]  /*8a970*/  ISETP.LT.AND P2, PT, R81, R70, !P3 ;  /* 0x000000465100720c */ /* 0x000fe20005f41270 */
[----:B------:R-:W-:Y:S02]  /*8a980*/  IMAD.IADD R0, R0, 0x1, R67 ;  /* 0x0000000100007824 */ /* 0x000fe400078e0243 */
[----:B----4-:R-:W-:Y:S02]  /*8a990*/  ISETP.GE.AND P1, PT, R6, R68, PT ;  /* 0x000000440600720c */ /* 0x010fe40003f26270 */
[----:B-1----:R-:W-:Y:S01]  /*8a9a0*/  ISETP.LT.AND P3, PT, R80, R16, !P3 ;  /* 0x000000105000720c */ /* 0x002fe20005f61270 */
[----:B------:R-:W-:Y:S01]  /*8a9b0*/  IMAD.WIDE R10, R0, 0x2, R2 ;  /* 0x00000002000a7825 */ /* 0x000fe200078e0202 */
[----:B------:R-:W-:Y:S01]  /*8a9c0*/  PRMT R16, R83, 0x7610, R16 ;  /* 0x0000761053107816 */ /* 0x000fe20000000010 */
[----:B------:R-:W1:Y:S01]  /*8a9d0*/  LDC R68, c[0x0][0x398] ;  /* 0x0000e600ff447b82 */ /* 0x000e620000000800 */
[----:B------:R-:W-:Y:S01]  /*8a9e0*/  ISETP.LT.AND P6, PT, R81, R13, !P1 ;  /* 0x0000000d5100720c */ /* 0x000fe20004fc1270 */
[----:B------:R-:W4:Y:S04]  /*8a9f0*/  LDL.S16 R83, [R1+0x3e8] ;  /* 0x0003e80001537983 */ /* 0x000f280000100600 */
[----:B------:R3:W-:Y:S01]  /*8aa00*/  @P2 STG.E.U16 desc[UR6][R10.64], R16 ;  /* 0x000000100a002986 */ /* 0x0007e2000c101506 */
[----:B--2---:R-:W-:Y:S01]  /*8aa10*/  PRMT R12, R82, 0x7610, R12 ;  /* 0x00007610520c7816 */ /* 0x004fe2000000000c */
[----:B0-----:R-:W-:Y:S01]  /*8aa20*/  VIADD R4, R93, 0x39 ;  /* 0x000000395d047836 */ /* 0x001fe20000000000 */
[----:B------:R-:W-:Y:S01]  /*8aa30*/  PRMT R13, R79, 0x7610, R13 ;  /* 0x000076104f0d7816 */ /* 0x000fe2000000000d */
[----:B------:R-:W0:Y:S01]  /*8aa40*/  LDC R70, c[0x0][0x398] ;  /* 0x0000e600ff467b82 */ /* 0x000e220000000800 */
[----:B------:R-:W2:Y:S04]  /*8aa50*/  LDL.LU.S16 R79, [R1+0x3ea] ;  /* 0x0003ea00014f7983 */ /* 0x000ea80000300600 */
[----:B------:R-:W2:Y:S01]  /*8aa60*/  LDL.S16 R82, [R1+0x3ec] ;  /* 0x0003ec0001527983 */ /* 0x000ea20000100600 */
[----:B---3--:R-:W-:-:S03]  /*8aa70*/  PRMT R11, R78, 0x7610, R11 ;  /* 0x000076104e0b7816 */ /* 0x008fc6000000000b */
[----:B------:R-:W3:Y:S01]  /*8aa80*/  LDL.LU.S16 R78, [R1+0x3ee] ;  /* 0x0003ee00014e7983 */ /* 0x000ee20000300600 */
[C---:B------:R-:W-:Y:S02]  /*8aa90*/  IMAD.IADD R5, R0.reuse, 0x1, R67 ;  /* 0x0000000100057824 */ /* 0x040fe400078e0243 */
[----:B------:R-:W-:Y:S01]  /*8aaa0*/  IMAD.WIDE R8, R0, 0x2, R14 ;  /* 0x0000000200087825 */ /* 0x000fe200078e020e */
[----:B-----5:R-:W-:Y:S01]  /*8aab0*/  ISETP.GE.AND P2, PT, R4, R72, PT ;  /* 0x000000480400720c */ /* 0x020fe20003f46270 */
[----:B------:R-:W5:Y:S01]  /*8aac0*/  LDL.S16 R84, [R1+0x3f0] ;  /* 0x0003f00001547983 */ /* 0x000f620000100600 */
[----:B------:R-:W0:Y:S01]  /*8aad0*/  LDC R72, c[0x0][0x39c] ;  /* 0x0000e700ff487b82 */ /* 0x000e220000000800 */
[----:B------:R-:W-:Y:S02]  /*8aae0*/  IMAD.WIDE R6, R5, 0x2, R2 ;  /* 0x0000000205067825 */ /* 0x000fe400078e0202 */
[----:B------:R1:W-:Y:S01]  /*8aaf0*/  @P3 STG.E.U16 desc[UR6][R8.64], R13 ;  /* 0x0000000d08003986 */ /* 0x0003e2000c101506 */
[----:B------:R-:W-:-:S03]  /*8ab00*/  ISETP.LT.AND P3, PT, R80, R69, !P1 ;  /* 0x000000455000720c */ /* 0x000fc60004f61270 */
[----:B------:R1:W-:Y:S02]  /*8ab10*/  @P6 STG.E.U16 desc[UR6][R6.64], R12 ;  /* 0x0000000c06006986 */ /* 0x0003e4000c101506 */
[----:B-1----:R-:W-:Y:S01]  /*8ab20*/  ISETP.LT.AND P6, PT, R81, R68, !P2 ;  /* 0x000000445100720c */ /* 0x002fe200057c1270 */
[----:B------:R-:W-:Y:S01]  /*8ab30*/  IMAD.IADD R4, R5, 0x1, R67 ;  /* 0x0000000105047824 */ /* 0x000fe200078e0243 */
[----:B------:R-:W-:Y:S01]  /*8ab40*/  PRMT R10, R86, 0x7610, R10 ;  /* 0x00007610560a7816 */ /* 0x000fe2000000000a */
[----:B------:R-:W-:Y:S01]  /*8ab50*/  VIADD R0, R93, 0x3a ;  /* 0x0000003a5d007836 */ /* 0x000fe20000000000 */
[----:B------:R-:W1:Y:S01]  /*8ab60*/  LDC R69, c[0x0][0x398] ;  /* 0x0000e600ff457b82 */ /* 0x000e620000000800 */
[----:B------:R-:W-:-:S03]  /*8ab70*/  IMAD.WIDE R8, R5, 0x2, R14 ;  /* 0x0000000205087825 */ /* 0x000fc600078e020e */
[----:B------:R-:W-:Y:S01]  /*8ab80*/  ISETP.GE.AND P1, PT, R0, R77, PT ;  /* 0x0000004d0000720c */ /* 0x000fe20003f26270 */
[----:B------:R-:W-:Y:S01]  /*8ab90*/  IMAD.WIDE R6, R4, 0x2, R2 ;  /* 0x0000000204067825 */ /* 0x000fe200078e0202 */
[----:B------:R0:W-:Y:S02]  /*8aba0*/  @P3 STG.E.U16 desc[UR6][R8.64], R11 ;  /* 0x0000000b08003986 */ /* 0x0001e4000c101506 */
[C---:B------:R-:W-:Y:S01]  /*8abb0*/  ISETP.LT.AND P3, PT, R80.reuse, R74, !P1 ;  /* 0x0000004a5000720c */ /* 0x040fe20004f61270 */
[----:B------:R-:W1:Y:S01]  /*8abc0*/  LDC R68, c[0x0][0x398] ;  /* 0x0000e600ff447b82 */ /* 0x000e620000000800 */
[----:B------:R0:W-:Y:S01]  /*8abd0*/  @P6 STG.E.U16 desc[UR6][R6.64], R10 ;  /* 0x0000000a06006986 */ /* 0x0001e2000c101506 */
[----:B------:R-:W-:Y:S02]  /*8abe0*/  ISETP.LT.AND P6, PT, R80, R76, !P2 ;  /* 0x0000004c5000720c */ /* 0x000fe400057c1270 */
[----:B------:R-:W-:Y:S02]  /*8abf0*/  ISETP.LT.AND P2, PT, R81, R75, !P1 ;  /* 0x0000004b5100720c */ /* 0x000fe40004f41270 */
[----:B----4-:R-:W-:Y:S01]  /*8ac00*/  PRMT R13, R83, 0x7610, R13 ;  /* 0x00007610530d7816 */ /* 0x010fe2000000000d */
[----:B0-----:R-:W-:Y:S01]  /*8ac10*/  VIADD R11, R93, 0x3b ;  /* 0x0000003b5d0b7836 */ /* 0x001fe20000000000 */
[----:B------:R-:W-:-:S02]  /*8ac20*/  PRMT R16, R85, 0x7610, R16 ;  /* 0x0000761055107816 */ /* 0x000fc40000000010 */
[----:B--2---:R-:W-:Y:S01]  /*8ac30*/  PRMT R12, R79, 0x7610, R12 ;  /* 0x000076104f0c7816 */ /* 0x004fe2000000000c */
[C---:B------:R-:W-:Y:S01]  /*8ac40*/  IMAD.IADD R0, R4.reuse, 0x1, R67 ;  /* 0x0000000104007824 */ /* 0x040fe200078e0243 */
[----:B------:R-:W2:Y:S01]  /*8ac50*/  LDL.LU.S16 R79, [R1+0x3f2] ;  /* 0x0003f200014f7983 */ /* 0x000ea20000300600 */
[----:B------:R-:W-:Y:S01]  /*8ac60*/  ISETP.GE.AND P1, PT, R11, R73, PT ;  /* 0x000000490b00720c */ /* 0x000fe20003f26270 */
[----:B------:R-:W-:Y:S01]  /*8ac70*/  IMAD.WIDE R8, R4, 0x2, R14 ;  /* 0x0000000204087825 */ /* 0x000fe200078e020e */
[----:B------:R-:W0:Y:S01]  /*8ac80*/  LDC R73, c[0x0][0x39c] ;  /* 0x0000e700ff497b82 */ /* 0x000e220000000800 */
[----:B------:R-:W4:Y:S01]  /*8ac90*/  LDL.S16 R83, [R1+0x3f4] ;  /* 0x0003f40001537983 */ /* 0x000f220000100600 */
[----:B---3--:R-:W-:-:S03]  /*8aca0*/  PRMT R11, R78, 0x7610, R11 ;  /* 0x000076104e0b7816 */ /* 0x008fc6000000000b */
[----:B------:R-:W3:Y:S01]  /*8acb0*/  LDL.LU.S16 R78, [R1+0x3f6] ;  /* 0x0003f600014e7983 */ /* 0x000ee20000300600 */
[C---:B------:R-:W-:Y:S02]  /*8acc0*/  IMAD.WIDE R6, R0.reuse, 0x2, R2 ;  /* 0x0000000200067825 */ /* 0x040fe400078e0202 */
[----:B------:R-:W0:Y:S02]  /*8acd0*/  LDC R74, c[0x0][0x398] ;  /* 0x0000e600ff4a7b82 */ /* 0x000e240000000800 */
[----:B------:R-:W-:Y:S01]  /*8ace0*/  IMAD.WIDE R4, R0, 0x2, R14 ;  /* 0x0000000200047825 */ /* 0x000fe200078e020e */
[----:B------:R5:W-:Y:S04]  /*8acf0*/  @P6 STG.E.U16 desc[UR6][R8.64], R16 ;  /* 0x0000001008006986 */ /* 0x000be8000c101506 */
[----:B------:R5:W-:Y:S01]  /*8ad00*/  @P2 STG.E.U16 desc[UR6][R6.64], R13 ;  /* 0x0000000d06002986 */ /* 0x000be2000c101506 */
[----:B------:R-:W-:Y:S01]  /*8ad10*/  VIADD R10, R93, 0x3c ;  /* 0x0000003c5d0a7836 */ /* 0x000fe20000000000 */
[----:B------:R-:W0:Y:S02]  /*8ad20*/  LDC R75, c[0x0][0x39c] ;  /* 0x0000e700ff4b7b82 */ /* 0x000e240000000800 */
[----:B------:R5:W-:Y:S01]  /*8ad30*/  @P3 STG.E.U16 desc[UR6][R4.64], R12 ;  /* 0x0000000c04003986 */ /* 0x000be2000c101506 */
[----:B------:R-:W-:-:S02]  /*8ad40*/  ISETP.LT.AND P3, PT, R81, R70, !P1 ;  /* 0x000000465100720c */ /* 0x000fc40004f61270 */
[----:B-1----:R-:W-:-:S03]  /*8ad50*/  ISETP.LT.AND P1, PT, R80, R69, !P1 ;  /* 0x000000455000720c */ /* 0x002fc60004f21270 */
[----:B-----5:R-:W1:Y:S01]  /*8ad60*/  LDC R16, c[0x0][0x39c] ;  /* 0x0000e700ff107b82 */ /* 0x020e620000000800 */
[----:B------:R-:W-:-:S07]  /*8ad70*/  ISETP.GE.AND P2, PT, R10, R72, PT ;  /* 0x000000480a00720c */ /* 0x000fce0003f46270 */
[----:B------:R-:W5:Y:S01]  /*8ad80*/  LDC R13, c[0x0][0x398] ;  /* 0x0000e600ff0d7b82 */ /* 0x000f620000000800 */
[----:B------:R-:W-:Y:S01]  /*8ad90*/  IMAD.IADD R4, R0, 0x1, R67 ;  /* 0x0000000100047824 */ /* 0x000fe200078e0243 */
[----:B------:R-:W-:Y:S02]  /*8ada0*/  PRMT R12, R82, 0x7610, R12 ;  /* 0x00007610520c7816 */ /* 0x000fe4000000000c */
[----:B------:R-:W-:Y:S01]  /*8adb0*/  ISETP.LT.AND P6, PT, R81, R68, !P2 ;  /* 0x000000445100720c */ /* 0x000fe200057c1270 */
[----:B------:R-:W-:Y:S01]  /*8adc0*/  IMAD.WIDE R8, R4, 0x2, R2 ;  /* 0x0000000204087825 */ /* 0x000fe200078e0202 */
[----:B------:R-:W-:Y:S01]  /*8add0*/  PRMT R10, R84, 0x7610, R10 ;  /* 0x00007610540a7816 */ /* 0x000fe2000000000a */
[----:B------:R-:W4:Y:S01]  /*8ade0*/  LDL.S16 R82, [R1+0x3f8] ;  /* 0x0003f80001527983 */ /* 0x000f220000100600 */
[----:B------:R-:W1:Y:S01]  /*8adf0*/  LDC R70, c[0x0][0x398] ;  /* 0x0000e600ff467b82 */ /* 0x000e620000000800 */
[C---:B------:R-:W-:Y:S02]  /*8ae00*/  IMAD.WIDE R6, R4.reuse, 0x2, R14 ;  /* 0x0000000204067825 */ /* 0x040fe400078e020e */
[----:B------:R-:W-:Y:S02]  /*8ae10*/  @P3 STG.E.U16 desc[UR6][R8.64], R12 ;  /* 0x0000000c08003986 */ /* 0x000fe4000c101506 */
[----:B------:R-:W-:-:S02]  /*8ae20*/  IMAD.IADD R0, R4, 0x1, R67 ;  /* 0x0000000104007824 */ /* 0x000fc400078e0243 */
[----:B------:R0:W-:Y:S01]  /*8ae30*/  @P1 STG.E.U16 desc[UR6][R6.64], R11 ;  /* 0x0000000b06001986 */ /* 0x0001e2000c101506 */
[----:B------:R-:W1:Y:S01]  /*8ae40*/  LDC R69, c[0x0][0x398] ;  /* 0x0000e600ff457b82 */ /* 0x000e620000000800 */
[----:B------:R-:W-:-:S07]  /*8ae50*/  IMAD.WIDE R4, R0, 0x2, R2 ;  /* 0x0000000200047825 */ /* 0x000fce00078e0202 */
[----:B------:R-:W1:Y:S01]  /*8ae60*/  LDC R72, c[0x0][0x39c] ;  /* 0x0000e700ff487b82 */ /* 0x000e620000000800 */
[----:B0-----:R-:W-:Y:S01]  /*8ae70*/  VIADD R6, R93, 0x3e ;  /* 0x0000003e5d067836 */ /* 0x001fe20000000000 */
[----:B------:R0:W-:Y:S04]  /*8ae80*/  @P6 STG.E.U16 desc[UR6][R4.64], R10 ;  /* 0x0000000a04006986 */ /* 0x0001e8000c101506 */
[----:B------:R-:W-:Y:S02]  /*8ae90*/  ISETP.GE.AND P1, PT, R6, R73, PT ;  /* 0x000000490600720c */ /* 0x000fe40003f26270 */
[----:B------:R-:W0:Y:S02]  /*8aea0*/  LDC R68, c[0x0][0x398] ;  /* 0x0000e600ff447b82 */ /* 0x000e240000000800 */
[----:B-----5:R-:W-:-:S06]  /*8aeb0*/  ISETP.LT.AND P6, PT, R81, R13, !P1 ;  /* 0x0000000d5100720c */ /* 0x020fcc0004fc1270 */
[----:B------:R-:W5:Y:S08]  /*8aec0*/  LDC R76, c[0x0][0x398] ;  /* 0x0000e600ff4c7b82 */ /* 0x000f700000000800 */
[----:B------:R-:W0:Y:S01]  /*8aed0*/  LDC R77, c[0x0][0x39c] ;  /* 0x0000e700ff4d7b82 */ /* 0x000e220000000800 */
[----:B--2---:R-:W-:Y:S02]  /*8aee0*/  PRMT R8, R79, 0x7610, R8 ;  /* 0x000076104f087816 */ /* 0x004fe40000000008 */
[----:B---3--:R-:W-:Y:S01]  /*8aef0*/  PRMT R12, R78, 0x7610, R12 ;  /* 0x000076104e0c7816 */ /* 0x008fe2000000000c */
[----:B------:R-:W2:Y:S01]  /*8af00*/  LDL.LU.S16 R79, [R1+0x3fa] ;  /* 0x0003fa00014f7983 */ /* 0x000ea20000300600 */
[----:B----4-:R-:W-:-:S02]  /*8af10*/  PRMT R13, R83, 0x7610, R13 ;  /* 0x00007610530d7816 */ /* 0x010fc4000000000d */
[----:B------:R-:W-:Y:S01]  /*8af20*/  ISETP.LT.AND P2, PT, R80, R74, !P2 ;  /* 0x0000004a5000720c */ /* 0x000fe20005741270 */
[----:B------:R-:W3:Y:S01]  /*8af30*/  LDL.S16 R86, [R1+0x3fc] ;  /* 0x0003fc0001567983 */ /* 0x000ee20000100600 */
[----:B------:R-:W-:Y:S01]  /*8af40*/  VIADD R7, R93, 0x3d ;  /* 0x0000003d5d077836 */ /* 0x000fe20000000000 */
[----:B------:R-:W4:Y:S02]  /*8af50*/  LDC R74, c[0x0][0x398] ;  /* 0x0000e600ff4a7b82 */ /* 0x000f240000000800 */
[----:B------:R-:W3:Y:S04]  /*8af60*/  LDL.LU.S16 R85, [R1+0x3fe] ;  /* 0x0003fe0001557983 */ /* 0x000ee80000300600 */
[----:B------:R-:W3:Y:S01]  /*8af70*/  LDL.S16 R83, [R1+0x200] ;  /* 0x0002000001537983 */ /* 0x000ee20000100600 */
[----:B0-----:R-:W-:Y:S01]  /*8af80*/  IMAD.WIDE R4, R0, 0x2, R14 ;  /* 0x0000000200047825 */ /* 0x001fe200078e020e */
[----:B------:R-:W0:Y:S02]  /*8af90*/  LDC R73, c[0x0][0x398] ;  /* 0x0000e600ff497b82 */ /* 0x000e240000000800 */
[----:B------:R-:W3:Y:S01]  /*8afa0*/  LDL.LU.S16 R78, [R1+0x202] ;  /* 0x00020200014e7983 */ /* 0x000ee20000300600 */
[----:B-1----:R-:W-:-:S03]  /*8afb0*/  ISETP.GE.AND P3, PT, R7, R16, PT ;  /* 0x000000100700720c */ /* 0x002fc60003f66270 */
[----:B------:R1:W-:Y:S01]  /*8afc0*/  @P2 STG.E.U16 desc[UR6][R4.64], R8 ;  /* 0x0000000804002986 */ /* 0x0003e2000c101506 */
[----:B------:R-:W-:Y:S01]  /*8afd0*/  ISETP.LT.AND P2, PT, R81, R70, !P3 ;  /* 0x000000465100720c */ /* 0x000fe20005f41270 */
[----:B------:R-:W-:Y:S01]  /*8afe0*/  IMAD.IADD R0, R0, 0x1, R67 ;  /* 0x0000000100007824 */ /* 0x000fe200078e0243 */
[----:B------:R-:W0:Y:S03]  /*8aff0*/  LDC R16, c[0x0][0x398] ;  /* 0x0000e600ff107b82 */ /* 0x000e260000000800 */
[----:B------:R-:W-:Y:S01]  /*8b000*/  IMAD.WIDE R10, R0, 0x2, R2 ;  /* 0x00000002000a7825 */ /* 0x000fe200078e0202 */
[C---:B------:R-:W-:Y:S02]  /*8b010*/  ISETP.LT.AND P1, PT, R80.reuse, R68, !P1 ;  /* 0x000000445000720c */ /* 0x040fe40004f21270 */
[----:B------:R-:W-:Y:S02]  /*8b020*/  ISETP.LT.AND P3, PT, R80, R69, !P3 ;  /* 0x000000455000720c */ /* 0x000fe40005f61270 */
[----:B------:R-:W0:Y:S01]  /*8b030*/  LDC R70, c[0x0][0x39c] ;  /* 0x0000e700ff467b82 */ /* 0x000e220000000800 */
[----:B-1----:R-:W-:-:S02]  /*8b040*/  IMAD.IADD R5, R0, 0x1, R67 ;  /* 0x0000000100057824 */ /* 0x002fc400078e0243 */
[----:B------:R-:W-:Y:S01]  /*8b050*/  IMAD.WIDE R8, R0, 0x2, R14 ;  /* 0x0000000200087825 */ /* 0x000fe200078e020e */
[----:B------:R-:W-:Y:S01]  /*8b060*/  PRMT R0, R82, 0x7610, R0 ;  /* 0x0000761052007816 */ /* 0x000fe20000000000 */
[----:B------:R2:W-:Y:S02]  /*8b070*/  @P2 STG.E.U16 desc[UR6][R10.64], R13 ;  /* 0x0000000d0a002986 */ /* 0x0005e4000c101506 */
[----:B------:R-:W-:Y:S01]  /*8b080*/  VIADD R4, R93, 0x3f ;  /* 0x0000003f5d047836 */ /* 0x000fe20000000000 */
[----:B------:R-:W1:Y:S01]  /*8b090*/  LDC R69, c[0x0][0x39c] ;  /* 0x0000e700ff457b82 */ /* 0x000e620000000800 */
        /* <DEDUP_REMOVED lines=9> */
[----:B------:R-:W1:Y:S01]  /*8b130*/  LDC R72, c[0x0][0x398] ;  /* 0x0000e600ff487b82 */ /* 0x000e620000000800 */
[----:B------:R5:W-:Y:S01]  /*8b140*/  @P3 STG.E.U16 desc[UR6][R8.64], R12 ;  /* 0x0000000c08003986 */ /* 0x000be2000c101506 */
[----:B0-----:R-:W-:Y:S01]  /*8b150*/  ISETP.LT.AND P3, PT, R81, R16, !P2 ;  /* 0x000000105100720c */ /* 0x001fe20005761270 */
[C---:B------:R-:W-:Y:S02]  /*8b160*/  IMAD.IADD R4, R5.reuse, 0x1, R67 ;  /* 0x0000000105047824 */ /* 0x040fe400078e0243 */
[----:B------:R0:W-:Y:S01]  /*8b170*/  @P6 STG.E.U16 desc[UR6][R6.64], R0 ;  /* 0x0000000006006986 */ /* 0x0001e2000c101506 */
[----:B-----5:R-:W-:Y:S01]  /*8b180*/  IMAD.WIDE R8, R5, 0x2, R14 ;  /* 0x0000000205087825 */ /* 0x020fe200078e020e */
[----:B------:R-:W-:Y:S01]  /*8b190*/  PRMT R5, R86, 0x7610, R5 ;  /* 0x0000761056057816 */ /* 0x000fe20000000005 */
[----:B------:R-:W5:Y:S02]  /*8b1a0*/  LDC R16, c[0x0][0x398] ;  /* 0x0000e600ff107b82 */ /* 0x000f640000000800 */
[----:B0-----:R-:W-:Y:S01]  /*8b1b0*/  VIADD R0, R93, 0x40 ;  /* 0x000000405d007836 */ /* 0x001fe20000000000 */
[----:B------:R0:W-:Y:S01]  /*8b1c0*/  @P1 STG.E.U16 desc[UR6][R8.64], R10 ;  /* 0x0000000a08001986 */ /* 0x0001e2000c101506 */
[----:B------:R-:W-:-:S03]  /*8b1d0*/  IMAD.WIDE R6, R4, 0x2, R2 ;  /* 0x0000000204067825 */ /* 0x000fc600078e0202 */
[----:B------:R-:W-:Y:S02]  /*8b1e0*/  ISETP.GE.AND P1, PT, R0, R75, PT ;  /* 0x0000004b0000720c */ /* 0x000fe40003f26270 */
[----:B------:R-:W-:Y:S01]  /*8b1f0*/  ISETP.LT.AND P2, PT, R80, R76, !P2 ;  /* 0x0000004c5000720c */ /* 0x000fe20005741270 */
[----:B------:R0:W-:Y:S01]  /*8b200*/  @P3 STG.E.U16 desc[UR6][R6.64], R5 ;  /* 0x0000000506003986 */ /* 0x0001e2000c101506 */
[----:B----4-:R-:W-:Y:S01]  /*8b210*/  ISETP.LT.AND P3, PT, R81, R74, !P1 ;  /* 0x0000004a5100720c */ /* 0x010fe20004f61270 */
[----:B------:R-:W-:Y:S01]  /*8b220*/  IMAD.IADD R0, R4, 0x1, R67 ;  /* 0x0000000104007824 */ /* 0x000fe200078e0243 */
[----:B------:R-:W-:Y:S01]  /*8b230*/  ISETP.LT.AND P6, PT, R80, R73, !P1 ;  /* 0x000000495000720c */ /* 0x000fe20004fc1270 */
[----:B------:R-:W4:Y:S01]  /*8b240*/  LDC R76, c[0x0][0x398] ;  /* 0x0000e600ff4c7b82 */ /* 0x000f220000000800 */
[----:B0-----:R-:W-:Y:S01]  /*8b250*/  VIADD R10, R93, 0x41 ;  /* 0x000000415d0a7836 */ /* 0x001fe20000000000 */
[----:B------:R-:W-:Y:S01]  /*8b260*/  PRMT R13, R85, 0x7610, R13 ;  /* 0x00007610550d7816 */ /* 0x000fe2000000000d */
[----:B------:R-:W-:Y:S01]  /*8b270*/  IMAD.WIDE R8, R4, 0x2, R14 ;  /* 0x0000000204087825 */ /* 0x000fe200078e020e */
[----:B------:R-:W-:-:S02]  /*8b280*/  PRMT R12, R83, 0x7610, R12 ;  /* 0x00007610530c7816 */ /* 0x000fc4000000000c */
[----:B------:R-:W-:Y:S01]  /*8b290*/  ISETP.GE.AND P1, PT, R10, R70, PT ;  /* 0x000000460a00720c */ /* 0x000fe20003f26270 */
[----:B------:R-:W4:Y:S01]  /*8b2a0*/  LDL.S16 R83, [R1+0x20c] ;  /* 0x00020c0001537983 */ /* 0x000f220000100600 */
[C---:B------:R-:W-:Y:S01]  /*8b2b0*/  IMAD.WIDE R6, R0.reuse, 0x2, R2 ;  /* 0x0000000200067825 */ /* 0x040fe200078e0202 */
[----:B------:R-:W0:Y:S02]  /*8b2c0*/  LDC R73, c[0x0][0x398] ;  /* 0x0000e600ff497b82 */ /* 0x000e240000000800 */
[----:B------:R1:W-:Y:S01]  /*8b2d0*/  @P2 STG.E.U16 desc[UR6][R8.64], R13 ;  /* 0x0000000d08002986 */ /* 0x0003e2000c101506 */
[----:B------:R-:W-:-:S03]  /*8b2e0*/  IMAD.WIDE R4, R0, 0x2, R14 ;  /* 0x0000000200047825 */ /* 0x000fc600078e020e */
[----:B------:R-:W-:Y:S01]  /*8b2f0*/  @P3 STG.E.U16 desc[UR6][R6.64], R12 ;  /* 0x0000000c06003986 */ /* 0x000fe2000c101506 */
[----:B-1----:R-:W-:Y:S01]  /*8b300*/  ISETP.LT.AND P3, PT, R81, R72, !P1 ;  /* 0x000000485100720c */ /* 0x002fe20004f61270 */
[----:B------:R-:W1:Y:S02]  /*8b310*/  LDC R70, c[0x0][0x398] ;  /* 0x0000e600ff467b82 */ /* 0x000e640000000800 */
[----:B------:R5:W-:Y:S01]  /*8b320*/  @P6 STG.E.U16 desc[UR6][R4.64], R11 ;  /* 0x0000000b04006986 */ /* 0x000be2000c101506 */
[----:B------:R-:W-:-:S05]  /*8b330*/  IADD3 R8, PT, PT, R93, 0x42, RZ ;  /* 0x000000425d087810 */ /* 0x000fca0007ffe0ff */
[----:B------:R-:W0:Y:S01]  /*8b340*/  LDC R13, c[0x0][0x398] ;  /* 0x0000e600ff0d7b82 */ /* 0x000e220000000800 */
[----:B------:R-:W-:Y:S01]  /*8b350*/  ISETP.GE.AND P2, PT, R8, R69, PT ;  /* 0x000000450800720c */ /* 0x000fe20003f46270 */
[----:B-----5:R-:W-:Y:S01]  /*8b360*/  IMAD.IADD R4, R0, 0x1, R67 ;  /* 0x0000000100047824 */ /* 0x020fe200078e0243 */
[----:B------:R-:W-:-:S05]  /*8b370*/  PRMT R12, R82, 0x7610, R12 ;  /* 0x00007610520c7816 */ /* 0x000fca000000000c */
        /* <DEDUP_REMOVED lines=15> */
[----:B0-----:R-:W-:Y:S01]  /*8b470*/  ISETP.LT.AND P2, PT, R80, R73, !P2 ;  /* 0x000000495000720c */ /* 0x001fe20005741270 */
[----:B------:R-:W-:Y:S01]  /*8b480*/  IMAD.WIDE R6, R4, 0x2, R14 ;  /* 0x0000000204067825 */ /* 0x000fe200078e020e */
[----:B------:R-:W-:Y:S01]  /*8b490*/  PRMT R10, R84, 0x7610, R10 ;  /* 0x00007610540a7816 */ /* 0x000fe2000000000a */
[----:B------:R-:W3:Y:S03]  /*8b4a0*/  LDL.S16 R86, [R1+0x214] ;  /* 0x0002140001567983 */ /* 0x000ee60000100600 */
[----:B------:R-:W0:Y:S01]  /*8b4b0*/  LDC R16, c[0x0][0x398] ;  /* 0x0000e600ff107b82 */ /* 0x000e220000000800 */
[----:B------:R-:W-:Y:S01]  /*8b4c0*/  IMAD.WIDE R4, R0, 0x2, R2 ;  /* 0x0000000200047825 */ /* 0x000fe200078e0202 */
[----:B------:R1:W-:Y:S04]  /*8b4d0*/  @P1 STG.E.U16 desc[UR6][R6.64], R11 ;  /* 0x0000000b06001986 */ /* 0x0003e8000c101506 */
[----:B------:R5:W-:Y:S02]  /*8b4e0*/  @P6 STG.E.U16 desc[UR6][R4.64], R10 ;  /* 0x0000000a04006986 */ /* 0x000be4000c101506 */
[----:B------:R-:W2:Y:S02]  /*8b4f0*/  LDC R73, c[0x0][0x39c] ;  /* 0x0000e700ff497b82 */ /* 0x000ea40000000800 */
[----:B------:R-:W3:Y:S01]  /*8b500*/  LDL.LU.S16 R85, [R1+0x216] ;  /* 0x0002160001557983 */ /* 0x000ee20000300600 */
[----:B-1----:R-:W-:-:S02]  /*8b510*/  VIADD R7, R93, 0x43 ;  /* 0x000000435d077836 */ /* 0x002fc40000000000 */
[----:B-----5:R-:W-:-:S03]  /*8b520*/  IMAD.WIDE R4, R0, 0x2, R14 ;  /* 0x0000000200047825 */ /* 0x020fc600078e020e */
[----:B------:R-:W-:Y:S02]  /*8b530*/  ISETP.GE.AND P3, PT, R7, R69, PT ;  /* 0x000000450700720c */ /* 0x000fe40003f66270 */
[----:B------:R-:W1:Y:S01]  /*8b540*/  LDC R69, c[0x0][0x398] ;  /* 0x0000e600ff457b82 */ /* 0x000e620000000800 */
[----:B------:R-:W-:Y:S01]  /*8b550*/  VIADD R6, R93, 0x44 ;  /* 0x000000445d067836 */ /* 0x000fe20000000000 */
[----:B------:R5:W-:Y:S01]  /*8b560*/  @P2 STG.E.U16 desc[UR6][R4.64], R8 ;  /* 0x0000000804002986 */ /* 0x000be2000c101506 */
[----:B------:R-:W-:Y:S01]  /*8b570*/  ISETP.LT.AND P2, PT, R81, R70, !P3 ;  /* 0x000000465100720c */ /* 0x000fe20005f41270 */
[----:B------:R-:W-:Y:S02]  /*8b580*/  IMAD.IADD R0, R0, 0x1, R67 ;  /* 0x0000000100007824 */ /* 0x000fe400078e0243 */
[----:B----4-:R-:W-:Y:S02]  /*8b590*/  ISETP.GE.AND P1, PT, R6, R68, PT ;  /* 0x000000440600720c */ /* 0x010fe40003f26270 */
[----:B0-----:R-:W-:Y:S01]  /*8b5a0*/  ISETP.LT.AND P3, PT, R80, R16, !P3 ;  /* 0x000000105000720c */ /* 0x001fe20005f61270 */
[----:B------:R-:W-:Y:S01]  /*8b5b0*/  IMAD.WIDE R10, R0, 0x2, R2 ;  /* 0x00000002000a7825 */ /* 0x000fe200078e0202 */
[----:B------:R-:W-:Y:S01]  /*8b5c0*/  PRMT R16, R83, 0x7610, R16 ;  /* 0x0000761053107816 */ /* 0x000fe20000000010 */
[----:B------:R-:W0:Y:S01]  /*8b5d0*/  LDC R68, c[0x0][0x398] ;  /* 0x0000e600ff447b82 */ /* 0x000e220000000800 */
[----:B------:R-:W-:Y:S01]  /*8b5e0*/  ISETP.LT.AND P6, PT, R81, R13, !P1 ;  /* 0x0000000d5100720c */ /* 0x000fe20004fc1270 */
[----:B------:R-:W4:Y:S04]  /*8b5f0*/  LDL.S16 R83, [R1+0x218] ;  /* 0x0002180001537983 */ /* 0x000f280000100600 */
[----:B------:R3:W-:Y:S01]  /*8b600*/  @P2 STG.E.U16 desc[UR6][R10.64], R16 ;  /* 0x000000100a002986 */ /* 0x0007e2000c101506 */
[----:B--2---:R-:W-:Y:S01]  /*8b610*/  PRMT R12, R82, 0x7610, R12 ;  /* 0x00007610520c7816 */ /* 0x004fe2000000000c */
[----:B-----5:R-:W-:Y:S01]  /*8b620*/  VIADD R4, R93, 0x45 ;  /* 0x000000455d047836 */ /* 0x020fe20000000000 */
[----:B------:R-:W-:Y:S01]  /*8b630*/  PRMT R13, R79, 0x7610, R13 ;  /* 0x000076104f0d7816 */ /* 0x000fe2000000000d */
[----:B------:R-:W2:Y:S01]  /*8b640*/  LDC R70, c[0x0][0x398] ;  /* 0x0000e600ff467b82 */ /* 0x000ea20000000800 */
[----:B------:R-:W5:Y:S04]  /*8b650*/  LDL.LU.S16 R79, [R1+0x21a] ;  /* 0x00021a00014f7983 */ /* 0x000f680000300600 */
[----:B------:R-:W2:Y:S01]  /*8b660*/  LDL.S16 R82, [R1+0x21c] ;  /* 0x00021c0001527983 */ /* 0x000ea20000100600 */
[----:B---3--:R-:W-:-:S03]  /*8b670*/  PRMT R11, R78, 0x7610, R11 ;  /* 0x000076104e0b7816 */ /* 0x008fc6000000000b */
[----:B------:R-:W3:Y:S01]  /*8b680*/  LDL.LU.S16 R78, [R1+0x21e] ;  /* 0x00021e00014e7983 */ /* 0x000ee20000300600 */
[C---:B------:R-:W-:Y:S02]  /*8b690*/  IMAD.IADD R5, R0.reuse, 0x1, R67 ;  /* 0x0000000100057824 */ /* 0x040fe400078e0243 */
[----:B------:R-:W-:Y:S01]  /*8b6a0*/  IMAD.WIDE R8, R0, 0x2, R14 ;  /* 0x0000000200087825 */ /* 0x000fe200078e020e */
[----:B------:R-:W-:Y:S01]  /*8b6b0*/  ISETP.GE.AND P2, PT, R4, R72, PT ;  /* 0x000000480400720c */ /* 0x000fe20003f46270 */
[----:B------:R-:W2:Y:S01]  /*8b6c0*/  LDL.S16 R84, [R1+0x220] ;  /* 0x0002200001547983 */ /* 0x000ea20000100600 */
[----:B------:R-:W2:Y:S01]  /*8b6d0*/  LDC R72, c[0x0][0x39c] ;  /* 0x0000e700ff487b82 */ /* 0x000ea20000000800 */
[----:B------:R-:W-:Y:S02]  /*8b6e0*/  IMAD.WIDE R6, R5, 0x2, R2 ;  /* 0x0000000205067825 */ /* 0x000fe400078e0202 */
[----:B------:R0:W-:Y:S01]  /*8b6f0*/  @P3 STG.E.U16 desc[UR6][R8.64], R13 ;  /* 0x0000000d08003986 */ /* 0x0001e2000c101506 */
[----:B-1----:R-:W-:-:S03]  /*8b700*/  ISETP.LT.AND P3, PT, R80, R69, !P1 ;  /* 0x000000455000720c */ /* 0x002fc60004f61270 */
[----:B------:R1:W-:Y:S01]  /*8b710*/  @P6 STG.E.U16 desc[UR6][R6.64], R12 ;  /* 0x0000000c06006986 */ /* 0x0003e2000c101506 */
[----:B0-----:R-:W-:Y:S01]  /*8b720*/  ISETP.LT.AND P6, PT, R81, R68, !P2 ;  /* 0x000000445100720c */ /* 0x001fe200057c1270 */
[----:B------:R-:W-:Y:S01]  /*8b730*/  IMAD.IADD R4, R5, 0x1, R67 ;  /* 0x0000000105047824 */ /* 0x000fe200078e0243 */
[----:B------:R-:W-:Y:S01]  /*8b740*/  PRMT R10, R86, 0x7610, R10 ;  /* 0x00007610560a7816 */ /* 0x000fe2000000000a */
[----:B------:R-:W-:Y:S01]  /*8b750*/  VIADD R0, R93, 0x46 ;  /* 0x000000465d007836 */ /* 0x000fe20000000000 */
[----:B------:R-:W0:Y:S01]  /*8b760*/  LDC R69, c[0x0][0x398] ;  /* 0x0000e600ff457b82 */ /* 0x000e220000000800 */
[----:B------:R-:W-:-:S03]  /*8b770*/  IMAD.WIDE R8, R5, 0x2, R14 ;  /* 0x0000000205087825 */ /* 0x000fc600078e020e */
[----:B------:R-:W-:Y:S01]  /*8b780*/  ISETP.GE.AND P1, PT, R0, R77, PT ;  /* 0x0000004d0000720c */ /* 0x000fe20003f26270 */
[----:B-1----:R-:W-:Y:S01]  /*8b790*/  IMAD.WIDE R6, R4, 0x2, R2 ;  /* 0x0000000204067825 */ /* 0x002fe200078e0202 */
[----:B------:R1:W-:Y:S02]  /*8b7a0*/  @P3 STG.E.U16 desc[UR6][R8.64], R11 ;  /* 0x0000000b08003986 */ /* 0x0003e4000c101506 */
[C---:B------:R-:W-:Y:S01]  /*8b7b0*/  ISETP.LT.AND P3, PT, R80.reuse, R74, !P1 ;  /* 0x0000004a5000720c */ /* 0x040fe20004f61270 */
[----:B------:R-:W0:Y:S01]  /*8b7c0*/  LDC R68, c[0x0][0x398] ;  /* 0x0000e600ff447b82 */ /* 0x000e220000000800 */
[----:B------:R0:W-:Y:S01]  /*8b7d0*/  @P6 STG.E.U16 desc[UR6][R6.64], R10 ;  /* 0x0000000a06006986 */ /* 0x0001e2000c101506 */
[----:B------:R-:W-:Y:S02]  /*8b7e0*/  ISETP.LT.AND P6, PT, R80, R76, !P2 ;  /* 0x0000004c5000720c */ /* 0x000fe400057c1270 */
[----:B------:R-:W-:Y:S02]  /*8b7f0*/  ISETP.LT.AND P2, PT, R81, R75, !P1 ;  /* 0x0000004b5100720c */ /* 0x000fe40004f41270 */
[----:B----4-:R-:W-:Y:S01]  /*8b800*/  PRMT R13, R83, 0x7610, R13 ;  /* 0x00007610530d7816 */ /* 0x010fe2000000000d */
[----:B-1----:R-:W-:Y:S01]  /*8b810*/  VIADD R11, R93, 0x47 ;  /* 0x000000475d0b7836 */ /* 0x002fe20000000000 */
[----:B------:R-:W-:-:S02]  /*8b820*/  PRMT R16, R85, 0x7610, R16 ;  /* 0x0000761055107816 */ /* 0x000fc40000000010 */
[----:B-----5:R-:W-:Y:S01]  /*8b830*/  PRMT R12, R79, 0x7610, R12 ;  /* 0x000076104f0c7816 */ /* 0x020fe2000000000c */
[C---:B------:R-:W-:Y:S01]  /*8b840*/  IMAD.IADD R0, R4.reuse, 0x1, R67 ;  /* 0x0000000104007824 */ /* 0x040fe200078e0243 */
[----:B------:R-:W4:Y:S01]  /*8b850*/  LDL.LU.S16 R79, [R1+0x222] ;  /* 0x00022200014f7983 */ /* 0x000f220000300600 */
[----:B------:R-:W-:Y:S01]  /*8b860*/  ISETP.GE.AND P1, PT, R11, R73, PT ;  /* 0x000000490b00720c */ /* 0x000fe20003f26270 */
[----:B------:R-:W-:Y:S01]  /*8b870*/  IMAD.WIDE R8, R4, 0x2, R14 ;  /* 0x0000000204087825 */ /* 0x000fe200078e020e */
[----:B------:R-:W1:Y:S01]  /*8b880*/  LDC R73, c[0x0][0x39c] ;  /* 0x0000e700ff497b82 */ /* 0x000e620000000800 */
[----:B------:R-:W5:Y:S01]  /*8b890*/  LDL.S16 R83, [R1+0x224] ;  /* 0x0002240001537983 */ /* 0x000f620000100600 */
[----:B---3--:R-:W-:-:S03]  /*8b8a0*/  PRMT R11, R78, 0x7610, R11 ;  /* 0x000076104e0b7816 */ /* 0x008fc6000000000b */
[----:B------:R-:W3:Y:S01]  /*8b8b0*/  LDL.LU.S16 R78, [R1+0x226] ;  /* 0x00022600014e7983 */ /* 0x000ee20000300600 */
[C---:B0-----:R-:W-:Y:S02]  /*8b8c0*/  IMAD.WIDE R6, R0.reuse, 0x2, R2 ;  /* 0x0000000200067825 */ /* 0x041fe400078e0202 */
[----:B------:R-:W0:Y:S02]  /*8b8d0*/  LDC R74, c[0x0][0x398] ;  /* 0x0000e600ff4a7b82 */ /* 0x000e240000000800 */
[----:B------:R-:W-:Y:S01]  /*8b8e0*/  IMAD.WIDE R4, R0, 0x2, R14 ;  /* 0x0000000200047825 */ /* 0x000fe200078e020e */
[----:B------:R2:W-:Y:S04]  /*8b8f0*/  @P6 STG.E.U16 desc[UR6][R8.64], R16 ;  /* 0x0000001008006986 */ /* 0x0005e8000c101506 */
[----:B------:R2:W-:Y:S01]  /*8b900*/  @P2 STG.E.U16 desc[UR6][R6.64], R13 ;  /* 0x0000000d06002986 */ /* 0x0005e2000c101506 */
[----:B------:R-:W-:Y:S01]  /*8b910*/  VIADD R10, R93, 0x48 ;  /* 0x000000485d0a7836 */ /* 0x000fe20000000000 */
[----:B------:R-:W0:Y:S02]  /*8b920*/  LDC R75, c[0x0][0x39c] ;  /* 0x0000e700ff4b7b82 */ /* 0x000e240000000800 */
[----:B------:R2:W-:Y:S02]  /*8b930*/  @P3 STG.E.U16 desc[UR6][R4.64], R12 ;  /* 0x0000000c04003986 */ /* 0x0005e4000c101506 */
[----:B--2---:R-:W-:-:S02]  /*8b940*/  ISETP.LT.AND P3, PT, R81, R70, !P1 ;  /* 0x000000465100720c */ /* 0x004fc40004f61270 */
[----:B------:R-:W-:Y:S02]  /*8b950*/  ISETP.LT.AND P1, PT, R80, R69, !P1 ;  /* 0x000000455000720c */ /* 0x000fe40004f21270 */
[----:B------:R-:W2:Y:S01]  /*8b960*/  LDC R16, c[0x0][0x39c] ;  /* 0x0000e700ff107b82 */ /* 0x000ea20000000800 */
[----:B------:R-:W-:-:S07]  /*8b970*/  ISETP.GE.AND P2, PT, R10, R72, PT ;  /* 0x000000480a00720c */ /* 0x000fce0003f46270 */
[----:B------:R-:W0:Y:S01]  /*8b980*/  LDC R13, c[0x0][0x398] ;  /* 0x0000e600ff0d7b82 */ /* 0x000e220000000800 */
[----:B------:R-:W-:Y:S01]  /*8b990*/  IMAD.IADD R4, R0, 0x1, R67 ;  /* 0x0000000100047824 */ /* 0x000fe200078e0243 */
[----:B------:R-:W-:Y:S02]  /*8b9a0*/  PRMT R12, R82, 0x7610, R12 ;  /* 0x00007610520c7816 */ /* 0x000fe4000000000c */
[----:B------:R-:W-:Y:S01]  /*8b9b0*/  ISETP.LT.AND P6, PT, R81, R68, !P2 ;  /* 0x000000445100720c */ /* 0x000fe200057c1270 */
[----:B------:R-:W-:Y:S01]  /*8b9c0*/  IMAD.WIDE R8, R4, 0x2, R2 ;  /* 0x0000000204087825 */ /* 0x000fe200078e0202 */
[----:B------:R-:W-:Y:S01]  /*8b9d0*/  PRMT R10, R84, 0x7610, R10 ;  /* 0x00007610540a7816 */ /* 0x000fe2000000000a */
[----:B------:R-:W2:Y:S01]  /*8b9e0*/  LDL.S16 R82, [R1+0x228] ;  /* 0x0002280001527983 */ /* 0x000ea20000100600 */
[----:B------:R-:W2:Y:S01]  /*8b9f0*/  LDC R70, c[0x0][0x398] ;  /* 0x0000e600ff467b82 */ /* 0x000ea20000000800 */
[C---:B------:R-:W-:Y:S02]  /*8ba00*/  IMAD.WIDE R6, R4.reuse, 0x2, R14 ;  /* 0x0000000204067825 */ /* 0x040fe400078e020e */
[----:B------:R-:W-:Y:S02]  /*8ba10*/  @P3 STG.E.U16 desc[UR6][R8.64], R12 ;  /* 0x0000000c08003986 */ /* 0x000fe4000c101506 */
[----:B------:R-:W-:-:S02]  /*8ba20*/  IMAD.IADD R0, R4, 0x1, R67 ;  /* 0x0000000104007824 */ /* 0x000fc400078e0243 */
[----:B------:R1:W-:Y:S01]  /*8ba30*/  @P1 STG.E.U16 desc[UR6][R6.64], R11 ;  /* 0x0000000b06001986 */ /* 0x0003e2000c101506 */
[----:B------:R-:W2:Y:S01]  /*8ba40*/  LDC R69, c[0x0][0x398] ;  /* 0x0000e600ff457b82 */ /* 0x000ea20000000800 */
[----:B------:R-:W-:-:S07]  /*8ba50*/  IMAD.WIDE R4, R0, 0x2, R2 ;  /* 0x0000000200047825 */ /* 0x000fce00078e0202 */
[----:B------:R-:W2:Y:S01]  /*8ba60*/  LDC R72, c[0x0][0x39c] ;  /* 0x0000e700ff487b82 */ /* 0x000ea20000000800 */
[----:B-1----:R-:W-:Y:S01]  /*8ba70*/  VIADD R6, R93, 0x4a ;  /* 0x0000004a5d067836 */ /* 0x002fe20000000000 */
[----:B------:R1:W-:Y:S04]  /*8ba80*/  @P6 STG.E.U16 desc[UR6][R4.64], R10 ;  /* 0x0000000a04006986 */ /* 0x0003e8000c101506 */
[----:B------:R-:W-:Y:S02]  /*8ba90*/  ISETP.GE.AND P1, PT, R6, R73, PT ;  /* 0x000000490600720c */ /* 0x000fe40003f26270 */
[----:B------:R-:W1:Y:S02]  /*8baa0*/  LDC R68, c[0x0][0x398] ;  /* 0x0000e600ff447b82 */ /* 0x000e640000000800 */
[----:B0-----:R-:W-:-:S06]  /*8bab0*/  ISETP.LT.AND P6, PT, R81, R13, !P1 ;  /* 0x0000000d5100720c */ /* 0x001fcc0004fc1270 */
[----:B------:R-:W0:Y:S08]  /*8bac0*/  LDC R76, c[0x0][0x398] ;  /* 0x0000e600ff4c7b82 */ /* 0x000e300000000800 */
[----:B------:R-:W0:Y:S01]  /*8bad0*/  LDC R77, c[0x0][0x39c] ;  /* 0x0000e700ff4d7b82 */ /* 0x000e220000000800 */
[----:B----4-:R-:W-:Y:S02]  /*8bae0*/  PRMT R8, R79, 0x7610, R8 ;  /* 0x000076104f087816 */ /* 0x010fe40000000008 */
[----:B---3--:R-:W-:Y:S01]  /*8baf0*/  PRMT R12, R78, 0x7610, R12 ;  /* 0x000076104e0c7816 */ /* 0x008fe2000000000c */
[----:B------:R-:W3:Y:S01]  /*8bb00*/  LDL.LU.S16 R79, [R1+0x22a] ;  /* 0x00022a00014f7983 */ /* 0x000ee20000300600 */
[----:B-----5:R-:W-:-:S02]  /*8bb10*/  PRMT R13, R83, 0x7610, R13 ;  /* 0x00007610530d7816 */ /* 0x020fc4000000000d */
[----:B------:R-:W-:Y:S01]  /*8bb20*/  ISETP.LT.AND P2, PT, R80, R74, !P2 ;  /* 0x0000004a5000720c */ /* 0x000fe20005741270 */
[----:B------:R-:W4:Y:S01]  /*8bb30*/  LDL.S16 R86, [R1+0x22c] ;  /* 0x00022c0001567983 */ /* 0x000f220000100600 */
[----:B------:R-:W-:Y:S01]  /*8bb40*/  VIADD R7, R93, 0x49 ;  /* 0x000000495d077836 */ /* 0x000fe20000000000 */
[----:B------:R-:W5:Y:S02]  /*8bb50*/  LDC R74, c[0x0][0x398] ;  /* 0x0000e600ff4a7b82 */ /* 0x000f640000000800 */
[----:B------:R-:W4:Y:S04]  /*8bb60*/  LDL.LU.S16 R85, [R1+0x22e] ;  /* 0x00022e0001557983 */ /* 0x000f280000300600 */
[----:B------:R-:W4:Y:S01]  /*8bb70*/  LDL.S16 R83, [R1+0x230] ;  /* 0x0002300001537983 */ /* 0x000f220000100600 */
[----:B-1----:R-:W-:Y:S01]  /*8bb80*/  IMAD.WIDE R4, R0, 0x2, R14 ;  /* 0x0000000200047825 */ /* 0x002fe200078e020e */
[----:B------:R-:W1:Y:S02]  /*8bb90*/  LDC R73, c[0x0][0x398] ;  /* 0x0000e600ff497b82 */ /* 0x000e640000000800 */
[----:B------:R-:W4:Y:S01]  /*8bba0*/  LDL.LU.S16 R78, [R1+0x232] ;  /* 0x00023200014e7983 */ /* 0x000f220000300600 */
[----:B--2---:R-:W-:-:S03]  /*8bbb0*/  ISETP.GE.AND P3, PT, R7, R16, PT ;  /* 0x000000100700720c */ /* 0x004fc60003f66270 */
        /* <DEDUP_REMOVED lines=8> */
[----:B--2---:R-:W-:-:S02]  /*8bc40*/  IMAD.IADD R5, R0, 0x1, R67 ;  /* 0x0000000100057824 */ /* 0x004fc400078e0243 */
[----:B------:R-:W-:Y:S01]  /*8bc50*/  IMAD.WIDE R8, R0, 0x2, R14 ;  /* 0x0000000200087825 */ /* 0x000fe200078e020e */
[----:B------:R-:W-:Y:S01]  /*8bc60*/  PRMT R0, R82, 0x7610, R0 ;  /* 0x0000761052007816 */ /* 0x000fe20000000000 */
[----:B------:R3:W-:Y:S02]  /*8bc70*/  @P2 STG.E.U16 desc[UR6][R10.64], R13 ;  /* 0x0000000d0a002986 */ /* 0x0007e4000c101506 */
[----:B------:R-:W-:Y:S01]  /*8bc80*/  VIADD R4, R93, 0x4b ;  /* 0x0000004b5d047836 */ /* 0x000fe20000000000 */
[----:B------:R-:W2:Y:S01]  /*8bc90*/  LDC R69, c[0x0][0x39c] ;  /* 0x0000e700ff457b82 */ /* 0x000ea20000000800 */
[----:B------:R-:W2:Y:S07]  /*8bca0*/  LDL.S16 R82, [R1+0x234] ;  /* 0x0002340001527983 */ /* 0x000eae0000100600 */
[----:B------:R-:W0:Y:S01]  /*8bcb0*/  LDC R68, c[0x0][0x398] ;  /* 0x0000e600ff447b82 */ /* 0x000e220000000800 */
[----:B---3--:R-:W-:-:S02]  /*8bcc0*/  PRMT R10, R79, 0x7610, R10 ;  /* 0x000076104f0a7816 */ /* 0x008fc4000000000a */
[----:B------:R-:W3:Y:S04]  /*8bcd0*/  LDL.LU.S16 R79, [R1+0x236] ;  /* 0x00023600014f7983 */ /* 0x000ee80000300600 */
[----:B------:R-:W3:Y:S01]  /*8bce0*/  LDL.S16 R84, [R1+0x238] ;  /* 0x0002380001547983 */ /* 0x000ee20000100600 */
[----:B----4-:R-:W-:-:S03]  /*8bcf0*/  PRMT R11, R78, 0x7610, R11 ;  /* 0x000076104e0b7816 */ /* 0x010fc6000000000b */
[----:B------:R-:W4:Y:S01]  /*8bd00*/  LDL.LU.S16 R78, [R1+0x23a] ;  /* 0x00023a00014e7983 */ /* 0x000f220000300600 */
[----:B------:R-:W-:Y:S01]  /*8bd10*/  ISETP.GE.AND P2, PT, R4, R72, PT ;  /* 0x000000480400720c */ /* 0x000fe20003f46270 */
[----:B------:R-:W-:Y:S01]  /*8bd20*/  IMAD.WIDE R6, R5, 0x2, R2 ;  /* 0x0000000205067825 */ /* 0x000fe200078e0202 */
[----:B------:R-:W2:Y:S01]  /*8bd30*/  LDC R72, c[0x0][0x398] ;  /* 0x0000e600ff487b82 */ /* 0x000ea20000000800 */
[----:B------:R1:W-:Y:S01]  /*8bd40*/  @P3 STG.E.U16 desc[UR6][R8.64], R12 ;  /* 0x0000000c08003986 */ /* 0x0003e2000c101506 */
[----:B0-----:R-:W-:Y:S01]  /*8bd50*/  ISETP.LT.AND P3, PT, R81, R16, !P2 ;  /* 0x000000105100720c */ /* 0x001fe20005761270 */
[C---:B------:R-:W-:Y:S02]  /*8bd60*/  IMAD.IADD R4, R5.reuse, 0x1, R67 ;  /* 0x0000000105047824 */ /* 0x040fe400078e0243 */
[----:B------:R0:W-:Y:S01]  /*8bd70*/  @P6 STG.E.U16 desc[UR6][R6.64], R0 ;  /* 0x0000000006006986 */ /* 0x0001e2000c101506 */
[----:B-1----:R-:W-:Y:S01]  /*8bd80*/  IMAD.WIDE R8, R5, 0x2, R14 ;  /* 0x0000000205087825 */ /* 0x002fe200078e020e */
[----:B------:R-:W-:Y:S01]  /*8bd90*/  PRMT R5, R86, 0x7610, R5 ;  /* 0x0000761056057816 */ /* 0x000fe20000000005 */
[----:B------:R-:W1:Y:S02]  /*8bda0*/  LDC R16, c[0x0][0x398] ;  /* 0x0000e600ff107b82 */ /* 0x000e640000000800 */
[----:B0-----:R-:W-:Y:S01]  /*8bdb0*/  VIADD R0, R93, 0x4c ;  /* 0x0000004c5d007836 */ /* 0x001fe20000000000 */
[----:B------:R0:W-:Y:S01]  /*8bdc0*/  @P1 STG.E.U16 desc[UR6][R8.64], R10 ;  /* 0x0000000a08001986 */ /* 0x0001e2000c101506 */
[----:B------:R-:W-:-:S03]  /*8bdd0*/  IMAD.WIDE R6, R4, 0x2, R2 ;  /* 0x0000000204067825 */ /* 0x000fc600078e0202 */
[----:B------:R-:W-:Y:S02]  /*8bde0*/  ISETP.GE.AND P1, PT, R0, R75, PT ;  /* 0x0000004b0000720c */ /* 0x000fe40003f26270 */
[----:B------:R-:W-:Y:S01]  /*8bdf0*/  ISETP.LT.AND P2, PT, R80, R76, !P2 ;  /* 0x0000004c5000720c */ /* 0x000fe20005741270 */
[----:B------:R0:W-:Y:S01]  /*8be00*/  @P3 STG.E.U16 desc[UR6][R6.64], R5 ;  /* 0x0000000506003986 */ /* 0x0001e2000c101506 */
[----:B-----5:R-:W-:Y:S01]  /*8be10*/  ISETP.LT.AND P3, PT, R81, R74, !P1 ;  /* 0x0000004a5100720c */ /* 0x020fe20004f61270 */
[----:B------:R-:W-:Y:S01]  /*8be20*/  IMAD.IADD R0, R4, 0x1, R67 ;  /* 0x0000000104007824 */ /* 0x000fe200078e0243 */
[----:B------:R-:W-:Y:S01]  /*8be30*/  ISETP.LT.AND P6, PT, R80, R73, !P1 ;  /* 0x000000495000720c */ /* 0x000fe20004fc1270 */
[----:B------:R-:W5:Y:S01]  /*8be40*/  LDC R76, c[0x0][0x398] ;  /* 0x0000e600ff4c7b82 */ /* 0x000f620000000800 */
[----:B0-----:R-:W-:Y:S01]  /*8be50*/  VIADD R10, R93, 0x4d ;  /* 0x0000004d5d0a7836 */ /* 0x001fe20000000000 */
[----:B------:R-:W-:Y:S01]  /*8be60*/  PRMT R13, R85, 0x7610, R13 ;  /* 0x00007610550d7816 */ /* 0x000fe2000000000d */
[----:B------:R-:W-:Y:S01]  /*8be70*/  IMAD.WIDE R8, R4, 0x2, R14 ;  /* 0x0000000204087825 */ /* 0x000fe200078e020e */
[----:B------:R-:W-:-:S02]  /*8be80*/  PRMT R12, R83, 0x7610, R12 ;  /* 0x00007610530c7816 */ /* 0x000fc4000000000c */
[----:B------:R-:W-:Y:S01]  /*8be90*/  ISETP.GE.AND P1, PT, R10, R70, PT ;  /* 0x000000460a00720c */ /* 0x000fe20003f26270 */
[----:B------:R-:W5:Y:S01]  /*8bea0*/  LDL.S16 R83, [R1+0x23c] ;  /* 0x00023c0001537983 */ /* 0x000f620000100600 */
[C---:B------:R-:W-:Y:S01]  /*8beb0*/  IMAD.WIDE R6, R0.reuse, 0x2, R2 ;  /* 0x0000000200067825 */ /* 0x040fe200078e0202 */
[----:B------:R-:W0:Y:S02]  /*8bec0*/  LDC R73, c[0x0][0x398] ;  /* 0x0000e600ff497b82 */ /* 0x000e240000000800 */
[----:B------:R2:W-:Y:S01]  /*8bed0*/  @P2 STG.E.U16 desc[UR6][R8.64], R13 ;  /* 0x0000000d08002986 */ /* 0x0005e2000c101506 */
[----:B------:R-:W-:-:S03]  /*8bee0*/  IMAD.WIDE R4, R0, 0x2, R14 ;  /* 0x0000000200047825 */ /* 0x000fc600078e020e */
[----:B------:R2:W-:Y:S02]  /*8bef0*/  @P3 STG.E.U16 desc[UR6][R6.64], R12 ;  /* 0x0000000c06003986 */ /* 0x0005e4000c101506 */
[----:B--2---:R-:W-:Y:S01]  /*8bf00*/  ISETP.LT.AND P3, PT, R81, R72, !P1 ;  /* 0x000000485100720c */ /* 0x004fe20004f61270 */
[----:B------:R-:W2:Y:S01]  /*8bf10*/  LDC R70, c[0x0][0x398] ;  /* 0x0000e600ff467b82 */ /* 0x000ea20000000800 */
[----:B------:R1:W-:Y:S01]  /*8bf20*/  @P6 STG.E.U16 desc[UR6][R4.64], R11 ;  /* 0x0000000b04006986 */ /* 0x0003e2000c101506 */
[----:B------:R-:W-:-:S06]  /*8bf30*/  VIADD R8, R93, 0x4e ;  /* 0x0000004e5d087836 */ /* 0x000fcc0000000000 */
[----:B------:R-:W0:Y:S01]  /*8bf40*/  LDC R13, c[0x0][0x398] ;  /* 0x0000e600ff0d7b82 */ /* 0x000e220000000800 */
[----:B------:R-:W-:Y:S01]  /*8bf50*/  PRMT R12, R82, 0x7610, R12 ;  /* 0x00007610520c7816 */ /* 0x000fe2000000000c */
[----:B-1----:R-:W-:Y:S01]  /*8bf60*/  IMAD.IADD R4, R0, 0x1, R67 ;  /* 0x0000000100047824 */ /* 0x002fe200078e0243 */
[----:B------:R-:W-:-:S05]  /*8bf70*/  ISETP.GE.AND P2, PT, R8, R69, PT ;  /* 0x000000450800720c */ /* 0x000fca0003f46270 */
[----:B------:R-:W1:Y:S01]  /*8bf80*/  LDC R72, c[0x0][0x39c] ;  /* 0x0000e700ff487b82 */ /* 0x000e620000000800 */
[----:B------:R-:W-:-:S05]  /*8bf90*/  IMAD.WIDE R8, R4, 0x2, R2 ;  /* 0x0000000204087825 */ /* 0x000fca00078e0202 */
[----:B------:R4:W-:Y:S02]  /*8bfa0*/  @P3 STG.E.U16 desc[UR6][R8.64], R12 ;  /* 0x0000000c08003986 */ /* 0x0009e4000c101506 */
[----:B------:R-:W0:Y:S08]  /*8bfb0*/  LDC R69, c[0x0][0x39c] ;  /* 0x0000e700ff457b82 */ /* 0x000e300000000800 */
[----:B------:R-:W0:Y:S08]  /*8bfc0*/  LDC R75, c[0x0][0x398] ;  /* 0x0000e600ff4b7b82 */ /* 0x000e300000000800 */
[----:B------:R-:W0:Y:S01]  /*8bfd0*/  LDC R74, c[0x0][0x398] ;  /* 0x0000e600ff4a7b82 */ /* 0x000e220000000800 */
[----:B---3--:R-:W-:-:S02]  /*8bfe0*/  PRMT R11, R79, 0x7610, R11 ;  /* 0x000076104f0b7816 */ /* 0x008fc4000000000b */
[----:B------:R-:W3:Y:S04]  /*8bff0*/  LDL.LU.S16 R79, [R1+0x23e] ;  /* 0x00023e00014f7983 */ /* 0x000ee80000300600 */
[----:B------:R-:W3:Y:S01]  /*8c000*/  LDL.S16 R82, [R1+0x240] ;  /* 0x0002400001527983 */ /* 0x000ee20000100600 */
[----:B----4-:R-:W-:-:S03]  /*8c010*/  PRMT R8, R78, 0x7610, R8 ;  /* 0x000076104e087816 */ /* 0x010fc60000000008 */
[----:B------:R-:W4:Y:S01]  /*8c020*/  LDL.LU.S16 R78, [R1+0x242] ;  /* 0x00024200014e7983 */ /* 0x000f220000300600 */
[----:B------:R-:W-:Y:S02]  /*8c030*/  ISETP.LT.AND P1, PT, R80, R68, !P1 ;  /* 0x000000445000720c */ /* 0x000fe40004f21270 */
[----:B------:R-:W-:Y:S01]  /*8c040*/  ISETP.LT.AND P6, PT, R81, R16, !P2 ;  /* 0x000000105100720c */ /* 0x000fe200057c1270 */
[----:B------:R-:W1:Y:S01]  /*8c050*/  LDC R68, c[0x0][0x39c] ;  /* 0x0000e700ff447b82 */ /* 0x000e620000000800 */
[----:B------:R-:W-:Y:S01]  /*8c060*/  IMAD.IADD R0, R4, 0x1, R67 ;  /* 0x0000000104007824 */ /* 0x000fe200078e0243 */
[----:B0-----:R-:W-:Y:S01]  /*8c070*/  ISETP.LT.AND P2, PT, R80, R73, !P2 ;  /* 0x000000495000720c */ /* 0x001fe20005741270 */
[----:B------:R-:W-:Y:S01]  /*8c080*/  IMAD.WIDE R6, R4, 0x2, R14 ;  /* 0x0000000204067825 */ /* 0x000fe200078e020e */
[----:B------:R-:W-:Y:S01]  /*8c090*/  PRMT R10, R84, 0x7610, R10 ;  /* 0x00007610540a7816 */ /* 0x000fe2000000000a */
[----:B------:R-:W4:Y:S03]  /*8c0a0*/  LDL.S16 R86, [R1+0x244] ;  /* 0x0002440001567983 */ /* 0x000f260000100600 */
[----:B------:R-:W0:Y:S01]  /*8c0b0*/  LDC R16, c[0x0][0x398] ;  /* 0x0000e600ff107b82 */ /* 0x000e220000000800 */
[----:B------:R-:W-:Y:S01]  /*8c0c0*/  IMAD.WIDE R4, R0, 0x2, R2 ;  /* 0x0000000200047825 */ /* 0x000fe200078e0202 */
[----:B------:R2:W-:Y:S04]  /*8c0d0*/  @P1 STG.E.U16 desc[UR6][R6.64], R11 ;  /* 0x0000000b06001986 */ /* 0x0005e8000c101506 */
[----:B------:R2:W-:Y:S02]  /*8c0e0*/  @P6 STG.E.U16 desc[UR6][R4.64], R10 ;  /* 0x0000000a04006986 */ /* 0x0005e4000c101506 */
[----:B------:R-:W3:Y:S02]  /*8c0f0*/  LDC R73, c[0x0][0x39c] ;  /* 0x0000e700ff497b82 */ /* 0x000ee40000000800 */
[----:B------:R-:W4:Y:S01]  /*8c100*/  LDL.LU.S16 R85, [R1+0x246] ;  /* 0x0002460001557983 */ /* 0x000f220000300600 */
[----:B--2---:R-:W-:-:S02]  /*8c110*/  VIADD R7, R93, 0x4f ;  /* 0x0000004f5d077836 */ /* 0x004fc40000000000 */
[----:B------:R-:W-:-:S03]  /*8c120*/  IMAD.WIDE R4, R0, 0x2, R14 ;  /* 0x0000000200047825 */ /* 0x000fc600078e020e */
[----:B------:R-:W-:Y:S02]  /*8c130*/  ISETP.GE.AND P3, PT, R7, R69, PT ;  /* 0x000000450700720c */ /* 0x000fe40003f66270 */
[----:B------:R-:W2:Y:S01]  /*8c140*/  LDC R69, c[0x0][0x398] ;  /* 0x0000e600ff457b82 */ /* 0x000ea20000000800 */
[----:B------:R-:W-:Y:S01]  /*8c150*/  VIADD R6, R93, 0x50 ;  /* 0x000000505d067836 */ /* 0x000fe20000000000 */
[----:B------:R0:W-:Y:S01]  /*8c160*/  @P2 STG.E.U16 desc[UR6][R4.64], R8 ;  /* 0x0000000804002986 */ /* 0x0001e2000c101506 */
[----:B------:R-:W-:Y:S01]  /*8c170*/  ISETP.LT.AND P2, PT, R81, R70, !P3 ;  /* 0x000000465100720c */ /* 0x000fe20005f41270 */
[----:B------:R-:W-:Y:S02]  /*8c180*/  IMAD.IADD R0, R0, 0x1, R67 ;  /* 0x0000000100007824 */ /* 0x000fe400078e0243 */
[----:B-1----:R-:W-:Y:S02]  /*8c190*/  ISETP.GE.AND P1, PT, R6, R68, PT ;  /* 0x000000440600720c */ /* 0x002fe40003f26270 */
[----:B0-----:R-:W-:Y:S01]  /*8c1a0*/  ISETP.LT.AND P3, PT, R80, R16, !P3 ;  /* 0x000000105000720c */ /* 0x001fe20005f61270 */
[----:B------:R-:W-:Y:S01]  /*8c1b0*/  IMAD.WIDE R10, R0, 0x2, R2 ;  /* 0x00000002000a7825 */ /* 0x000fe200078e0202 */
[----:B-----5:R-:W-:Y:S01]  /*8c1c0*/  PRMT R16, R83, 0x7610, R16 ;  /* 0x0000761053107816 */ /* 0x020fe20000000010 */
[----:B------:R-:W0:Y:S01]  /*8c1d0*/  LDC R68, c[0x0][0x398] ;  /* 0x0000e600ff447b82 */ /* 0x000e220000000800 */
[----:B------:R-:W-:Y:S01]  /*8c1e0*/  ISETP.LT.AND P6, PT, R81, R13, !P1 ;  /* 0x0000000d5100720c */ /* 0x000fe20004fc1270 */
[----:B------:R-:W5:Y:S04]  /*8c1f0*/  LDL.S16 R83, [R1+0x248] ;  /* 0x0002480001537983 */ /* 0x000f680000100600 */
[----:B------:R4:W-:Y:S01]  /*8c200*/  @P2 STG.E.U16 desc[UR6][R10.64], R16 ;  /* 0x000000100a002986 */ /* 0x0009e2000c101506 */
[----:B---3--:R-:W-:Y:S01]  /*8c210*/  PRMT R12, R82, 0x7610, R12 ;  /* 0x00007610520c7816 */ /* 0x008fe2000000000c */
[----:B------:R-:W-:Y:S01]  /*8c220*/  VIADD R4, R93, 0x51 ;  /* 0x000000515d047836 */ /* 0x000fe20000000000 */
[----:B------:R-:W-:Y:S01]  /*8c230*/  PRMT R13, R79, 0x7610, R13 ;  /* 0x000076104f0d7816 */ /* 0x000fe2000000000d */
[----:B------:R-:W1:Y:S01]  /*8c240*/  LDC R70, c[0x0][0x398] ;  /* 0x0000e600ff467b82 */ /* 0x000e620000000800 */
[----:B------:R-:W3:Y:S04]  /*8c250*/  LDL.LU.S16 R79, [R1+0x24a] ;  /* 0x00024a00014f7983 */ /* 0x000ee80000300600 */
[----:B------:R-:W3:Y:S01]  /*8c260*/  LDL.S16 R82, [R1+0x24c] ;  /* 0x00024c0001527983 */ /* 0x000ee20000100600 */
[----:B----4-:R-:W-:-:S03]  /*8c270*/  PRMT R11, R78, 0x7610, R11 ;  /* 0x000076104e0b7816 */ /* 0x010fc6000000000b */
[----:B------:R-:W4:Y:S01]  /*8c280*/  LDL.LU.S16 R78, [R1+0x24e] ;  /* 0x00024e00014e7983 */ /* 0x000f220000300600 */
[C---:B------:R-:W-:Y:S02]  /*8c290*/  IMAD.IADD R5, R0.reuse, 0x1, R67 ;  /* 0x0000000100057824 */ /* 0x040fe400078e0243 */
[----:B------:R-:W-:Y:S01]  /*8c2a0*/  IMAD.WIDE R8, R0, 0x2, R14 ;  /* 0x0000000200087825 */ /* 0x000fe200078e020e */
[----:B------:R-:W-:Y:S01]  /*8c2b0*/  ISETP.GE.AND P2, PT, R4, R72, PT ;  /* 0x000000480400720c */ /* 0x000fe20003f46270 */
[----:B------:R-:W4:Y:S01]  /*8c2c0*/  LDL.S16 R84, [R1+0x250] ;  /* 0x0002500001547983 */ /* 0x000f220000100600 */
[----:B------:R-:W1:Y:S01]  /*8c2d0*/  LDC R72, c[0x0][0x39c] ;  /* 0x0000e700ff487b82 */ /* 0x000e620000000800 */
[----:B------:R-:W-:Y:S02]  /*8c2e0*/  IMAD.WIDE R6, R5, 0x2, R2 ;  /* 0x0000000205067825 */ /* 0x000fe400078e0202 */
[----:B------:R0:W-:Y:S01]  /*8c2f0*/  @P3 STG.E.U16 desc[UR6][R8.64], R13 ;  /* 0x0000000d08003986 */ /* 0x0001e2000c101506 */
[----:B--2---:R-:W-:-:S03]  /*8c300*/  ISETP.LT.AND P3, PT, R80, R69, !P1 ;  /* 0x000000455000720c */ /* 0x004fc60004f61270 */
        /* <DEDUP_REMOVED lines=8> */
[----:B--2---:R-:W-:Y:S01]  /*8c390*/  IMAD.WIDE R6, R4, 0x2, R2 ;  /* 0x0000000204067825 */ /* 0x004fe200078e0202 */
[----:B------:R2:W-:Y:S02]  /*8c3a0*/  @P3 STG.E.U16 desc[UR6][R8.64], R11 ;  /* 0x0000000b08003986 */ /* 0x0005e4000c101506 */
[C---:B------:R-:W-:Y:S01]  /*8c3b0*/  ISETP.LT.AND P3, PT, R80.reuse, R74, !P1 ;  /* 0x0000004a5000720c */ /* 0x040fe20004f61270 */
[----:B------:R-:W0:Y:S01]  /*8c3c0*/  LDC R68, c[0x0][0x398] ;  /* 0x0000e600ff447b82 */ /* 0x000e220000000800 */
[----:B------:R0:W-:Y:S01]  /*8c3d0*/  @P6 STG.E.U16 desc[UR6][R6.64], R10 ;  /* 0x0000000a06006986 */ /* 0x0001e2000c101506 */
[----:B------:R-:W-:Y:S02]  /*8c3e0*/  ISETP.LT.AND P6, PT, R80, R76, !P2 ;  /* 0x0000004c5000720c */ /* 0x000fe400057c1270 */
[----:B------:R-:W-:Y:S02]  /*8c3f0*/  ISETP.LT.AND P2, PT, R81, R75, !P1 ;  /* 0x0000004b5100720c */ /* 0x000fe40004f41270 */
[----:B-----5:R-:W-:Y:S01]  /*8c400*/  PRMT R13, R83, 0x7610, R13 ;  /* 0x00007610530d7816 */ /* 0x020fe2000000000d */
[----:B--2---:R-:W-:Y:S01]  /*8c410*/  VIADD R11, R93, 0x53 ;  /* 0x000000535d0b7836 */ /* 0x004fe20000000000 */
[----:B------:R-:W-:-:S02]  /*8c420*/  PRMT R16, R85, 0x7610, R16 ;  /* 0x0000761055107816 */ /* 0x000fc40000000010 */
[----:B---3--:R-:W-:Y:S01]  /*8c430*/  PRMT R12, R79, 0x7610, R12 ;  /* 0x000076104f0c7816 */ /* 0x008fe2000000000c */
[C---:B------:R-:W-:Y:S01]  /*8c440*/  IMAD.IADD R0, R4.reuse, 0x1, R67 ;  /* 0x0000000104007824 */ /* 0x040fe200078e0243 */
[----:B------:R-:W2:Y:S01]  /*8c450*/  LDL.LU.S16 R79, [R1+0x252] ;  /* 0x00025200014f7983 */ /* 0x000ea20000300600 */
[----:B------:R-:W-:Y:S01]  /*8c460*/  ISETP.GE.AND P1, PT, R11, R73, PT ;  /* 0x000000490b00720c */ /* 0x000fe20003f26270 */
[----:B------:R-:W-:Y:S01]  /*8c470*/  IMAD.WIDE R8, R4, 0x2, R14 ;  /* 0x0000000204087825 */ /* 0x000fe200078e020e */
[----:B------:R-:W3:Y:S01]  /*8c480*/  LDC R73, c[0x0][0x39c] ;  /* 0x0000e700ff497b82 */ /* 0x000ee20000000800 */
[----:B------:R-:W5:Y:S01]  /*8c490*/  LDL.S16 R83, [R1+0x254] ;  /* 0x0002540001537983 */ /* 0x000f620000100600 */
[----:B----4-:R-:W-:-:S03]  /*8c4a0*/  PRMT R11, R78, 0x7610, R11 ;  /* 0x000076104e0b7816 */ /* 0x010fc6000000000b */
[----:B------:R-:W4:Y:S01]  /*8c4b0*/  LDL.LU.S16 R78, [R1+0x256] ;  /* 0x00025600014e7983 */ /* 0x000f220000300600 */
        /* <DEDUP_REMOVED lines=8> */
[----:B-1----:R-:W-:-:S02]  /*8c540*/  ISETP.LT.AND P3, PT, R81, R70, !P1 ;  /* 0x000000465100720c */ /* 0x002fc40004f61270 */
[----:B------:R-:W-:Y:S02]  /*8c550*/  ISETP.LT.AND P1, PT, R80, R69, !P1 ;  /* 0x000000455000720c */ /* 0x000fe40004f21270 */
[----:B------:R-:W1:Y:S01]  /*8c560*/  LDC R16, c[0x0][0x39c] ;  /* 0x0000e700ff107b82 */ /* 0x000e620000000800 */
[----:B------:R-:W-:-:S07]  /*8c570*/  ISETP.GE.AND P2, PT, R10, R72, PT ;  /* 0x000000480a00720c */ /* 0x000fce0003f46270 */
[----:B------:R-:W0:Y:S01]  /*8c580*/  LDC R13, c[0x0][0x398] ;  /* 0x0000e600ff0d7b82 */ /* 0x000e220000000800 */
[----:B------:R-:W-:Y:S01]  /*8c590*/  IMAD.IADD R4, R0, 0x1, R67 ;  /* 0x0000000100047824 */ /* 0x000fe200078e0243 */
[----:B------:R-:W-:Y:S02]  /*8c5a0*/  PRMT R12, R82, 0x7610, R12 ;  /* 0x00007610520c7816 */ /* 0x000fe4000000000c */
[----:B------:R-:W-:Y:S01]  /*8c5b0*/  ISETP.LT.AND P6, PT, R81, R68, !P2 ;  /* 0x000000445100720c */ /* 0x000fe200057c1270 */
[----:B------:R-:W-:Y:S01]  /*8c5c0*/  IMAD.WIDE R8, R4, 0x2, R2 ;  /* 0x0000000204087825 */ /* 0x000fe200078e0202 */
[----:B------:R-:W-:Y:S01]  /*8c5d0*/  PRMT R10, R84, 0x7610, R10 ;  /* 0x00007610540a7816 */ /* 0x000fe2000000000a */
[----:B------:R-:W5:Y:S01]  /*8c5e0*/  LDL.S16 R82, [R1+0x258] ;  /* 0x0002580001527983 */ /* 0x000f620000100600 */
        /* <DEDUP_REMOVED lines=8> */
[----:B---3--:R-:W-:Y:S01]  /*8c670*/  VIADD R6, R93, 0x56 ;  /* 0x000000565d067836 */ /* 0x008fe20000000000 */
[----:B------:R3:W-:Y:S04]  /*8c680*/  @P6 STG.E.U16 desc[UR6][R4.64], R10 ;  /* 0x0000000a04006986 */ /* 0x0007e8000c101506 */
[----:B------:R-:W-:Y:S02]  /*8c690*/  ISETP.GE.AND P1, PT, R6, R73, PT ;  /* 0x000000490600720c */ /* 0x000fe40003f26270 */
[----:B------:R-:W1:Y:S02]  /*8c6a0*/  LDC R68, c[0x0][0x398] ;  /* 0x0000e600ff447b82 */ /* 0x000e640000000800 */
[----:B0-----:R-:W-:-:S06]  /*8c6b0*/  ISETP.LT.AND P6, PT, R81, R13, !P1 ;  /* 0x0000000d5100720c */ /* 0x001fcc0004fc1270 */
[----:B------:R-:W0:Y:S08]  /*8c6c0*/  LDC R76, c[0x0][0x398] ;  /* 0x0000e600ff4c7b82 */ /* 0x000e300000000800 */
[----:B------:R-:W0:Y:S01]  /*8c6d0*/  LDC R77, c[0x0][0x39c] ;  /* 0x0000e700ff4d7b82 */ /* 0x000e220000000800 */
[----:B--2---:R-:W-:Y:S02]  /*8c6e0*/  PRMT R8, R79, 0x7610, R8 ;  /* 0x000076104f087816 */ /* 0x004fe40000000008 */
[----:B----4-:R-:W-:Y:S01]  /*8c6f0*/  PRMT R12, R78, 0x7610, R12 ;  /* 0x000076104e0c7816 */ /* 0x010fe2000000000c */
[----:B------:R-:W2:Y:S01]  /*8c700*/  LDL.LU.S16 R79, [R1+0x25a] ;  /* 0x00025a00014f7983 */ /* 0x000ea20000300600 */
[----:B-----5:R-:W-:-:S02]  /*8c710*/  PRMT R13, R83, 0x7610, R13 ;  /* 0x00007610530d7816 */ /* 0x020fc4000000000d */
[----:B------:R-:W-:Y:S01]  /*8c720*/  ISETP.LT.AND P2, PT, R80, R74, !P2 ;  /* 0x0000004a5000720c */ /* 0x000fe20005741270 */
[----:B------:R-:W4:Y:S01]  /*8c730*/  LDL.S16 R86, [R1+0x25c] ;  /* 0x00025c0001567983 */ /* 0x000f220000100600 */
[----:B------:R-:W-:Y:S01]  /*8c740*/  IADD3 R7, PT, PT, R93, 0x55, RZ ;  /* 0x000000555d077810 */ /* 0x000fe20007ffe0ff */
[----:B---3--:R-:W-:Y:S01]  /*8c750*/  IMAD.WIDE R4, R0, 0x2, R14 ;  /* 0x0000000200047825 */ /* 0x008fe200078e020e */
[----:B------:R-:W3:Y:S01]  /*8c760*/  LDC R74, c[0x0][0x398] ;  /* 0x0000e600ff4a7b82 */ /* 0x000ee20000000800 */
[----:B------:R-:W5:Y:S04]  /*8c770*/  LDL.LU.S16 R85, [R1+0x25e] ;  /* 0x00025e0001557983 */ /* 0x000f680000300600 */
[----:B------:R-:W3:Y:S03]  /*8c780*/  LDL.S16 R83, [R1+0x260] ;  /* 0x0002600001537983 */ /* 0x000ee60000100600 */
[----:B------:R-:W0:Y:S01]  /*8c790*/  LDC R73, c[0x0][0x398] ;  /* 0x0000e600ff497b82 */ /* 0x000e220000000800 */
        /* <DEDUP_REMOVED lines=16> */
[----:B------:R-:W5:Y:S07]  /*8c8a0*/  LDL.S16 R82, [R1+0x264] ;  /* 0x0002640001527983 */ /* 0x000f6e0000100600 */
        /* <DEDUP_REMOVED lines=13> */
[----:B----4-:R-:W-:Y:S01]  /*8c980*/  IMAD.WIDE R8, R5, 0x2, R14 ;  /* 0x0000000205087825 */ /* 0x010fe200078e020e */
[----:B------:R-:W-:Y:S01]  /*8c990*/  PRMT R5, R86, 0x7610, R5 ;  /* 0x0000761056057816 */ /* 0x000fe20000000005 */
[----:B------:R-:W4:Y:S02]  /*8c9a0*/  LDC R16, c[0x0][0x398] ;  /* 0x0000e600ff107b82 */ /* 0x000f240000000800 */
[----:B0-----:R-:W-:Y:S01]  /*8c9b0*/  VIADD R0, R93, 0x58 ;  /* 0x000000585d007836 */ /* 0x001fe20000000000 */
[----:B------:R0:W-:Y:S01]  /*8c9c0*/  @P1 STG.E.U16 desc[UR6][R8.64], R10 ;  /* 0x0000000a08001986 */ /* 0x0001e2000c101506 */
[----:B------:R-:W-:-:S03]  /*8c9d0*/  IMAD.WIDE R6, R4, 0x2, R2 ;  /* 0x0000000204067825 */ /* 0x000fc600078e0202 */
[----:B------:R-:W-:Y:S02]  /*8c9e0*/  ISETP.GE.AND P1, PT, R0, R75, PT ;  /* 0x0000004b0000720c */ /* 0x000fe40003f26270 */
[----:B------:R-:W-:Y:S01]  /*8c9f0*/  ISETP.LT.AND P2, PT, R80, R76, !P2 ;  /* 0x0000004c5000720c */ /* 0x000fe20005741270 */
[----:B------:R5:W-:Y:S01]  /*8ca00*/  @P3 STG.E.U16 desc[UR6][R6.64], R5 ;  /* 0x0000000506003986 */ /* 0x000be2000c101506 */
[----:B------:R-:W-:Y:S01]  /*8ca10*/  ISETP.LT.AND P3, PT, R81, R74, !P1 ;  /* 0x0000004a5100720c */ /* 0x000fe20004f61270 */
[----:B------:R-:W-:Y:S01]  /*8ca20*/  IMAD.IADD R0, R4, 0x1, R67 ;  /* 0x0000000104007824 */ /* 0x000fe200078e0243 */
[----:B------:R-:W-:Y:S01]  /*8ca30*/  ISETP.LT.AND P6, PT, R80, R73, !P1 ;  /* 0x000000495000720c */ /* 0x000fe20004fc1270 */
[----:B------:R-:W2:Y:S01]  /*8ca40*/  LDC R76, c[0x0][0x398] ;  /* 0x0000e600ff4c7b82 */ /* 0x000ea20000000800 */
[----:B0-----:R-:W-:Y:S01]  /*8ca50*/  VIADD R10, R93, 0x59 ;  /* 0x000000595d0a7836 */ /* 0x001fe20000000000 */
[----:B-----5:R-:W-:Y:S01]  /*8ca60*/  PRMT R13, R85, 0x7610, R13 ;  /* 0x00007610550d7816 */ /* 0x020fe2000000000d */
        /* <DEDUP_REMOVED lines=9> */
[----:B-1----:R-:W-:Y:S01]  /*8cb00*/  ISETP.LT.AND P3, PT, R81, R72, !P1 ;  /* 0x000000485100720c */ /* 0x002fe20004f61270 */
[----:B------:R-:W1:Y:S01]  /*8cb10*/  LDC R70, c[0x0][0x398] ;  /* 0x0000e600ff467b82 */ /* 0x000e620000000800 */
[----:B------:R4:W-:Y:S01]  /*8cb20*/  @P6 STG.E.U16 desc[UR6][R4.64], R11 ;  /* 0x0000000b04006986 */ /* 0x0009e2000c101506 */
[----:B------:R-:W-:-:S06]  /*8cb30*/  VIADD R8, R93, 0x5a ;  /* 0x0000005a5d087836 */ /* 0x000fcc0000000000 */
[----:B------:R-:W0:Y:S01]  /*8cb40*/  LDC R13, c[0x0][0x398] ;  /* 0x0000e600ff0d7b82 */ /* 0x000e220000000800 */
[----:B------:R-:W-:Y:S01]  /*8cb50*/  PRMT R12, R82, 0x7610, R12 ;  /* 0x00007610520c7816 */ /* 0x000fe2000000000c */
[----:B----4-:R-:W-:Y:S01]  /*8cb60*/  IMAD.IADD R4, R0, 0x1, R67 ;  /* 0x0000000100047824 */ /* 0x010fe200078e0243 */
[----:B------:R-:W-:-:S05]  /*8cb70*/  ISETP.GE.AND P2, PT, R8, R69, PT ;  /* 0x000000450800720c */ /* 0x000fca0003f46270 */
[----:B------:R-:W4:Y:S01]  /*8cb80*/  LDC R72, c[0x0][0x39c] ;  /* 0x0000e700ff487b82 */ /* 0x000f220000000800 */
        /* <DEDUP_REMOVED lines=25> */
[----:B------:R-:W-:-:S03]  /*8cd20*/  IMAD.WIDE R4, R0, 0x2, R14 ;  /* 0x0000000200047825 */ /* 0x000fc600078e020e */
        /* <DEDUP_REMOVED lines=9> */
[----:B-----5:R-:W-:Y:S01]  /*8cdc0*/  PRMT R16, R83, 0x7610, R16 ;  /* 0x0000761053107816 */ /* 0x020fe20000000010 */
[----:B------:R-:W0:Y:S01]  /*8cdd0*/  LDC R68, c[0x0][0x398] ;  /* 0x0000e600ff447b82 */ /* 0x000e220000000800 */
[----:B------:R-:W-:Y:S01]  /*8cde0*/  ISETP.LT.AND P6, PT, R81, R13, !P1 ;  /* 0x0000000d5100720c */ /* 0x000fe20004fc1270 */
[----:B------:R-:W4:Y:S04]  /*8cdf0*/  LDL.S16 R83, [R1+0x278] ;  /* 0x0002780001537983 */ /* 0x000f280000100600 */
[----:B------:R3:W-:Y:S01]  /*8ce00*/  @P2 STG.E.U16 desc[UR6][R10.64], R16 ;  /* 0x000000100a002986 */ /* 0x0007e2000c101506 */
[----:B--2---:R-:W-:Y:S01]  /*8ce10*/  PRMT R12, R82, 0x7610, R12 ;  /* 0x00007610520c7816 */ /* 0x004fe2000000000c */
[----:B------:R-:W-:Y:S01]  /*8ce20*/  VIADD R4, R93, 0x5d ;  /* 0x0000005d5d047836 */ /* 0x000fe20000000000 */
        /* <DEDUP_REMOVED lines=176> */
[----:B------:R-:W-:Y:S01]  /*8d930*/  ISETP.GE.AND P3, PT, R7, R69, PT ;  /* 0x000000450700720c */ /* 0x000fe20003f66270 */
[----:B------:R-:W-:Y:S01]  /*8d940*/  VIADD R6, R93, 0x68 ;  /* 0x000000685d067836 */ /* 0x000fe20000000000 */
[----:B------:R2:W-:Y:S02]  /*8d950*/  @P2 STG.E.U16 desc[UR6][R4.64], R8 ;  /* 0x0000000804002986 */ /* 0x0005e4000c101506 */
[----:B------:R-:W-:Y:S01]  /*8d960*/  ISETP.LT.AND P2, PT, R81, R70, !P3 ;  /* 0x000000465100720c */ /* 0x000fe20005f41270 */
[----:B------:R-:W2:Y:S01]  /*8d970*/  LDC R69, c[0x0][0x398] ;  /* 0x0000e600ff457b82 */ /* 0x000ea20000000800 */
[----:B------:R-:W-:Y:S02]  /*8d980*/  IADD3 R0, PT, PT, R0, R67, RZ ;  /* 0x0000004300007210 */ /* 0x000fe40007ffe0ff */
        /* <DEDUP_REMOVED lines=9> */
[----:B--2---:R-:W-:Y:S01]  /*8da20*/  VIADD R4, R93, 0x69 ;  /* 0x000000695d047836 */ /* 0x004fe20000000000 */
[----:B------:R-:W-:Y:S01]  /*8da30*/  PRMT R13, R79, 0x7610, R13 ;  /* 0x000076104f0d7816 */ /* 0x000fe2000000000d */
[----:B------:R-:W1:Y:S01]  /*8da40*/  LDC R70, c[0x0][0x398] ;  /* 0x0000e600ff467b82 */ /* 0x000e620000000800 */
[----:B------:R-:W2:Y:S04]  /*8da50*/  LDL.LU.S16 R79, [R1+0x2aa] ;  /* 0x0002aa00014f7983 */ /* 0x000ea80000300600 */
[----:B------:R-:W3:Y:S01]  /*8da60*/  LDL.S16 R82, [R1+0x2ac] ;  /* 0x0002ac0001527983 */ /* 0x000ee20000100600 */
[----:B----4-:R-:W-:-:S03]  /*8da70*/  PRMT R11, R78, 0x7610, R11 ;  /* 0x000076104e0b7816 */ /* 0x010fc6000000000b */
[----:B------:R-:W4:Y:S01]  /*8da80*/  LDL.LU.S16 R78, [R1+0x2ae] ;  /* 0x0002ae00014e7983 */ /* 0x000f220000300600 */
[C---:B------:R-:W-:Y:S02]  /*8da90*/  IMAD.IADD R5, R0.reuse, 0x1, R67 ;  /* 0x0000000100057824 */ /* 0x040fe400078e0243 */
[----:B------:R-:W-:Y:S01]  /*8daa0*/  IMAD.WIDE R8, R0, 0x2, R14 ;  /* 0x0000000200087825 */ /* 0x000fe200078e020e */
[----:B------:R-:W-:Y:S01]  /*8dab0*/  ISETP.GE.AND P2, PT, R4, R72, PT ;  /* 0x000000480400720c */ /* 0x000fe20003f46270 */
[----:B------:R-:W3:Y:S01]  /*8dac0*/  LDL.S16 R84, [R1+0x2b0] ;  /* 0x0002b00001547983 */ /* 0x000ee20000100600 */
[----:B------:R-:W1:Y:S01]  /*8dad0*/  LDC R72, c[0x0][0x39c] ;  /* 0x0000e700ff487b82 */ /* 0x000e620000000800 */
[----:B------:R-:W-:Y:S02]  /*8dae0*/  IMAD.WIDE R6, R5, 0x2, R2 ;  /* 0x0000000205067825 */ /* 0x000fe400078e0202 */
[----:B------:R0:W-:Y:S01]  /*8daf0*/  @P3 STG.E.U16 desc[UR6][R8.64], R13 ;  /* 0x0000000d08003986 */ /* 0x0001e2000c101506 */
[----:B------:R-:W-:-:S03]  /*8db00*/  ISETP.LT.AND P3, PT, R80, R69, !P1 ;  /* 0x000000455000720c */ /* 0x000fc60004f61270 */
[----:B------:R0:W-:Y:S02]  /*8db10*/  @P6 STG.E.U16 desc[UR6][R6.64], R12 ;  /* 0x0000000c06006986 */ /* 0x0001e4000c101506 */
[----:B0-----:R-:W-:Y:S01]  /*8db20*/  ISETP.LT.AND P6, PT, R81, R68, !P2 ;  /* 0x000000445100720c */ /* 0x001fe200057c1270 */
[----:B------:R-:W-:Y:S01]  /*8db30*/  IMAD.IADD R4, R5, 0x1, R67 ;  /* 0x0000000105047824 */ /* 0x000fe200078e0243 */
[----:B------:R-:W-:Y:S01]  /*8db40*/  PRMT R10, R86, 0x7610, R10 ;  /* 0x00007610560a7816 */ /* 0x000fe2000000000a */
[----:B------:R-:W-:Y:S01]  /*8db50*/  VIADD R0, R93, 0x6a ;  /* 0x0000006a5d007836 */ /* 0x000fe20000000000 */
[----:B------:R-:W0:Y:S01]  /*8db60*/  LDC R69, c[0x0][0x398] ;  /* 0x0000e600ff457b82 */ /* 0x000e220000000800 */
[----:B------:R-:W-:-:S03]  /*8db70*/  IMAD.WIDE R8, R5, 0x2, R14 ;  /* 0x0000000205087825 */ /* 0x000fc600078e020e */
[----:B------:R-:W-:Y:S01]  /*8db80*/  ISETP.GE.AND P1, PT, R0, R77, PT ;  /* 0x0000004d0000720c */ /* 0x000fe20003f26270 */
[----:B------:R-:W-:Y:S01]  /*8db90*/  IMAD.WIDE R6, R4, 0x2, R2 ;  /* 0x0000000204067825 */ /* 0x000fe200078e0202 */
[----:B------:R1:W-:Y:S02]  /*8dba0*/  @P3 STG.E.U16 desc[UR6][R8.64], R11 ;  /* 0x0000000b08003986 */ /* 0x0003e4000c101506 */
[C---:B------:R-:W-:Y:S01]  /*8dbb0*/  ISETP.LT.AND P3, PT, R80.reuse, R74, !P1 ;  /* 0x0000004a5000720c */ /* 0x040fe20004f61270 */
[----:B------:R-:W0:Y:S01]  /*8dbc0*/  LDC R68, c[0x0][0x398] ;  /* 0x0000e600ff447b82 */ /* 0x000e220000000800 */
[----:B------:R0:W-:Y:S01]  /*8dbd0*/  @P6 STG.E.U16 desc[UR6][R6.64], R10 ;  /* 0x0000000a06006986 */ /* 0x0001e2000c101506 */
[----:B------:R-:W-:Y:S02]  /*8dbe0*/  ISETP.LT.AND P6, PT, R80, R76, !P2 ;  /* 0x0000004c5000720c */ /* 0x000fe400057c1270 */
[----:B------:R-:W-:Y:S02]  /*8dbf0*/  ISETP.LT.AND P2, PT, R81, R75, !P1 ;  /* 0x0000004b5100720c */ /* 0x000fe40004f41270 */
[----:B-----5:R-:W-:Y:S01]  /*8dc00*/  PRMT R13, R83, 0x7610, R13 ;  /* 0x00007610530d7816 */ /* 0x020fe2000000000d */
[----:B-1----:R-:W-:Y:S01]  /*8dc10*/  VIADD R11, R93, 0x6b ;  /* 0x0000006b5d0b7836 */ /* 0x002fe20000000000 */
[----:B------:R-:W-:-:S02]  /*8dc20*/  PRMT R16, R85, 0x7610, R16 ;  /* 0x0000761055107816 */ /* 0x000fc40000000010 */
[----:B--2---:R-:W-:Y:S01]  /*8dc30*/  PRMT R12, R79, 0x7610, R12 ;  /* 0x000076104f0c7816 */ /* 0x004fe2000000000c */
[C---:B------:R-:W-:Y:S01]  /*8dc40*/  IMAD.IADD R0, R4.reuse, 0x1, R67 ;  /* 0x0000000104007824 */ /* 0x040fe200078e0243 */
[----:B------:R-:W2:Y:S01]  /*8dc50*/  LDL.LU.S16 R79, [R1+0x2b2] ;  /* 0x0002b200014f7983 */ /* 0x000ea20000300600 */
[----:B------:R-:W-:Y:S01]  /*8dc60*/  ISETP.GE.AND P1, PT, R11, R73, PT ;  /* 0x000000490b00720c */ /* 0x000fe20003f26270 */
[----:B------:R-:W-:Y:S01]  /*8dc70*/  IMAD.WIDE R8, R4, 0x2, R14 ;  /* 0x0000000204087825 */ /* 0x000fe200078e020e */
[----:B------:R-:W1:Y:S01]  /*8dc80*/  LDC R73, c[0x0][0x39c] ;  /* 0x0000e700ff497b82 */ /* 0x000e620000000800 */
        /* <DEDUP_REMOVED lines=12> */
[----:B------:R-:W-:-:S03]  /*8dd50*/  ISETP.LT.AND P1, PT, R80, R69, !P1 ;  /* 0x000000455000720c */ /* 0x000fc60004f21270 */
[----:B---3--:R-:W3:Y:S01]  /*8dd60*/  LDC R16, c[0x0][0x39c] ;  /* 0x0000e700ff107b82 */ /* 0x008ee20000000800 */
[----:B------:R-:W-:-:S07]  /*8dd70*/  ISETP.GE.AND P2, PT, R10, R72, PT ;  /* 0x000000480a00720c */ /* 0x000fce0003f46270 */
[----:B------:R-:W0:Y:S01]  /*8dd80*/  LDC R13, c[0x0][0x398] ;  /* 0x0000e600ff0d7b82 */ /* 0x000e220000000800 */
[----:B------:R-:W-:Y:S01]  /*8dd90*/  IMAD.IADD R4, R0, 0x1, R67 ;  /* 0x0000000100047824 */ /* 0x000fe200078e0243 */
[----:B------:R-:W-:Y:S02]  /*8dda0*/  PRMT R12, R82, 0x7610, R12 ;  /* 0x00007610520c7816 */ /* 0x000fe4000000000c */
[----:B------:R-:W-:Y:S01]  /*8ddb0*/  ISETP.LT.AND P6, PT, R81, R68, !P2 ;  /* 0x000000445100720c */ /* 0x000fe200057c1270 */
[----:B------:R-:W-:Y:S01]  /*8ddc0*/  IMAD.WIDE R8, R4, 0x2, R2 ;  /* 0x0000000204087825 */ /* 0x000fe200078e0202 */
[----:B------:R-:W-:Y:S01]  /*8ddd0*/  PRMT R10, R84, 0x7610, R10 ;  /* 0x00007610540a7816 */ /* 0x000fe2000000000a */
[----:B------:R-:W3:Y:S01]  /*8dde0*/  LDL.S16 R82, [R1+0x2b8] ;  /* 0x0002b80001527983 */ /* 0x000ee20000100600 */
        /* <DEDUP_REMOVED lines=28> */
[----:B---3--:R-:W-:-:S03]  /*8dfb0*/  ISETP.GE.AND P3, PT, R7, R16, PT ;  /* 0x000000100700720c */ /* 0x008fc60003f66270 */
        /* <DEDUP_REMOVED lines=8> */
[----:B---3--:R-:W-:-:S02]  /*8e040*/  IMAD.IADD R5, R0, 0x1, R67 ;  /* 0x0000000100057824 */ /* 0x008fc400078e0243 */
[----:B------:R-:W-:Y:S01]  /*8e050*/  IMAD.WIDE R8, R0, 0x2, R14 ;  /* 0x0000000200087825 */ /* 0x000fe200078e020e */
[----:B------:R-:W-:Y:S01]  /*8e060*/  PRMT R0, R82, 0x7610, R0 ;  /* 0x0000761052007816 */ /* 0x000fe20000000000 */
[----:B------:R2:W-:Y:S02]  /*8e070*/  @P2 STG.E.U16 desc[UR6][R10.64], R13 ;  /* 0x0000000d0a002986 */ /* 0x0005e4000c101506 */
[----:B------:R-:W-:Y:S01]  /*8e080*/  VIADD R4, R93, 0x6f ;  /* 0x0000006f5d047836 */ /* 0x000fe20000000000 */
[----:B------:R-:W3:Y:S01]  /*8e090*/  LDC R69, c[0x0][0x39c] ;  /* 0x0000e700ff457b82 */ /* 0x000ee20000000800 */
[----:B------:R-:W3:Y:S07]  /*8e0a0*/  LDL.S16 R82, [R1+0x2c4] ;  /* 0x0002c40001527983 */ /* 0x000eee0000100600 */
[----:B------:R-:W0:Y:S01]  /*8e0b0*/  LDC R68, c[0x0][0x398] ;  /* 0x0000e600ff447b82 */ /* 0x000e220000000800 */
[----:B--2---:R-:W-:-:S02]  /*8e0c0*/  PRMT R10, R79, 0x7610, R10 ;  /* 0x000076104f0a7816 */ /* 0x004fc4000000000a */
[----:B------:R-:W2:Y:S04]  /*8e0d0*/  LDL.LU.S16 R79, [R1+0x2c6] ;  /* 0x0002c600014f7983 */ /* 0x000ea80000300600 */
[----:B------:R-:W2:Y:S01]  /*8e0e0*/  LDL.S16 R84, [R1+0x2c8] ;  /* 0x0002c80001547983 */ /* 0x000ea20000100600 */
[----:B----4-:R-:W-:-:S03]  /*8e0f0*/  PRMT R11, R78, 0x7610, R11 ;  /* 0x000076104e0b7816 */ /* 0x010fc6000000000b */
[----:B------:R-:W4:Y:S01]  /*8e100*/  LDL.LU.S16 R78, [R1+0x2ca] ;  /* 0x0002ca00014e7983 */ /* 0x000f220000300600 */
[----:B------:R-:W-:Y:S01]  /*8e110*/  ISETP.GE.AND P2, PT, R4, R72, PT ;  /* 0x000000480400720c */ /* 0x000fe20003f46270 */
[----:B------:R-:W-:Y:S01]  /*8e120*/  IMAD.WIDE R6, R5, 0x2, R2 ;  /* 0x0000000205067825 */ /* 0x000fe200078e0202 */
[----:B------:R-:W3:Y:S01]  /*8e130*/  LDC R72, c[0x0][0x398] ;  /* 0x0000e600ff487b82 */ /* 0x000ee20000000800 */
        /* <DEDUP_REMOVED lines=28> */
[----:B---3--:R-:W-:Y:S01]  /*8e300*/  ISETP.LT.AND P3, PT, R81, R72, !P1 ;  /* 0x000000485100720c */ /* 0x008fe20004f61270 */
[----:B------:R-:W3:Y:S01]  /*8e310*/  LDC R70, c[0x0][0x398] ;  /* 0x0000e600ff467b82 */ /* 0x000ee20000000800 */
        /* <DEDUP_REMOVED lines=29> */
[----:B------:R-:W2:Y:S02]  /*8e4f0*/  LDC R73, c[0x0][0x39c] ;  /* 0x0000e700ff497b82 */ /* 0x000ea40000000800 */
[----:B------:R-:W4:Y:S01]  /*8e500*/  LDL.LU.S16 R85, [R1+0x2d6] ;  /* 0x0002d60001557983 */ /* 0x000f220000300600 */
[----:B---3--:R-:W-:-:S02]  /*8e510*/  VIADD R7, R93, 0x73 ;  /* 0x000000735d077836 */ /* 0x008fc40000000000 */
[----:B------:R-:W-:-:S03]  /*8e520*/  IMAD.WIDE R4, R0, 0x2, R14 ;  /* 0x0000000200047825 */ /* 0x000fc600078e020e */
[----:B------:R-:W-:Y:S02]  /*8e530*/  ISETP.GE.AND P3, PT, R7, R69, PT ;  /* 0x000000450700720c */ /* 0x000fe40003f66270 */
[----:B------:R-:W3:Y:S01]  /*8e540*/  LDC R69, c[0x0][0x398] ;  /* 0x0000e600ff457b82 */ /* 0x000ee20000000800 */
        /* <DEDUP_REMOVED lines=12> */
[----:B--2---:R-:W-:Y:S01]  /*8e610*/  PRMT R12, R82, 0x7610, R12 ;  /* 0x00007610520c7816 */ /* 0x004fe2000000000c */
[----:B------:R-:W-:Y:S01]  /*8e620*/  VIADD R4, R93, 0x75 ;  /* 0x000000755d047836 */ /* 0x000fe20000000000 */
[----:B------:R-:W-:Y:S01]  /*8e630*/  PRMT R13, R79, 0x7610, R13 ;  /* 0x000076104f0d7816 */ /* 0x000fe2000000000d */
[----:B------:R-:W1:Y:S01]  /*8e640*/  LDC R70, c[0x0][0x398] ;  /* 0x0000e600ff467b82 */ /* 0x000e620000000800 */
[----:B------:R-:W2:Y:S04]  /*8e650*/  LDL.LU.S16 R79, [R1+0x2da] ;  /* 0x0002da00014f7983 */ /* 0x000ea80000300600 */
[----:B------:R-:W2:Y:S01]  /*8e660*/  LDL.S16 R82, [R1+0x2dc] ;  /* 0x0002dc0001527983 */ /* 0x000ea20000100600 */
        /* <DEDUP_REMOVED lines=9> */
[----:B---3--:R-:W-:-:S03]  /*8e700*/  ISETP.LT.AND P3, PT, R80, R69, !P1 ;  /* 0x000000455000720c */ /* 0x008fc60004f61270 */
        /* <DEDUP_REMOVED lines=8> */
[----:B---3--:R-:W-:Y:S01]  /*8e790*/  IMAD.WIDE R6, R4, 0x2, R2 ;  /* 0x0000000204067825 */ /* 0x008fe200078e0202 */
[----:B------:R3:W-:Y:S02]  /*8e7a0*/  @P3 STG.E.U16 desc[UR6][R8.64], R11 ;  /* 0x0000000b08003986 */ /* 0x0007e4000c101506 */
[C---:B------:R-:W-:Y:S01]  /*8e7b0*/  ISETP.LT.AND P3, PT, R80.reuse, R74, !P1 ;  /* 0x0000004a5000720c */ /* 0x040fe20004f61270 */
[----:B------:R-:W0:Y:S01]  /*8e7c0*/  LDC R68, c[0x0][0x398] ;  /* 0x0000e600ff447b82 */ /* 0x000e220000000800 */
[----:B------:R0:W-:Y:S01]  /*8e7d0*/  @P6 STG.E.U16 desc[UR6][R6.64], R10 ;  /* 0x0000000a06006986 */ /* 0x0001e2000c101506 */
[----:B------:R-:W-:Y:S02]  /*8e7e0*/  ISETP.LT.AND P6, PT, R80, R76, !P2 ;  /* 0x0000004c5000720c */ /* 0x000fe400057c1270 */
[----:B------:R-:W-:Y:S02]  /*8e7f0*/  ISETP.LT.AND P2, PT, R81, R75, !P1 ;  /* 0x0000004b5100720c */ /* 0x000fe40004f41270 */
[----:B-----5:R-:W-:Y:S01]  /*8e800*/  PRMT R13, R83, 0x7610, R13 ;  /* 0x00007610530d7816 */ /* 0x020fe2000000000d */
[----:B---3--:R-:W-:Y:S01]  /*8e810*/  VIADD R11, R93, 0x77 ;  /* 0x000000775d0b7836 */ /* 0x008fe20000000000 */
[----:B------:R-:W-:-:S02]  /*8e820*/  PRMT R16, R85, 0x7610, R16 ;  /* 0x0000761055107816 */ /* 0x000fc40000000010 */
[----:B--2---:R-:W-:Y:S01]  /*8e830*/  PRMT R12, R79, 0x7610, R12 ;  /* 0x000076104f0c7816 */ /* 0x004fe2000000000c */
        /* <DEDUP_REMOVED lines=52> */
[----:B---3--:R-:W-:Y:S01]  /*8eb80*/  IMAD.WIDE R4, R0, 0x2, R14 ;  /* 0x0000000200047825 */ /* 0x008fe200078e020e */
[----:B------:R-:W3:Y:S02]  /*8eb90*/  LDC R73, c[0x0][0x398] ;  /* 0x0000e600ff497b82 */ /* 0x000ee40000000800 */
        /* <DEDUP_REMOVED lines=24> */
[----:B------:R-:W-:Y:S02]  /*8ed20*/  IMAD.WIDE R6, R5, 0x2, R2 ;  /* 0x0000000205067825 */ /* 0x000fe400078e0202 */
[----:B------:R1:W-:Y:S01]  /*8ed30*/  @P3 STG.E.U16 desc[UR6][R8.64], R12 ;  /* 0x0000000c08003986 */ /* 0x0003e2000c101506 */
[----:B0-----:R-:W-:Y:S01]  /*8ed40*/  ISETP.LT.AND P3, PT, R81, R16, !P2 ;  /* 0x000000105100720c */ /* 0x001fe20005761270 */
[----:B------:R-:W0:Y:S01]  /*8ed50*/  LDC R72, c[0x0][0x398] ;  /* 0x0000e600ff487b82 */ /* 0x000e220000000800 */
[C---:B------:R-:W-:Y:S01]  /*8ed60*/  IADD3 R4, PT, PT, R5.reuse, R67, RZ ;  /* 0x0000004305047210 */ /* 0x040fe20007ffe0ff */
[----:B------:R5:W-:Y:S01]  /*8ed70*/  @P6 STG.E.U16 desc[UR6][R6.64], R0 ;  /* 0x0000000006006986 */ /* 0x000be2000c101506 */
[----:B-1----:R-:W-:Y:S01]  /*8ed80*/  IMAD.WIDE R8, R5, 0x2, R14 ;  /* 0x0000000205087825 */ /* 0x002fe200078e020e */
[----:B----4-:R-:W-:-:S04]  /*8ed90*/  PRMT R5, R86, 0x7610, R5 ;  /* 0x0000761056057816 */ /* 0x010fc80000000005 */
[----:B------:R-:W1:Y:S01]  /*8eda0*/  LDC R16, c[0x0][0x398] ;  /* 0x0000e600ff107b82 */ /* 0x000e620000000800 */
[----:B-----5:R-:W-:Y:S01]  /*8edb0*/  VIADD R0, R93, 0x7c ;  /* 0x0000007c5d007836 */ /* 0x020fe20000000000 */
        /* <DEDUP_REMOVED lines=8> */
[----:B------:R-:W1:Y:S01]  /*8ee40*/  LDC R76, c[0x0][0x398] ;  /* 0x0000e600ff4c7b82 */ /* 0x000e620000000800 */
[----:B----4-:R-:W-:Y:S01]  /*8ee50*/  VIADD R10, R93, 0x7d ;  /* 0x0000007d5d0a7836 */ /* 0x010fe20000000000 */
[----:B------:R-:W-:Y:S01]  /*8ee60*/  PRMT R13, R85, 0x7610, R13 ;  /* 0x00007610550d7816 */ /* 0x000fe2000000000d */
[----:B------:R-:W-:Y:S01]  /*8ee70*/  IMAD.WIDE R8, R4, 0x2, R14 ;  /* 0x0000000204087825 */ /* 0x000fe200078e020e */
[----:B------:R-:W-:-:S02]  /*8ee80*/  PRMT R12, R83, 0x7610, R12 ;  /* 0x00007610530c7816 */ /* 0x000fc4000000000c */
[----:B------:R-:W-:Y:S01]  /*8ee90*/  ISETP.GE.AND P1, PT, R10, R70, PT ;  /* 0x000000460a00720c */ /* 0x000fe20003f26270 */
[----:B------:R-:W4:Y:S01]  /*8eea0*/  LDL.S16 R83, [R1+0x2fc] ;  /* 0x0002fc0001537983 */ /* 0x000f220000100600 */
[C---:B-----5:R-:W-:Y:S01]  /*8eeb0*/  IMAD.WIDE R6, R0.reuse, 0x2, R2 ;  /* 0x0000000200067825 */ /* 0x060fe200078e0202 */
[----:B------:R-:W5:Y:S02]  /*8eec0*/  LDC R73, c[0x0][0x398] ;  /* 0x0000e600ff497b82 */ /* 0x000f640000000800 */
        /* <DEDUP_REMOVED lines=24> */
[----:B------:R-:W1:Y:S01]  /*8f050*/  LDC R68, c[0x0][0x39c] ;  /* 0x0000e700ff447b82 */ /* 0x000e620000000800 */
[----:B------:R-:W-:Y:S01]  /*8f060*/  IMAD.IADD R0, R4, 0x1, R67 ;  /* 0x0000000104007824 */ /* 0x000fe200078e0243 */
[----:B-----5:R-:W-:Y:S01]  /*8f070*/  ISETP.LT.AND P2, PT, R80, R73, !P2 ;  /* 0x000000495000720c */ /* 0x020fe20005741270 */
[----:B------:R-:W-:Y:S01]  /*8f080*/  IMAD.WIDE R6, R4, 0x2, R14 ;  /* 0x0000000204067825 */ /* 0x000fe200078e020e */
[----:B------:R-:W-:Y:S01]  /*8f090*/  PRMT R10, R84, 0x7610, R10 ;  /* 0x00007610540a7816 */ /* 0x000fe2000000000a */
[----:B------:R-:W5:Y:S03]  /*8f0a0*/  LDL.S16 R86, [R1+0x104] ;  /* 0x0001040001567983 */ /* 0x000f660000100600 */
[----:B------:R-:W4:Y:S01]  /*8f0b0*/  LDC R16, c[0x0][0x398] ;  /* 0x0000e600ff107b82 */ /* 0x000f220000000800 */
        /* <DEDUP_REMOVED lines=13> */
[----:B-1----:R-:W-:Y:S02]  /*8f190*/  ISETP.GE.AND P1, PT, R6, R68, PT ;  /* 0x000000440600720c */ /* 0x002fe40003f26270 */
[----:B----4-:R-:W-:Y:S01]  /*8f1a0*/  ISETP.LT.AND P3, PT, R80, R16, !P3 ;  /* 0x000000105000720c */ /* 0x010fe20005f61270 */
        /* <DEDUP_REMOVED lines=16> */
[----:B------:R-:W-:Y:S01]  /*8f2b0*/  ISETP.GE.AND P2, PT, R4, R72, PT ;  /* 0x000000480400720c */ /* 0x000fe20003f46270 */
[----:B------:R-:W3:Y:S01]  /*8f2c0*/  LDL.S16 R84, [R1+0x110] ;  /* 0x0001100001547983 */ /* 0x000ee20000100600 */
[----:B------:R-:W0:Y:S01]  /*8f2d0*/  LDC R72, c[0x0][0x39c] ;  /* 0x0000e700ff487b82 */ /* 0x000e220000000800 */
[----:B------:R-:W-:Y:S02]  /*8f2e0*/  IMAD.WIDE R6, R5, 0x2, R2 ;  /* 0x0000000205067825 */ /* 0x000fe400078e0202 */
[----:B------:R5:W-:Y:S01]  /*8f2f0*/  @P3 STG.E.U16 desc[UR6][R8.64], R13 ;  /* 0x0000000d08003986 */ /* 0x000be2000c101506 */
[----:B------:R-:W-:-:S03]  /*8f300*/  ISETP.LT.AND P3, PT, R80, R69, !P1 ;  /* 0x000000455000720c */ /* 0x000fc60004f61270 */
[----:B------:R5:W-:Y:S01]  /*8f310*/  @P6 STG.E.U16 desc[UR6][R6.64], R12 ;  /* 0x0000000c06006986 */ /* 0x000be2000c101506 */
[----:B-1----:R-:W-:Y:S01]  /*8f320*/  ISETP.LT.AND P6, PT, R81, R68, !P2 ;  /* 0x000000445100720c */ /* 0x002fe200057c1270 */
[----:B------:R-:W-:Y:S01]  /*8f330*/  IMAD.IADD R4, R5, 0x1, R67 ;  /* 0x0000000105047824 */ /* 0x000fe200078e0243 */
[----:B-----5:R-:W-:Y:S01]  /*8f340*/  PRMT R10, R86, 0x7610, R10 ;  /* 0x00007610560a7816 */ /* 0x020fe2000000000a */
[----:B------:R-:W-:Y:S01]  /*8f350*/  VIADD R0, R93, 0x82 ;  /* 0x000000825d007836 */ /* 0x000fe20000000000 */
[----:B------:R-:W1:Y:S01]  /*8f360*/  LDC R69, c[0x0][0x398] ;  /* 0x0000e600ff457b82 */ /* 0x000e620000000800 */
        /* <DEDUP_REMOVED lines=9> */
[----:B----4-:R-:W-:Y:S01]  /*8f400*/  PRMT R13, R83, 0x7610, R13 ;  /* 0x00007610530d7816 */ /* 0x010fe2000000000d */
[----:B-----5:R-:W-:Y:S01]  /*8f410*/  VIADD R11, R93, 0x83 ;  /* 0x000000835d0b7836 */ /* 0x020fe20000000000 */
[----:B------:R-:W-:-:S02]  /*8f420*/  PRMT R16, R85, 0x7610, R16 ;  /* 0x0000761055107816 */ /* 0x000fc40000000010 */
[----:B--2---:R-:W-:Y:S01]  /*8f430*/  PRMT R12, R79, 0x7610, R12 ;  /* 0x000076104f0c7816 */ /* 0x004fe2000000000c */
[C---:B------:R-:W-:Y:S01]  /*8f440*/  IMAD.IADD R0, R4.reuse, 0x1, R67 ;  /* 0x0000000104007824 */ /* 0x040fe200078e0243 */
[----:B------:R-:W2:Y:S01]  /*8f450*/  LDL.LU.S16 R79, [R1+0x112] ;  /* 0x00011200014f7983 */ /* 0x000ea20000300600 */
[----:B------:R-:W-:Y:S01]  /*8f460*/  ISETP.GE.AND P1, PT, R11, R73, PT ;  /* 0x000000490b00720c */ /* 0x000fe20003f26270 */
[----:B------:R-:W-:Y:S01]  /*8f470*/  IMAD.WIDE R8, R4, 0x2, R14 ;  /* 0x0000000204087825 */ /* 0x000fe200078e020e */
[----:B------:R-:W4:Y:S01]  /*8f480*/  LDC R73, c[0x0][0x39c] ;  /* 0x0000e700ff497b82 */ /* 0x000f220000000800 */
        /* <DEDUP_REMOVED lines=30> */
[----:B----4-:R-:W-:Y:S01]  /*8f670*/  VIADD R6, R93, 0x86 ;  /* 0x000000865d067836 */ /* 0x010fe20000000000 */
[----:B------:R4:W-:Y:S04]  /*8f680*/  @P6 STG.E.U16 desc[UR6][R4.64], R10 ;  /* 0x0000000a04006986 */ /* 0x0009e8000c101506 */
[----:B------:R-:W-:Y:S02]  /*8f690*/  ISETP.GE.AND P1, PT, R6, R73, PT ;  /* 0x000000490600720c */ /* 0x000fe40003f26270 */
[----:B------:R-:W1:Y:S02]  /*8f6a0*/  LDC R68, c[0x0][0x398] ;  /* 0x0000e600ff447b82 */ /* 0x000e640000000800 */
[----:B0-----:R-:W-:-:S06]  /*8f6b0*/  ISETP.LT.AND P6, PT, R81, R13, !P1 ;  /* 0x0000000d5100720c */ /* 0x001fcc0004fc1270 */
[----:B------:R-:W0:Y:S08]  /*8f6c0*/  LDC R76, c[0x0][0x398] ;  /* 0x0000e600ff4c7b82 */ /* 0x000e300000000800 */
[----:B------:R-:W0:Y:S01]  /*8f6d0*/  LDC R77, c[0x0][0x39c] ;  /* 0x0000e700ff4d7b82 */ /* 0x000e220000000800 */
[----:B--2---:R-:W-:Y:S02]  /*8f6e0*/  PRMT R8, R79, 0x7610, R8 ;  /* 0x000076104f087816 */ /* 0x004fe40000000008 */
[----:B---3--:R-:W-:Y:S01]  /*8f6f0*/  PRMT R12, R78, 0x7610, R12 ;  /* 0x000076104e0c7816 */ /* 0x008fe2000000000c */
[----:B------:R-:W2:Y:S01]  /*8f700*/  LDL.LU.S16 R79, [R1+0x11a] ;  /* 0x00011a00014f7983 */ /* 0x000ea20000300600 */
[----:B-----5:R-:W-:-:S02]  /*8f710*/  PRMT R13, R83, 0x7610, R13 ;  /* 0x00007610530d7816 */ /* 0x020fc4000000000d */
[----:B------:R-:W-:Y:S01]  /*8f720*/  ISETP.LT.AND P2, PT, R80, R74, !P2 ;  /* 0x0000004a5000720c */ /* 0x000fe20005741270 */
        /* <DEDUP_REMOVED lines=87> */
[----:B------:R-:W5:Y:S03]  /*8fca0*/  LDL.S16 R86, [R1+0x134] ;  /* 0x0001340001567983 */ /* 0x000f660000100600 */
[----:B------:R-:W0:Y:S01]  /*8fcb0*/  LDC R16, c[0x0][0x398] ;  /* 0x0000e600ff107b82 */ /* 0x000e220000000800 */
[----:B------:R-:W-:Y:S01]  /*8fcc0*/  IMAD.WIDE R4, R0, 0x2, R2 ;  /* 0x0000000200047825 */ /* 0x000fe200078e0202 */
[----:B------:R1:W-:Y:S04]  /*8fcd0*/  @P1 STG.E.U16 desc[UR6][R6.64], R11 ;  /* 0x0000000b06001986 */ /* 0x0003e8000c101506 */
[----:B------:R1:W-:Y:S02]  /*8fce0*/  @P6 STG.E.U16 desc[UR6][R4.64], R10 ;  /* 0x0000000a04006986 */ /* 0x0003e4000c101506 */
[----:B------:R-:W2:Y:S02]  /*8fcf0*/  LDC R73, c[0x0][0x39c] ;  /* 0x0000e700ff497b82 */ /* 0x000ea40000000800 */
[----:B------:R-:W5:Y:S01]  /*8fd00*/  LDL.LU.S16 R85, [R1+0x136] ;  /* 0x0001360001557983 */ /* 0x000f620000300600 */
        /* <DEDUP_REMOVED lines=49> */
[----:B--2---:R-:W-:-:S02]  /*90020*/  PRMT R12, R79, 0x7610, R12 ;  /* 0x000076104f0c7816 */ /* 0x004fc4000000000c */
[C---:B------:R-:W-:Y:S01]  /*90030*/  IADD3 R0, PT, PT, R4.reuse, R67, RZ ;  /* 0x0000004304007210 */ /* 0x040fe20007ffe0ff */
[----:B------:R-:W2:Y:S01]  /*90040*/  LDL.LU.S16 R79, [R1+0x142] ;  /* 0x00014200014f7983 */ /* 0x000ea20000300600 */
[----:B------:R-:W-:Y:S01]  /*90050*/  ISETP.GE.AND P1, PT, R11, R73, PT ;  /* 0x000000490b00720c */ /* 0x000fe20003f26270 */
[----:B------:R-:W-:Y:S01]  /*90060*/  IMAD.WIDE R8, R4, 0x2, R14 ;  /* 0x0000000204087825 */ /* 0x000fe200078e020e */
[----:B------:R-:W-:Y:S01]  /*90070*/  PRMT R16, R85, 0x7610, R16 ;  /* 0x0000761055107816 */ /* 0x000fe20000000010 */
[----:B------:R-:W4:Y:S01]  /*90080*/  LDL.S16 R83, [R1+0x144] ;  /* 0x0001440001537983 */ /* 0x000f220000100600 */
[----:B------:R-:W1:Y:S01]  /*90090*/  LDC R73, c[0x0][0x39c] ;  /* 0x0000e700ff497b82 */ /* 0x000e620000000800 */
[----:B---3--:R-:W-:Y:S02]  /*900a0*/  PRMT R11, R78, 0x7610, R11 ;  /* 0x000076104e0b7816 */ /* 0x008fe4000000000b */
[----:B------:R-:W3:Y:S01]  /*900b0*/  LDL.LU.S16 R78, [R1+0x146] ;  /* 0x00014600014e7983 */ /* 0x000ee20000300600 */
[----:B0-----:R-:W-:-:S04]  /*900c0*/  IMAD.WIDE R6, R0, 0x2, R2 ;  /* 0x0000000200067825 */ /* 0x001fc800078e0202 */
[----:B------:R-:W0:Y:S01]  /*900d0*/  LDC R74, c[0x0][0x398] ;  /* 0x0000e600ff4a7b82 */ /* 0x000e220000000800 */
        /* <DEDUP_REMOVED lines=8> */
[----:B-----5:R-:W5:Y:S01]  /*90160*/  LDC R16, c[0x0][0x39c] ;  /* 0x0000e700ff107b82 */ /* 0x020f620000000800 */
        /* <DEDUP_REMOVED lines=33> */
[----:B-1----:R-:W-:Y:S01]  /*90380*/  IMAD.WIDE R4, R0, 0x2, R14 ;  /* 0x0000000200047825 */ /* 0x002fe200078e020e */
[----:B------:R-:W1:Y:S02]  /*90390*/  LDC R73, c[0x0][0x398] ;  /* 0x0000e600ff497b82 */ /* 0x000e640000000800 */
[----:B------:R-:W3:Y:S01]  /*903a0*/  LDL.LU.S16 R78, [R1+0x152] ;  /* 0x00015200014e7983 */ /* 0x000ee20000300600 */
[----:B-----5:R-:W-:-:S03]  /*903b0*/  ISETP.GE.AND P3, PT, R7, R16, PT ;  /* 0x000000100700720c */ /* 0x020fc60003f66270 */
        /* <DEDUP_REMOVED lines=8> */
[----:B-----5:R-:W-:-:S02]  /*90440*/  IMAD.IADD R5, R0, 0x1, R67 ;  /* 0x0000000100057824 */ /* 0x020fc400078e0243 */
[----:B------:R-:W-:Y:S01]  /*90450*/  IMAD.WIDE R8, R0, 0x2, R14 ;  /* 0x0000000200087825 */ /* 0x000fe200078e020e */
[----:B------:R-:W-:Y:S01]  /*90460*/  PRMT R0, R82, 0x7610, R0 ;  /* 0x0000761052007816 */ /* 0x000fe20000000000 */
[----:B------:R2:W-:Y:S02]  /*90470*/  @P2 STG.E.U16 desc[UR6][R10.64], R13 ;  /* 0x0000000d0a002986 */ /* 0x0005e4000c101506 */
[----:B------:R-:W-:Y:S01]  /*90480*/  VIADD R4, R93, 0x93 ;  /* 0x000000935d047836 */ /* 0x000fe20000000000 */
[----:B------:R-:W5:Y:S01]  /*90490*/  LDC R69, c[0x0][0x39c] ;  /* 0x0000e700ff457b82 */ /* 0x000f620000000800 */
        /* <DEDUP_REMOVED lines=9> */
[----:B------:R-:W5:Y:S01]  /*90530*/  LDC R72, c[0x0][0x398] ;  /* 0x0000e600ff487b82 */ /* 0x000f620000000800 */
        /* <DEDUP_REMOVED lines=28> */
[----:B-----5:R-:W-:Y:S01]  /*90700*/  ISETP.LT.AND P3, PT, R81, R72, !P1 ;  /* 0x000000485100720c */ /* 0x020fe20004f61270 */
[----:B------:R-:W5:Y:S01]  /*90710*/  LDC R70, c[0x0][0x398] ;  /* 0x0000e600ff467b82 */ /* 0x000f620000000800 */
        /* <DEDUP_REMOVED lines=31> */
[----:B-----5:R-:W-:-:S02]  /*90910*/  VIADD R7, R93, 0x97 ;  /* 0x000000975d077836 */ /* 0x020fc40000000000 */
[----:B------:R-:W-:-:S03]  /*90920*/  IMAD.WIDE R4, R0, 0x2, R14 ;  /* 0x0000000200047825 */ /* 0x000fc600078e020e */
[----:B------:R-:W-:Y:S02]  /*90930*/  ISETP.GE.AND P3, PT, R7, R69, PT ;  /* 0x000000450700720c */ /* 0x000fe40003f66270 */
[----:B------:R-:W5:Y:S01]  /*90940*/  LDC R69, c[0x0][0x398] ;  /* 0x0000e600ff457b82 */ /* 0x000f620000000800 */
[----:B------:R-:W-:Y:S01]  /*90950*/  VIADD R6, R93, 0x98 ;  /* 0x000000985d067836 */ /* 0x000fe20000000000 */
[----:B------:R0:W-:Y:S01]  /*90960*/  @P2 STG.E.U16 desc[UR6][R4.64], R8 ;  /* 0x0000000804002986 */ /* 0x0001e2000c101506 */
[----:B------:R-:W-:Y:S01]  /*90970*/  ISETP.LT.AND P2, PT, R81, R70, !P3 ;  /* 0x000000465100720c */ /* 0x000fe20005f41270 */
[----:B------:R-:W-:Y:S02]  /*90980*/  IMAD.IADD R0, R0, 0x1, R67 ;  /* 0x0000000100007824 */ /* 0x000fe400078e0243 */
[----:B-1----:R-:W-:Y:S02]  /*90990*/  ISETP.GE.AND P1, PT, R6, R68, PT ;  /* 0x000000440600720c */ /* 0x002fe40003f26270 */
[----:B0-----:R-:W-:Y:S01]  /*909a0*/  ISETP.LT.AND P3, PT, R80, R16, !P3 ;  /* 0x000000105000720c */ /* 0x001fe20005f61270 */
[----:B------:R-:W-:Y:S01]  /*909b0*/  IMAD.WIDE R10, R0, 0x2, R2 ;  /* 0x00000002000a7825 */ /* 0x000fe200078e0202 */
[----:B----4-:R-:W-:Y:S01]  /*909c0*/  PRMT R16, R83, 0x7610, R16 ;  /* 0x0000761053107816 */ /* 0x010fe20000000010 */
[----:B------:R-:W0:Y:S01]  /*909d0*/  LDC R68, c[0x0][0x398] ;  /* 0x0000e600ff447b82 */ /* 0x000e220000000800 */
[----:B------:R-:W-:Y:S01]  /*909e0*/  ISETP.LT.AND P6, PT, R81, R13, !P1 ;  /* 0x0000000d5100720c */ /* 0x000fe20004fc1270 */
[----:B------:R-:W4:Y:S04]  /*909f0*/  LDL.S16 R83, [R1+0x178] ;  /* 0x0001780001537983 */ /* 0x000f280000100600 */
[----:B------:R3:W-:Y:S01]  /*90a00*/  @P2 STG.E.U16 desc[UR6][R10.64], R16 ;  /* 0x000000100a002986 */ /* 0x0007e2000c101506 */
[----:B--2---:R-:W-:Y:S01]  /*90a10*/  PRMT R12, R82, 0x7610, R12 ;  /* 0x00007610520c7816 */ /* 0x004fe2000000000c */
[----:B------:R-:W-:Y:S01]  /*90a20*/  VIADD R4, R93, 0x99 ;  /* 0x000000995d047836 */ /* 0x000fe20000000000 */
[----:B------:R-:W-:Y:S01]  /*90a30*/  PRMT R13, R79, 0x7610, R13 ;  /* 0x000076104f0d7816 */ /* 0x000fe2000000000d */
[----:B------:R-:W1:Y:S01]  /*90a40*/  LDC R70, c[0x0][0x398] ;  /* 0x0000e600ff467b82 */ /* 0x000e620000000800 */
        /* <DEDUP_REMOVED lines=8> */
[----:B------:R-:W1:Y:S01]  /*90ad0*/  LDC R72, c[0x0][0x39c] ;  /* 0x0000e700ff487b82 */ /* 0x000e620000000800 */
[----:B------:R-:W-:Y:S02]  /*90ae0*/  IMAD.WIDE R6, R5, 0x2, R2 ;  /* 0x0000000205067825 */ /* 0x000fe400078e0202 */
[----:B------:R0:W-:Y:S01]  /*90af0*/  @P3 STG.E.U16 desc[UR6][R8.64], R13 ;  /* 0x0000000d08003986 */ /* 0x0001e2000c101506 */
[----:B-----5:R-:W-:-:S03]  /*90b00*/  ISETP.LT.AND P3, PT, R80, R69, !P1 ;  /* 0x000000455000720c */ /* 0x020fc60004f61270 */
        /* <DEDUP_REMOVED lines=8> */
[----:B-----5:R-:W-:Y:S01]  /*90b90*/  IMAD.WIDE R6, R4, 0x2, R2 ;  /* 0x0000000204067825 */ /* 0x020fe200078e0202 */
        /* <DEDUP_REMOVED lines=146> */
[C---:B------:R-:W-:Y:S01]  /*914c0*/  IMAD.WIDE R4, R0.reuse, 0x2, R2 ;  /* 0x0000000200047825 */ /* 0x040fe200078e0202 */
[----:B------:R1:W-:Y:S04]  /*914d0*/  @P1 STG.E.U16 desc[UR6][R6.64], R11 ;  /* 0x0000000b06001986 */ /* 0x0003e8000c101506 */
[----:B------:R1:W-:Y:S02]  /*914e0*/  @P6 STG.E.U16 desc[UR6][R4.64], R10 ;  /* 0x0000000a04006986 */ /* 0x0003e4000c101506 */
[----:B------:R-:W2:Y:S02]  /*914f0*/  LDC R73, c[0x0][0x39c] ;  /* 0x0000e700ff497b82 */ /* 0x000ea40000000800 */
[----:B------:R-:W5:Y:S01]  /*91500*/  LDL.LU.S16 R85, [R1+0x1a6] ;  /* 0x0001a60001557983 */ /* 0x000f620000300600 */
[----:B-1----:R-:W-:Y:S01]  /*91510*/  IADD3 R7, PT, PT, R93, 0xa3, RZ ;  /* 0x000000a35d077810 */ /* 0x002fe20007ffe0ff */
        /* <DEDUP_REMOVED lines=55> */
[----:B------:R-:W4:Y:S01]  /*91890*/  LDL.S16 R83, [R1+0x1b4] ;  /* 0x0001b40001537983 */ /* 0x000f220000100600 */
        /* <DEDUP_REMOVED lines=211> */
[----:B------:R-:W5:Y:S01]  /*925d0*/  LDL.S16 R82, [R1+0x1f4] ;  /* 0x0001f40001527983 */ /* 0x000f620000100600 */
[----:B------:R-:W-:Y:S01]  /*925e0*/  PRMT R10, R84, 0x7610, R10 ;  /* 0x00007610540a7816 */ /* 0x000fe2000000000a */
[----:B------:R-:W1:Y:S01]  /*925f0*/  LDC R70, c[0x0][0x398] ;  /* 0x0000e600ff467b82 */ /* 0x000e620000000800 */
[C---:B------:R-:W-:Y:S01]  /*92600*/  IMAD.WIDE R6, R4.reuse, 0x2, R14 ;  /* 0x0000000204067825 */ /* 0x040fe200078e020e */
[----:B------:R-:W-:Y:S03]  /*92610*/  @P3 STG.E.U16 desc[UR6][R8.64], R12 ;  /* 0x0000000c08003986 */ /* 0x000fe6000c101506 */
[----:B------:R-:W-:Y:S01]  /*92620*/  IMAD.IADD R0, R4, 0x1, R67 ;  /* 0x0000000104007824 */ /* 0x000fe200078e0243 */
[----:B------:R4:W-:Y:S02]  /*92630*/  @P1 STG.E.U16 desc[UR6][R6.64], R11 ;  /* 0x0000000b06001986 */ /* 0x0009e4000c101506 */
        /* <DEDUP_REMOVED lines=20> */
[C---:B----4-:R-:W-:Y:S01]  /*92780*/  IMAD.WIDE R4, R0.reuse, 0x2, R14 ;  /* 0x0000000200047825 */ /* 0x050fe200078e020e */
[----:B------:R-:W4:Y:S02]  /*92790*/  LDC R73, c[0x0][0x398] ;  /* 0x0000e600ff497b82 */ /* 0x000f240000000800 */
[----:B------:R-:W3:Y:S01]  /*927a0*/  LDL.LU.S16 R78, [R1+0x306] ;  /* 0x00030600014e7983 */ /* 0x000ee20000300600 */
[----:B------:R-:W-:-:S02]  /*927b0*/  IADD3 R0, PT, PT, R0, R67, RZ ;  /* 0x0000004300007210 */ /* 0x000fc40007ffe0ff */
[----:B-1----:R-:W-:Y:S01]  /*927c0*/  ISETP.GE.AND P3, PT, R7, R16, PT ;  /* 0x000000100700720c */ /* 0x002fe20003f66270 */
[----:B------:R1:W-:Y:S02]  /*927d0*/  @P2 STG.E.U16 desc[UR6][R4.64], R8 ;  /* 0x0000000804002986 */ /* 0x0003e4000c101506 */
[C---:B------:R-:W-:Y:S01]  /*927e0*/  IMAD.WIDE R10, R0.reuse, 0x2, R2 ;  /* 0x00000002000a7825 */ /* 0x040fe200078e0202 */
[----:B------:R-:W-:Y:S01]  /*927f0*/  ISETP.LT.AND P2, PT, R81, R70, !P3 ;  /* 0x000000465100720c */ /* 0x000fe20005f41270 */
[----:B------:R-:W0:Y:S02]  /*92800*/  LDC R16, c[0x0][0x398] ;  /* 0x0000e600ff107b82 */ /* 0x000e240000000800 */
[----:B-1----:R-:W-:Y:S01]  /*92810*/  IMAD.IADD R5, R0, 0x1, R67 ;  /* 0x0000000100057824 */ /* 0x002fe200078e0243 */
[----:B------:R-:W-:Y:S01]  /*92820*/  ISETP.LT.AND P1, PT, R80, R68, !P1 ;  /* 0x000000445000720c */ /* 0x000fe20004f21270 */
[----:B------:R-:W-:Y:S01]  /*92830*/  IMAD.WIDE R8, R0, 0x2, R14 ;  /* 0x0000000200087825 */ /* 0x000fe200078e020e */
[----:B------:R-:W-:-:S07]  /*92840*/  PRMT R0, R82, 0x7610, R0 ;  /* 0x0000761052007816 */ /* 0x000fce0000000000 */
[----:B------:R2:W-:Y:S01]  /*92850*/  @P2 STG.E.U16 desc[UR6][R10.64], R13 ;  /* 0x0000000d0a002986 */ /* 0x0005e2000c101506 */
[----:B------:R-:W-:Y:S01]  /*92860*/  ISETP.LT.AND P3, PT, R80, R69, !P3 ;  /* 0x000000455000720c */ /* 0x000fe20005f61270 */
[----:B------:R-:W-:Y:S01]  /*92870*/  VIADD R4, R93, 0xb7 ;  /* 0x000000b75d047836 */ /* 0x000fe20000000000 */
[----:B------:R-:W1:Y:S01]  /*92880*/  LDC R70, c[0x0][0x39c] ;  /* 0x0000e700ff467b82 */ /* 0x000e620000000800 */
[----:B------:R-:W4:Y:S03]  /*92890*/  LDL.S16 R82, [R1+0x308] ;  /* 0x0003080001527983 */ /* 0x000f260000100600 */
[----:B------:R-:W-:Y:S01]  /*928a0*/  ISETP.GE.AND P2, PT, R4, R72, PT ;  /* 0x000000480400720c */ /* 0x000fe20003f46270 */
[----:B------:R-:W-:-:S03]  /*928b0*/  IMAD.WIDE R6, R5, 0x2, R2 ;  /* 0x0000000205067825 */ /* 0x000fc600078e0202 */
[----:B------:R-:W0:Y:S08]  /*928c0*/  LDC R72, c[0x0][0x398] ;  /* 0x0000e600ff487b82 */ /* 0x000e300000000800 */
[----:B------:R-:W0:Y:S01]  /*928d0*/  LDC R68, c[0x0][0x398] ;  /* 0x0000e600ff447b82 */ /* 0x000e220000000800 */
[----:B--2---:R-:W-:-:S07]  /*928e0*/  PRMT R10, R79, 0x7610, R10 ;  /* 0x000076104f0a7816 */ /* 0x004fce000000000a */
[----:B------:R-:W2:Y:S01]  /*928f0*/  LDC R69, c[0x0][0x39c] ;  /* 0x0000e700ff457b82 */ /* 0x000ea20000000800 */
[----:B------:R-:W2:Y:S04]  /*92900*/  LDL.LU.S16 R79, [R1+0x30a] ;  /* 0x00030a00014f7983 */ /* 0x000ea80000300600 */
[----:B------:R-:W2:Y:S01]  /*92910*/  LDL.S16 R84, [R1+0x314] ;  /* 0x0003140001547983 */ /* 0x000ea20000100600 */
[----:B---3--:R-:W-:-:S03]  /*92920*/  PRMT R11, R78, 0x7610, R11 ;  /* 0x000076104e0b7816 */ /* 0x008fc6000000000b */
[----:B------:R-:W3:Y:S04]  /*92930*/  LDL.LU.S16 R78, [R1+0x316] ;  /* 0x00031600014e7983 */ /* 0x000ee80000300600 */
        /* <DEDUP_REMOVED lines=15> */
[----:B----4-:R-:W-:Y:S01]  /*92a30*/  ISETP.LT.AND P6, PT, R80, R73, !P1 ;  /* 0x000000495000720c */ /* 0x010fe20004fc1270 */
[----:B------:R-:W4:Y:S01]  /*92a40*/  LDC R76, c[0x0][0x398] ;  /* 0x0000e600ff4c7b82 */ /* 0x000f220000000800 */
[----:B0-----:R-:W-:Y:S01]  /*92a50*/  VIADD R10, R93, 0xb9 ;  /* 0x000000b95d0a7836 */ /* 0x001fe20000000000 */
[----:B------:R-:W-:Y:S01]  /*92a60*/  PRMT R13, R85, 0x7610, R13 ;  /* 0x00007610550d7816 */ /* 0x000fe2000000000d */
[----:B------:R-:W-:Y:S01]  /*92a70*/  IMAD.WIDE R8, R4, 0x2, R14 ;  /* 0x0000000204087825 */ /* 0x000fe200078e020e */
[----:B------:R-:W-:-:S03]  /*92a80*/  PRMT R12, R83, 0x7610, R12 ;  /* 0x00007610530c7816 */ /* 0x000fc6000000000c */
[----:B------:R-:W-:Y:S01]  /*92a90*/  IMAD.WIDE R6, R0, 0x2, R2 ;  /* 0x0000000200067825 */ /* 0x000fe200078e0202 */
[----:B------:R-:W-:Y:S01]  /*92aa0*/  ISETP.GE.AND P1, PT, R10, R70, PT ;  /* 0x000000460a00720c */ /* 0x000fe20003f26270 */
[----:B------:R0:W-:Y:S01]  /*92ab0*/  @P2 STG.E.U16 desc[UR6][R8.64], R13 ;  /* 0x0000000d08002986 */ /* 0x0001e2000c101506 */
[----:B------:R-:W5:Y:S01]  /*92ac0*/  LDC R73, c[0x0][0x398] ;  /* 0x0000e600ff497b82 */ /* 0x000f620000000800 */
[----:B------:R-:W-:Y:S02]  /*92ad0*/  IMAD.WIDE R4, R0, 0x2, R14 ;  /* 0x0000000200047825 */ /* 0x000fe400078e020e */
[----:B------:R0:W-:Y:S01]  /*92ae0*/  @P3 STG.E.U16 desc[UR6][R6.64], R12 ;  /* 0x0000000c06003986 */ /* 0x0001e2000c101506 */
[----:B------:R-:W-:-:S03]  /*92af0*/  ISETP.LT.AND P3, PT, R81, R72, !P1 ;  /* 0x000000485100720c */ /* 0x000fc60004f61270 */
[----:B------:R-:W4:Y:S01]  /*92b00*/  LDL.S16 R83, [R1+0x31c] ;  /* 0x00031c0001537983 */ /* 0x000f220000100600 */
[----:B------:R-:W1:Y:S01]  /*92b10*/  LDC R70, c[0x0][0x398] ;  /* 0x0000e600ff467b82 */ /* 0x000e620000000800 */
[----:B0-----:R-:W-:Y:S01]  /*92b20*/  VIADD R8, R93, 0xba ;  /* 0x000000ba5d087836 */ /* 0x001fe20000000000 */
[----:B------:R-:W-:Y:S01]  /*92b30*/  PRMT R12, R82, 0x7610, R12 ;  /* 0x00007610520c7816 */ /* 0x000fe2000000000c */
[----:B------:R0:W-:Y:S05]  /*92b40*/  @P6 STG.E.U16 desc[UR6][R4.64], R11 ;  /* 0x0000000b04006986 */ /* 0x0001ea000c101506 */
[----:B------:R-:W1:Y:S01]  /*92b50*/  LDC R13, c[0x0][0x398] ;  /* 0x0000e600ff0d7b82 */ /* 0x000e620000000800 */
[----:B------:R-:W4:Y:S01]  /*92b60*/  LDL.LU.S16 R82, [R1+0x31e] ;  /* 0x00031e0001527983 */ /* 0x000f220000300600 */
[----:B--2---:R-:W-:-:S02]  /*92b70*/  ISETP.GE.AND P2, PT, R8, R69, PT ;  /* 0x000000450800720c */ /* 0x004fc40003f46270 */
[----:B------:R-:W-:-:S04]  /*92b80*/  ISETP.LT.AND P1, PT, R80, R68, !P1 ;  /* 0x000000445000720c */ /* 0x000fc80004f21270 */
[----:B------:R-:W2:Y:S01]  /*92b90*/  LDC R69, c[0x0][0x39c] ;  /* 0x0000e700ff457b82 */ /* 0x000ea20000000800 */
[----:B0-----:R-:W-:-:S04]  /*92ba0*/  IMAD.IADD R4, R0, 0x1, R67 ;  /* 0x0000000100047824 */ /* 0x001fc800078e0243 */
[----:B------:R-:W-:-:S03]  /*92bb0*/  IMAD.WIDE R8, R4, 0x2, R2 ;  /* 0x0000000204087825 */ /* 0x000fc600078e0202 */
[----:B------:R-:W0:Y:S02]  /*92bc0*/  LDC R68, c[0x0][0x39c] ;  /* 0x0000e700ff447b82 */ /* 0x000e240000000800 */
[----:B------:R3:W-:Y:S06]  /*92bd0*/  @P3 STG.E.U16 desc[UR6][R8.64], R12 ;  /* 0x0000000c08003986 */ /* 0x0007ec000c101506 */
[----:B------:R-:W0:Y:S08]  /*92be0*/  LDC R72, c[0x0][0x39c] ;  /* 0x0000e700ff487b82 */ /* 0x000e300000000800 */
[----:B------:R-:W0:Y:S08]  /*92bf0*/  LDC R75, c[0x0][0x398] ;  /* 0x0000e600ff4b7b82 */ /* 0x000e300000000800 */
[----:B------:R-:W0:Y:S01]  /*92c00*/  LDC R74, c[0x0][0x398] ;  /* 0x0000e600ff4a7b82 */ /* 0x000e220000000800 */
[----:B------:R-:W-:-:S02]  /*92c10*/  PRMT R11, R79, 0x7610, R11 ;  /* 0x000076104f0b7816 */ /* 0x000fc4000000000b */
[----:B------:R-:W4:Y:S01]  /*92c20*/  LDL.S16 R79, [R1+0x324] ;  /* 0x00032400014f7983 */ /* 0x000f220000100600 */
[----:B---3--:R-:W-:-:S03]  /*92c30*/  PRMT R8, R78, 0x7610, R8 ;  /* 0x000076104e087816 */ /* 0x008fc60000000008 */
[----:B------:R-:W3:Y:S01]  /*92c40*/  LDL.LU.S16 R78, [R1+0x326] ;  /* 0x00032600014e7983 */ /* 0x000ee20000300600 */
[----:B-1----:R-:W-:Y:S02]  /*92c50*/  ISETP.LT.AND P6, PT, R81, R16, !P2 ;  /* 0x000000105100720c */ /* 0x002fe400057c1270 */
[----:B------:R-:W1:Y:S01]  /*92c60*/  LDC R16, c[0x0][0x398] ;  /* 0x0000e600ff107b82 */ /* 0x000e620000000800 */
[----:B------:R-:W-:Y:S01]  /*92c70*/  IMAD.IADD R0, R4, 0x1, R67 ;  /* 0x0000000104007824 */ /* 0x000fe200078e0243 */
[----:B-----5:R-:W-:Y:S01]  /*92c80*/  ISETP.LT.AND P2, PT, R80, R73, !P2 ;  /* 0x000000495000720c */ /* 0x020fe20005741270 */
[----:B------:R-:W-:Y:S01]  /*92c90*/  IMAD.WIDE R6, R4, 0x2, R14 ;  /* 0x0000000204067825 */ /* 0x000fe200078e020e */
[----:B------:R-:W5:Y:S01]  /*92ca0*/  LDL.S16 R85, [R1+0x32c] ;  /* 0x00032c0001557983 */ /* 0x000f620000100600 */
[----:B------:R-:W-:Y:S02]  /*92cb0*/  PRMT R10, R84, 0x7610, R10 ;  /* 0x00007610540a7816 */ /* 0x000fe4000000000a */
[----:B------:R-:W-:Y:S01]  /*92cc0*/  IMAD.WIDE R4, R0, 0x2, R2 ;  /* 0x0000000200047825 */ /* 0x000fe200078e0202 */
[----:B------:R0:W-:Y:S01]  /*92cd0*/  @P1 STG.E.U16 desc[UR6][R6.64], R11 ;  /* 0x0000000b06001986 */ /* 0x0001e2000c101506 */
[----:B------:R-:W3:Y:S03]  /*92ce0*/  LDC R73, c[0x0][0x39c] ;  /* 0x0000e700ff497b82 */ /* 0x000ee60000000800 */
[----:B------:R2:W-:Y:S04]  /*92cf0*/  @P6 STG.E.U16 desc[UR6][R4.64], R10 ;  /* 0x0000000a04006986 */ /* 0x0005e8000c101506 */
[----:B------:R-:W5:Y:S01]  /*92d00*/  LDL.LU.S16 R84, [R1+0x32e] ;  /* 0x00032e0001547983 */ /* 0x000f620000300600 */
[----:B0-----:R-:W-:-:S02]  /*92d10*/  VIADD R7, R93, 0xbb ;  /* 0x000000bb5d077836 */ /* 0x001fc40000000000 */
[----:B------:R-:W-:Y:S02]  /*92d20*/  VIADD R6, R93, 0xbc ;  /* 0x000000bc5d067836 */ /* 0x000fe40000000000 */
[----:B--2---:R-:W-:Y:S01]  /*92d30*/  IMAD.WIDE R4, R0, 0x2, R14 ;  /* 0x0000000200047825 */ /* 0x004fe200078e020e */
[----:B------:R-:W-:Y:S02]  /*92d40*/  ISETP.GE.AND P3, PT, R7, R69, PT ;  /* 0x000000450700720c */ /* 0x000fe40003f66270 */
[----:B------:R-:W-:Y:S01]  /*92d50*/  ISETP.GE.AND P1, PT, R6, R68, PT ;  /* 0x000000440600720c */ /* 0x000fe20003f26270 */
[----:B------:R-:W-:Y:S01]  /*92d60*/  IMAD.IADD R0, R0, 0x1, R67 ;  /* 0x0000000100007824 */ /* 0x000fe200078e0243 */
[----:B------:R0:W-:Y:S01]  /*92d70*/  @P2 STG.E.U16 desc[UR6][R4.64], R8 ;  /* 0x0000000804002986 */ /* 0x0001e2000c101506 */
[----:B------:R-:W-:Y:S01]  /*92d80*/  ISETP.LT.AND P2, PT, R81, R70, !P3 ;  /* 0x000000465100720c */ /* 0x000fe20005f41270 */
[----:B------:R-:W2:Y:S01]  /*92d90*/  LDC R69, c[0x0][0x398] ;  /* 0x0000e600ff457b82 */ /* 0x000ea20000000800 */
[----:B-1----:R-:W-:-:S02]  /*92da0*/  ISETP.LT.AND P3, PT, R80, R16, !P3 ;  /* 0x000000105000720c */ /* 0x002fc40005f61270 */
[----:B------:R-:W-:Y:S01]  /*92db0*/  ISETP.LT.AND P6, PT, R81, R13, !P1 ;  /* 0x0000000d5100720c */ /* 0x000fe20004fc1270 */
[----:B------:R-:W-:-:S04]  /*92dc0*/  IMAD.WIDE R10, R0, 0x2, R2 ;  /* 0x00000002000a7825 */ /* 0x000fc800078e0202 */
[----:B------:R-:W1:Y:S01]  /*92dd0*/  LDC R68, c[0x0][0x398] ;  /* 0x0000e600ff447b82 */ /* 0x000e620000000800 */
[----:B----4-:R-:W-:Y:S02]  /*92de0*/  PRMT R16, R83, 0x7610, R16 ;  /* 0x0000761053107816 */ /* 0x010fe40000000010 */
[----:B------:R-:W4:Y:S01]  /*92df0*/  LDL.S16 R83, [R1+0x330] ;  /* 0x0003300001537983 */ /* 0x000f220000100600 */
[----:B------:R-:W-:Y:S01]  /*92e00*/  PRMT R12, R79, 0x7610, R12 ;  /* 0x000076104f0c7816 */ /* 0x000fe2000000000c */
[----:B0-----:R-:W-:Y:S01]  /*92e10*/  IMAD.IADD R5, R0, 0x1, R67 ;  /* 0x0000000100057824 */ /* 0x001fe200078e0243 */
[----:B------:R-:W-:Y:S01]  /*92e20*/  PRMT R13, R82, 0x7610, R13 ;  /* 0x00007610520d7816 */ /* 0x000fe2000000000d */
[----:B------:R-:W-:Y:S01]  /*92e30*/  VIADD R4, R93, 0xbd ;  /* 0x000000bd5d047836 */ /* 0x000fe20000000000 */
[----:B------:R-:W4:Y:S01]  /*92e40*/  LDL.LU.S16 R82, [R1+0x332] ;  /* 0x0003320001527983 */ /* 0x000f220000300600 */
[----:B------:R-:W-:Y:S01]  /*92e50*/  IMAD.WIDE R8, R0, 0x2, R14 ;  /* 0x0000000200087825 */ /* 0x000fe200078e020e */
[----:B------:R-:W0:Y:S02]  /*92e60*/  LDC R70, c[0x0][0x398] ;  /* 0x0000e600ff467b82 */ /* 0x000e240000000800 */
[----:B------:R3:W-:Y:S04]  /*92e70*/  @P2 STG.E.U16 desc[UR6][R10.64], R16 ;  /* 0x000000100a002986 */ /* 0x0007e8000c101506 */
[----:B------:R-:W4:Y:S01]  /*92e80*/  LDL.S16 R79, [R1+0x338] ;  /* 0x00033800014f7983 */ /* 0x000f220000100600 */
[----:B---3--:R-:W-:-:S03]  /*92e90*/  PRMT R11, R78, 0x7610, R11 ;  /* 0x000076104e0b7816 */ /* 0x008fc6000000000b */
[----:B------:R-:W3:Y:S01]  /*92ea0*/  LDL.LU.S16 R78, [R1+0x33a] ;  /* 0x00033a00014e7983 */ /* 0x000ee20000300600 */
[C---:B------:R-:W-:Y:S01]  /*92eb0*/  IMAD.WIDE R6, R5.reuse, 0x2, R2 ;  /* 0x0000000205067825 */ /* 0x040fe200078e0202 */
[----:B------:R-:W-:Y:S02]  /*92ec0*/  ISETP.GE.AND P2, PT, R4, R72, PT ;  /* 0x000000480400720c */ /* 0x000fe40003f46270 */
[----:B------:R1:W-:Y:S01]  /*92ed0*/  @P3 STG.E.U16 desc[UR6][R8.64], R13 ;  /* 0x0000000d08003986 */ /* 0x0003e2000c101506 */
[----:B--2---:R-:W-:Y:S01]  /*92ee0*/  ISETP.LT.AND P3, PT, R80, R69, !P1 ;  /* 0x000000455000720c */ /* 0x004fe20004f61270 */
[----:B------:R-:W-:Y:S01]  /*92ef0*/  IMAD.IADD R4, R5, 0x1, R67 ;  /* 0x0000000105047824 */ /* 0x000fe200078e0243 */
[----:B-----5:R-:W-:Y:S01]  /*92f00*/  PRMT R10, R85, 0x7610, R10 ;  /* 0x00007610550a7816 */ /* 0x020fe2000000000a */
[----:B------:R2:W-:Y:S01]  /*92f10*/  @P6 STG.E.U16 desc[UR6][R6.64], R12 ;  /* 0x0000000c06006986 */ /* 0x0005e2000c101506 */
[----:B-1----:R-:W-:Y:S01]  /*92f20*/  ISETP.LT.AND P6, PT, R81, R68, !P2 ;  /* 0x000000445100720c */ /* 0x002fe200057c1270 */
[----:B------:R-:W-:Y:S01]  /*92f30*/  VIADD R0, R93, 0xbe ;  /* 0x000000be5d007836 */ /* 0x000fe20000000000 */
[----:B------:R-:W1:Y:S01]  /*92f40*/  LDC R69, c[0x0][0x398] ;  /* 0x0000e600ff457b82 */ /* 0x000e620000000800 */
[----:B------:R-:W-:-:S07]  /*92f50*/  IMAD.WIDE R8, R5, 0x2, R14 ;  /* 0x0000000205087825 */ /* 0x000fce00078e020e */
[----:B------:R-:W5:Y:S01]  /*92f60*/  LDC R72, c[0x0][0x39c] ;  /* 0x0000e700ff487b82 */ /* 0x000f620000000800 */
[----:B--2---:R-:W-:Y:S01]  /*92f70*/  IMAD.WIDE R6, R4, 0x2, R2 ;  /* 0x0000000204067825 */ /* 0x004fe200078e0202 */
[----:B------:R2:W-:Y:S01]  /*92f80*/  @P3 STG.E.U16 desc[UR6][R8.64], R11 ;  /* 0x0000000b08003986 */ /* 0x0005e2000c101506 */
[----:B------:R-:W-:-:S03]  /*92f90*/  ISETP.GE.AND P1, PT, R0, R77, PT ;  /* 0x0000004d0000720c */ /* 0x000fc60003f26270 */
[----:B------:R0:W-:Y:S01]  /*92fa0*/  @P6 STG.E.U16 desc[UR6][R6.64], R10 ;  /* 0x0000000a06006986 */ /* 0x0001e2000c101506 */
[C---:B------:R-:W-:Y:S01]  /*92fb0*/  ISETP.LT.AND P6, PT, R80.reuse, R76, !P2 ;  /* 0x0000004c5000720c */ /* 0x040fe200057c1270 */
[----:B------:R-:W1:Y:S01]  /*92fc0*/  LDC R68, c[0x0][0x398] ;  /* 0x0000e600ff447b82 */ /* 0x000e620000000800 */
[----:B------:R-:W-:Y:S02]  /*92fd0*/  ISETP.LT.AND P2, PT, R81, R75, !P1 ;  /* 0x0000004b5100720c */ /* 0x000fe40004f41270 */
[----:B------:R-:W-:Y:S01]  /*92fe0*/  ISETP.LT.AND P3, PT, R80, R74, !P1 ;  /* 0x0000004a5000720c */ /* 0x000fe20004f61270 */
[----:B------:R-:W-:Y:S01]  /*92ff0*/  IMAD.IADD R0, R4, 0x1, R67 ;  /* 0x0000000104007824 */ /* 0x000fe200078e0243 */
[----:B------:R-:W-:Y:S01]  /*93000*/  PRMT R16, R84, 0x7610, R16 ;  /* 0x0000761054107816 */ /* 0x000fe20000000010 */
[----:B--2---:R-:W-:Y:S02]  /*93010*/  IMAD.WIDE R8, R4, 0x2, R14 ;  /* 0x0000000204087825 */ /* 0x004fe400078e020e */
[----:B------:R-:W2:Y:S02]  /*93020*/  LDC R74, c[0x0][0x398] ;  /* 0x0000e600ff4a7b82 */ /* 0x000ea40000000800 */
[----:B------:R-:W-:-:S02]  /*93030*/  VIADD R11, R93, 0xbf ;  /* 0x000000bf5d0b7836 */ /* 0x000fc40000000000 */
[C---:B0-----:R-:W-:Y:S01]  /*93040*/  IMAD.WIDE R6, R0.reuse, 0x2, R2 ;  /* 0x0000000200067825 */ /* 0x041fe200078e0202 */
[----:B------:R0:W-:Y:S03]  /*93050*/  @P6 STG.E.U16 desc[UR6][R8.64], R16 ;  /* 0x0000001008006986 */ /* 0x0001e6000c101506 */
[----:B------:R-:W-:Y:S01]  /*93060*/  IMAD.WIDE R4, R0, 0x2, R14 ;  /* 0x0000000200047825 */ /* 0x000fe200078e020e */
[----:B----4-:R-:W-:Y:S01]  /*93070*/  PRMT R13, R83, 0x7610, R13 ;  /* 0x00007610530d7816 */ /* 0x010fe2000000000d */
[----:B------:R-:W4:Y:S01]  /*93080*/  LDC R75, c[0x0][0x398] ;  /* 0x0000e600ff4b7b82 */ /* 0x000f220000000800 */
[----:B------:R-:W-:Y:S01]  /*93090*/  ISETP.GE.AND P1, PT, R11, R73, PT ;  /* 0x000000490b00720c */ /* 0x000fe20003f26270 */
[----:B------:R-:W-:Y:S02]  /*930a0*/  VIADD R10, R93, 0xc0 ;  /* 0x000000c05d0a7836 */ /* 0x000fe40000000000 */
[----:B------:R1:W-:Y:S04]  /*930b0*/  @P2 STG.E.U16 desc[UR6][R6.64], R13 ;  /* 0x0000000d06002986 */ /* 0x0003e8000c101506 */
[----:B0-----:R-:W0:Y:S01]  /*930c0*/  LDC R16, c[0x0][0x39c] ;  /* 0x0000e700ff107b82 */ /* 0x001e220000000800 */
[----:B-----5:R-:W-:-:S04]  /*930d0*/  ISETP.GE.AND P2, PT, R10, R72, PT ;  /* 0x000000480a00720c */ /* 0x020fc80003f46270 */
[----:B-1----:R-:W-:-:S03]  /*930e0*/  ISETP.LT.AND P6, PT, R81, R68, !P2 ;  /* 0x000000445100720c */ /* 0x002fc600057c1270 */
[----:B------:R-:W1:Y:S01]  /*930f0*/  LDC R72, c[0x0][0x39c] ;  /* 0x0000e700ff487b82 */ /* 0x000e620000000800 */
[----:B--2---:R-:W-:-:S07]  /*93100*/  ISETP.LT.AND P2, PT, R80, R74, !P2 ;  /* 0x0000004a5000720c */ /* 0x004fce0005741270 */
[----:B------:R-:W2:Y:S01]  /*93110*/  LDC R68, c[0x0][0x398] ;  /* 0x0000e600ff447b82 */ /* 0x000ea20000000800 */
[----:B------:R-:W-:-:S07]  /*93120*/  PRMT R10, R17, 0x7610, R10 ;  /* 0x00007610110a7816 */ /* 0x000fce000000000a */
[----:B------:R-:W5:Y:S08]  /*93130*/  LDC R13, c[0x0][0x398] ;  /* 0x0000e600ff0d7b82 */ /* 0x000f700000000800 */
[----:B------:R-:W0:Y:S08]  /*93140*/  LDC R74, c[0x0][0x39c] ;  /* 0x0000e700ff4a7b82 */ /* 0x000e300000000800 */
[----:B------:R-:W0:Y:S01]  /*93150*/  LDC R73, c[0x0][0x398] ;  /* 0x0000e600ff497b82 */ /* 0x000e220000000800 */
[----:B------:R-:W-:-:S05]  /*93160*/  PRMT R12, R82, 0x7610, R12 ;  /* 0x00007610520c7816 */ /* 0x000fca000000000c */
[----:B------:R0:W-:Y:S01]  /*93170*/  @P3 STG.E.U16 desc[UR6][R4.64], R12 ;  /* 0x0000000c04003986 */ /* 0x0001e2000c101506 */
[----:B------:R-:W-:Y:S02]  /*93180*/  ISETP.LT.AND P3, PT, R81, R70, !P1 ;  /* 0x000000465100720c */ /* 0x000fe40004f61270 */
[----:B------:R-:W-:Y:S01]  /*93190*/  ISETP.LT.AND P1, PT, R80, R69, !P1 ;  /* 0x000000455000720c */ /* 0x000fe20004f21270 */
[----:B------:R-:W1:Y:S08]  /*931a0*/  LDC R70, c[0x0][0x39c] ;  /* 0x0000e700ff467b82 */ /* 0x000e700000000800 */
[----:B------:R-:W2:Y:S01]  /*931b0*/  LDC R69, c[0x0][0x398] ;  /* 0x0000e600ff457b82 */ /* 0x000ea20000000800 */
[----:B0-----:R-:W-:Y:S01]  /*931c0*/  IMAD.IADD R4, R0, 0x1, R67 ;  /* 0x0000000100047824 */ /* 0x001fe200078e0243 */
[----:B------:R-:W-:-:S02]  /*931d0*/  PRMT R12, R79, 0x7610, R12 ;  /* 0x000076104f0c7816 */ /* 0x000fc4000000000c */
[----:B---3--:R-:W-:Y:S01]  /*931e0*/  PRMT R11, R78, 0x7610, R11 ;  /* 0x000076104e0b7816 */ /* 0x008fe2000000000b */
[----:B------:R-:W-:-:S04]  /*931f0*/  IMAD.WIDE R8, R4, 0x2, R2 ;  /* 0x0000000204087825 */ /* 0x000fc800078e0202 */
[C---:B------:R-:W-:Y:S01]  /*93200*/  IMAD.WIDE R6, R4.reuse, 0x2, R14 ;  /* 0x0000000204067825 */ /* 0x040fe200078e020e */
[----:B------:R0:W-:Y:S03]  /*93210*/  @P3 STG.E.U16 desc[UR6][R8.64], R12 ;  /* 0x0000000c08003986 */ /* 0x0001e6000c101506 */
[----:B------:R-:W-:Y:S01]  /*93220*/  IMAD.IADD R0, R4, 0x1, R67 ;  /* 0x0000000104007824 */ /* 0x000fe200078e0243 */
[----:B------:R3:W-:Y:S03]  /*93230*/  @P1 STG.E.U16 desc[UR6][R6.64], R11 ;  /* 0x0000000b06001986 */ /* 0x0007e6000c101506 */
[----:B------:R-:W-:Y:S01]  /*93240*/  IMAD.WIDE R4, R0, 0x2, R2 ;  /* 0x0000000200047825 */ /* 0x000fe200078e0202 */
[----:B0-----:R-:W-:Y:S02]  /*93250*/  PRMT R8, R17, 0x7632, R8 ;  /* 0x0000763211087816 */ /* 0x001fe40000000008 */
[----:B------:R-:W0:Y:S01]  /*93260*/  LDC R17, c[0x0][0x398] ;  /* 0x0000e600ff117b82 */ /* 0x000e220000000800 */
[----:B---3--:R-:W-:Y:S01]  /*93270*/  VIADD R7, R93, 0xc1 ;  /* 0x000000c15d077836 */ /* 0x008fe20000000000 */
[----:B------:R3:W-:Y:S04]  /*93280*/  @P6 STG.E.U16 desc[UR6][R4.64], R10 ;  /* 0x0000000a04006986 */ /* 0x0007e8000c101506 */
[----:B------:R-:W-:-:S02]  /*93290*/  ISETP.GE.AND P3, PT, R7, R16, PT ;  /* 0x000000100700720c */ /* 0x000fc40003f66270 */
[----:B------:R-:W4:Y:S01]  /*932a0*/  LDC R16, c[0x0][0x398] ;  /* 0x0000e600ff107b82 */ /* 0x000f220000000800 */
[----:B------:R-:W-:Y:S02]  /*932b0*/  VIADD R6, R93, 0xc2 ;  /* 0x000000c25d067836 */ /* 0x000fe40000000000 */
[----:B---3--:R-:W-:-:S03]  /*932c0*/  IMAD.WIDE R4, R0, 0x2, R14 ;  /* 0x0000000200047825 */ /* 0x008fc600078e020e */
[----:B-1----:R-:W-:Y:S02]  /*932d0*/  ISETP.GE.AND P1, PT, R6, R72, PT ;  /* 0x000000480600720c */ /* 0x002fe40003f26270 */
[----:B------:R-:W-:Y:S01]  /*932e0*/  PRMT R12, R18, 0x7632, R12 ;  /* 0x00007632120c7816 */ /* 0x000fe2000000000c */
[----:B------:R-:W-:Y:S01]  /*932f0*/  IMAD.IADD R0, R0, 0x1, R67 ;  /* 0x0000000100007824 */ /* 0x000fe200078e0243 */
[----:B------:R1:W-:Y:S01]  /*93300*/  @P2 STG.E.U16 desc[UR6][R4.64], R8 ;  /* 0x0000000804002986 */ /* 0x0003e2000c101506 */
[C---:B--2---:R-:W-:Y:S01]  /*93310*/  ISETP.LT.AND P2, PT, R81.reuse, R69, !P3 ;  /* 0x000000455100720c */ /* 0x044fe20005f41270 */
[----:B------:R-:W2:Y:S01]  /*93320*/  LDC R72, c[0x0][0x398] ;  /* 0x0000e600ff487b82 */ /* 0x000ea20000000800 */
[----:B------:R-:W-:Y:S01]  /*93330*/  ISETP.LT.AND P3, PT, R80, R68, !P3 ;  /* 0x000000445000720c */ /* 0x000fe20005f61270 */
[----:B------:R-:W-:Y:S01]  /*93340*/  IMAD.WIDE R10, R0, 0x2, R2 ;  /* 0x00000002000a7825 */ /* 0x000fe200078e0202 */
[----:B-----5:R-:W-:Y:S02]  /*93350*/  ISETP.LT.AND P6, PT, R81, R13, !P1 ;  /* 0x0000000d5100720c */ /* 0x020fe40004fc1270 */
[----:B------:R-:W-:Y:S01]  /*93360*/  PRMT R13, R18, 0x7610, R13 ;  /* 0x00007610120d7816 */ /* 0x000fe2000000000d */
[----:B-1----:R-:W-:-:S02]  /*93370*/  VIADD R4, R93, 0xc3 ;  /* 0x000000c35d047836 */ /* 0x002fc40000000000 */
[----:B------:R-:W-:-:S04]  /*93380*/  IMAD.WIDE R8, R0, 0x2, R14 ;  /* 0x0000000200087825 */ /* 0x000fc800078e020e */
[----:B------:R1:W-:Y:S01]  /*93390*/  @P2 STG.E.U16 desc[UR6][R10.64], R13 ;  /* 0x0000000d0a002986 */ /* 0x0003e2000c101506 */
[----:B0-----:R-:W-:Y:S01]  /*933a0*/  ISETP.LT.AND P1, PT, R80, R17, !P1 ;  /* 0x000000115000720c */ /* 0x001fe20004f21270 */
[----:B------:R-:W0:Y:S01]  /*933b0*/  LDC R68, c[0x0][0x39c] ;  /* 0x0000e700ff447b82 */ /* 0x000e220000000800 */
[----:B------:R-:W-:Y:S01]  /*933c0*/  IMAD.IADD R5, R0, 0x1, R67 ;  /* 0x0000000100057824 */ /* 0x000fe200078e0243 */
[----:B------:R-:W-:Y:S01]  /*933d0*/  ISETP.GE.AND P2, PT, R4, R70, PT ;  /* 0x000000460400720c */ /* 0x000fe20003f46270 */
[----:B------:R3:W-:Y:S01]  /*933e0*/  @P3 STG.E.U16 desc[UR6][R8.64], R12 ;  /* 0x0000000c08003986 */ /* 0x0007e2000c101506 */
[----:B------:R-:W-:Y:S01]  /*933f0*/  PRMT R0, R41, 0x7610, R0 ;  /* 0x0000761029007816 */ /* 0x000fe20000000000 */
[----:B------:R-:W-:Y:S01]  /*93400*/  IMAD.WIDE R6, R5, 0x2, R2 ;  /* 0x0000000205067825 */ /* 0x000fe200078e0202 */
[----:B----4-:R-:W-:Y:S01]  /*93410*/  ISETP.LT.AND P3, PT, R81, R16, !P2 ;  /* 0x000000105100720c */ /* 0x010fe20005761270 */
[----:B------:R-:W4:Y:S01]  /*93420*/  LDL.LU R41, [R1+0x2eb0] ;  /* 0x002eb00001297983 */ /* 0x000f220000300800 */
[----:B------:R-:W5:Y:S01]  /*93430*/  LDC R69, c[0x0][0x398] ;  /* 0x0000e600ff457b82 */ /* 0x000f620000000800 */
[C---:B------:R-:W-:Y:S01]  /*93440*/  IMAD.IADD R4, R5.reuse, 0x1, R67 ;  /* 0x0000000105047824 */ /* 0x040fe200078e0243 */
[----:B-1----:R-:W-:Y:S01]  /*93450*/  PRMT R10, R42, 0x7610, R10 ;  /* 0x000076102a0a7816 */ /* 0x002fe2000000000a */
[----:B------:R1:W-:Y:S01]  /*93460*/  @P6 STG.E.U16 desc[UR6][R6.64], R0 ;  /* 0x0000000006006986 */ /* 0x0003e2000c101506 */
[----:B---3--:R-:W-:-:S04]  /*93470*/  IMAD.WIDE R8, R5, 0x2, R14 ;  /* 0x0000000205087825 */ /* 0x008fc800078e020e */
[----:B------:R-:W3:Y:S01]  /*93480*/  LDC R18, c[0x0][0x39c] ;  /* 0x0000e700ff127b82 */ /* 0x000ee20000000800 */
[----:B------:R-:W-:Y:S01]  /*93490*/  PRMT R5, R43, 0x7610, R5 ;  /* 0x000076102b057816 */ /* 0x000fe20000000005 */
[----:B------:R-:W4:Y:S01]  /*934a0*/  LDL.LU R42, [R1+0x2eac] ;  /* 0x002eac00012a7983 */ /* 0x000f220000300800 */
[----:B------:R-:W-:Y:S01]  /*934b0*/  ISETP.LT.AND P2, PT, R80, R75, !P2 ;  /* 0x0000004b5000720c */ /* 0x000fe20005741270 */
[----:B-1----:R-:W-:-:S04]  /*934c0*/  VIADD R0, R93, 0xc4 ;  /* 0x000000c45d007836 */ /* 0x002fc80000000000 */
[----:B------:R-:W1:Y:S01]  /*934d0*/  LDC R17, c[0x0][0x398] ;  /* 0x0000e600ff117b82 */ /* 0x000e620000000800 */
[----:B------:R-:W-:Y:S01]  /*934e0*/  IMAD.WIDE R6, R4, 0x2, R2 ;  /* 0x0000000204067825 */ /* 0x000fe200078e0202 */
[----:B------:R2:W-:Y:S01]  /*934f0*/  @P1 STG.E.U16 desc[UR6][R8.64], R10 ;  /* 0x0000000a08001986 */ /* 0x0005e2000c101506 */
[----:B------:R-:W-:-:S03]  /*93500*/  ISETP.GE.AND P1, PT, R0, R74, PT ;  /* 0x0000004a0000720c */ /* 0x000fc60003f26270 */
[----:B------:R0:W-:Y:S01]  /*93510*/  @P3 STG.E.U16 desc[UR6][R6.64], R5 ;  /* 0x0000000506003986 */ /* 0x0001e2000c101506 */
[----:B------:R-:W-:Y:S01]  /*93520*/  ISETP.LT.AND P3, PT, R81, R73, !P1 ;  /* 0x000000495100720c */ /* 0x000fe20004f61270 */
[----:B------:R-:W3:Y:S01]  /*93530*/  LDC R16, c[0x0][0x398] ;  /* 0x0000e600ff107b82 */ /* 0x000ee20000000800 */
[----:B------:R-:W-:Y:S01]  /*93540*/  PRMT R13, R44, 0x7610, R13 ;  /* 0x000076102c0d7816 */ /* 0x000fe2000000000d */
[C---:B------:R-:W-:Y:S01]  /*93550*/  IMAD.IADD R0, R4.reuse, 0x1, R67 ;  /* 0x0000000104007824 */ /* 0x040fe200078e0243 */
[----:B------:R-:W-:Y:S01]  /*93560*/  PRMT R12, R45, 0x7610, R12 ;  /* 0x000076102d0c7816 */ /* 0x000fe2000000000c */
[----:B------:R-:W4:Y:S01]  /*93570*/  LDL.LU R43, [R1+0x2ea8] ;  /* 0x002ea800012b7983 */ /* 0x000f220000300800 */
[----:B--2---:R-:W-:-:S03]  /*93580*/  IMAD.WIDE R8, R4, 0x2, R14 ;  /* 0x0000000204087825 */ /* 0x004fc600078e020e */
[----:B------:R-:W2:Y:S01]  /*93590*/  LDC R70, c[0x0][0x398] ;  /* 0x0000e600ff467b82 */ /* 0x000ea20000000800 */
[C---:B------:R-:W-:Y:S01]  /*935a0*/  VIADD R10, R93.reuse, 0xc5 ;  /* 0x000000c55d0a7836 */ /* 0x040fe20000000000 */
[----:B------:R5:W-:Y:S01]  /*935b0*/  @P2 STG.E.U16 desc[UR6][R8.64], R13 ;  /* 0x0000000d08002986 */ /* 0x000be2000c101506 */
[----:B0-----:R-:W-:Y:S01]  /*935c0*/  IMAD.WIDE R6, R0, 0x2, R2 ;  /* 0x0000000200067825 */ /* 0x001fe200078e0202 */
[----:B------:R-:W-:Y:S02]  /*935d0*/  ISETP.LT.AND P6, PT, R80, R72, !P1 ;  /* 0x000000485000720c */ /* 0x000fe40004fc1270 */
[----:B------:R-:W-:Y:S01]  /*935e0*/  ISETP.GE.AND P1, PT, R10, R68, PT ;  /* 0x000000440a00720c */ /* 0x000fe20003f26270 */
[----:B------:R-:W4:Y:S01]  /*935f0*/  LDL.LU R44, [R1+0x2ea4] ;  /* 0x002ea400012c7983 */ /* 0x000f220000300800 */
[----:B------:R-:W-:Y:S01]  /*93600*/  PRMT R11, R46, 0x7610, R11 ;  /* 0x000076102e0b7816 */ /* 0x000fe2000000000b */
[----:B------:R-:W-:Y:S01]  /*93610*/  IMAD.WIDE R4, R0, 0x2, R14 ;  /* 0x0000000200047825 */ /* 0x000fe200078e020e */
[----:B------:R-:W0:Y:S03]  /*93620*/  LDC R68, c[0x0][0x398] ;  /* 0x0000e600ff447b82 */ /* 0x000e260000000800 */
[----:B-----5:R-:W-:Y:S01]  /*93630*/  VIADD R8, R93, 0xc6 ;  /* 0x000000c65d087836 */ /* 0x020fe20000000000 */
[----:B------:R5:W-:Y:S01]  /*93640*/  @P3 STG.E.U16 desc[UR6][R6.64], R12 ;  /* 0x0000000c06003986 */ /* 0x000be2000c101506 */
[----:B------:R-:W-:-:S02]  /*93650*/  ISETP.LT.AND P3, PT, R81, R69, !P1 ;  /* 0x000000455100720c */ /* 0x000fc40004f61270 */
[----:B-1----:R-:W-:Y:S01]  /*93660*/  ISETP.LT.AND P1, PT, R80, R17, !P1 ;  /* 0x000000115000720c */ /* 0x002fe20004f21270 */
[----:B------:R-:W1:Y:S01]  /*93670*/  LDC R13, c[0x0][0x398] ;  /* 0x0000e600ff0d7b82 */ /* 0x000e620000000800 */
[----:B---3--:R-:W-:Y:S01]  /*93680*/  ISETP.GE.AND P2, PT, R8, R18, PT ;  /* 0x000000120800720c */ /* 0x008fe20003f46270 */
[----:B------:R-:W3:Y:S04]  /*93690*/  LDL.LU R45, [R1+0x2ea0] ;  /* 0x002ea000012d7983 */ /* 0x000ee80000300800 */
[----:B------:R2:W-:Y:S02]  /*936a0*/  @P6 STG.E.U16 desc[UR6][R4.64], R11 ;  /* 0x0000000b04006986 */ /* 0x0005e4000c101506 */
[----:B------:R-:W0:Y:S08]  /*936b0*/  LDC R18, c[0x0][0x39c] ;  /* 0x0000e700ff127b82 */ /* 0x000e300000000800 */
[----:B------:R-:W1:Y:S01]  /*936c0*/  LDC R17, c[0x0][0x39c] ;  /* 0x0000e700ff117b82 */ /* 0x000e620000000800 */
[----:B-----5:R-:W-:Y:S01]  /*936d0*/  PRMT R12, R47, 0x7610, R12 ;  /* 0x000076102f0c7816 */ /* 0x020fe2000000000c */
[----:B--2---:R-:W-:Y:S01]  /*936e0*/  IMAD.IADD R4, R0, 0x1, R67 ;  /* 0x0000000100047824 */ /* 0x004fe200078e0243 */
[----:B------:R-:W-:Y:S01]  /*936f0*/  ISETP.LT.AND P6, PT, R81, R16, !P2 ;  /* 0x000000105100720c */ /* 0x000fe200057c1270 */
[----:B------:R-:W2:Y:S01]  /*93700*/  LDL.LU R46, [R1+0x2e9c] ;  /* 0x002e9c00012e7983 */ /* 0x000ea20000300800 */
[----:B------:R-:W-:Y:S01]  /*93710*/  PRMT R11, R48, 0x7610, R11 ;  /* 0x00007610300b7816 */ /* 0x000fe2000000000b */
[----:B------:R-:W-:-:S02]  /*93720*/  IMAD.WIDE R8, R4, 0x2, R2 ;  /* 0x0000000204087825 */ /* 0x000fc400078e0202 */
[----:B------:R-:W5:Y:S02]  /*93730*/  LDC R16, c[0x0][0x398] ;  /* 0x0000e600ff107b82 */ /* 0x000f640000000800 */
[----:B------:R-:W-:Y:S01]  /*93740*/  IMAD.WIDE R6, R4, 0x2, R14 ;  /* 0x0000000204067825 */ /* 0x000fe200078e020e */
[----:B------:R0:W-:Y:S01]  /*93750*/  @P3 STG.E.U16 desc[UR6][R8.64], R12 ;  /* 0x0000000c08003986 */ /* 0x0001e2000c101506 */
[----:B------:R-:W-:Y:S02]  /*93760*/  ISETP.LT.AND P2, PT, R80, R70, !P2 ;  /* 0x000000465000720c */ /* 0x000fe40005741270 */
[----:B------:R-:W-:Y:S01]  /*93770*/  IMAD.IADD R0, R4, 0x1, R67 ;  /* 0x0000000104007824 */ /* 0x000fe200078e0243 */
[----:B------:R0:W-:Y:S01]  /*93780*/  @P1 STG.E.U16 desc[UR6][R6.64], R11 ;  /* 0x0000000b06001986 */ /* 0x0001e2000c101506 */
[----:B------:R-:W-:Y:S01]  /*93790*/  PRMT R10, R49, 0x7610, R10 ;  /* 0x00007610310a7816 */ /* 0x000fe2000000000a */
[----:B------:R-:W5:Y:S01]  /*937a0*/  LDC R69, c[0x0][0x39c] ;  /* 0x0000e700ff457b82 */ /* 0x000f620000000800 */
[----:B------:R-:W-:Y:S01]  /*937b0*/  IMAD.WIDE R4, R0, 0x2, R2 ;  /* 0x0000000200047825 */ /* 0x000fe200078e0202 */
[----:B------:R-:W2:Y:S01]  /*937c0*/  LDL.LU R47, [R1+0x2e98] ;  /* 0x002e9800012f7983 */ /* 0x000ea20000300800 */
[----:B0-----:R-:W-:-:S05]  /*937d0*/  PRMT R8, R50, 0x7610, R8 ;  /* 0x0000761032087816 */ /* 0x001fca0000000008 */
[----:B------:R-:W0:Y:S01]  /*937e0*/  LDC R75, c[0x0][0x39c] ;  /* 0x0000e700ff4b7b82 */ /* 0x000e220000000800 */
[C---:B------:R-:W-:Y:S02]  /*937f0*/  VIADD R7, R93.reuse, 0xc7 ;  /* 0x000000c75d077836 */ /* 0x040fe40000000000 */
[----:B------:R-:W-:Y:S01]  /*93800*/  VIADD R6, R93, 0xc8 ;  /* 0x000000c85d067836 */ /* 0x000fe20000000000 */
[----:B------:R1:W-:Y:S02]  /*93810*/  @P6 STG.E.U16 desc[UR6][R4.64], R10 ;  /* 0x0000000a04006986 */ /* 0x0003e4000c101506 */
[----:B------:R-:W-:Y:S02]  /*93820*/  ISETP.GE.AND P3, PT, R7, R18, PT ;  /* 0x000000120700720c */ /* 0x000fe40003f66270 */
[----:B------:R-:W0:Y:S01]  /*93830*/  LDC R74, c[0x0][0x398] ;  /* 0x0000e600ff4a7b82 */ /* 0x000e220000000800 */
[----:B-1----:R-:W-:Y:S01]  /*93840*/  ISETP.GE.AND P1, PT, R6, R17, PT ;  /* 0x000000110600720c */ /* 0x002fe20003f26270 */
[----:B------:R-:W2:Y:S06]  /*93850*/  LDL.LU R48, [R1+0x2e94] ;  /* 0x002e940001307983 */ /* 0x000eac0000300800 */
[----:B------:R-:W1:Y:S01]  /*93860*/  LDC R18, c[0x0][0x398] ;  /* 0x0000e600ff127b82 */ /* 0x000e620000000800 */
[----:B------:R-:W-:-:S07]  /*93870*/  IMAD.WIDE R4, R0, 0x2, R14 ;  /* 0x0000000200047825 */ /* 0x000fce00078e020e */
[----:B------:R-:W0:Y:S01]  /*93880*/  LDC R17, c[0x0][0x398] ;  /* 0x0000e600ff117b82 */ /* 0x000e220000000800 */
[----:B------:R5:W-:Y:S01]  /*93890*/  @P2 STG.E.U16 desc[UR6][R4.64], R8 ;  /* 0x0000000804002986 */ /* 0x000be2000c101506 */
[C---:B------:R-:W-:Y:S01]  /*938a0*/  ISETP.LT.AND P2, PT, R81.reuse, R68, !P3 ;  /* 0x000000445100720c */ /* 0x040fe20005f41270 */
[----:B------:R-:W-:Y:S01]  /*938b0*/  IMAD.IADD R0, R0, 0x1, R67 ;  /* 0x0000000100007824 */ /* 0x000fe200078e0243 */
[----:B-----5:R-:W-:Y:S01]  /*938c0*/  ISETP.LT.AND P3, PT, R80, R16, !P3 ;  /* 0x000000105000720c */ /* 0x020fe20005f61270 */
[----:B------:R-:W5:Y:S01]  /*938d0*/  LDL.LU R49, [R1+0x2e90] ;  /* 0x002e900001317983 */ /* 0x000f620000300800 */
[----:B------:R-:W-:Y:S01]  /*938e0*/  ISETP.LT.AND P6, PT, R81, R13, !P1 ;  /* 0x0000000d5100720c */ /* 0x000fe20004fc1270 */
[----:B------:R-:W-:Y:S01]  /*938f0*/  IMAD.WIDE R10, R0, 0x2, R2 ;  /* 0x00000002000a7825 */ /* 0x000fe200078e0202 */
[----:B------:R-:W-:Y:S01]  /*93900*/  PRMT R16, R51, 0x7610, R16 ;  /* 0x0000761033107816 */ /* 0x000fe20000000010 */
[----:B------:R-:W0:Y:S01]  /*93910*/  LDC R73, c[0x0][0x398] ;  /* 0x0000e600ff497b82 */ /* 0x000e220000000800 */
[----:B------:R-:W-:Y:S01]  /*93920*/  PRMT R13, R52, 0x7610, R13 ;  /* 0x00007610340d7816 */ /* 0x000fe2000000000d */
[----:B------:R-:W2:Y:S01]  /*93930*/  LDL.LU R50, [R1+0x2e8c] ;  /* 0x002e8c0001327983 */ /* 0x000ea20000300800 */
[----:B------:R-:W-:-:S02]  /*93940*/  IMAD.IADD R5, R0, 0x1, R67 ;  /* 0x0000000100057824 */ /* 0x000fc400078e0243 */
[----:B------:R-:W-:Y:S01]  /*93950*/  VIADD R4, R93, 0xc9 ;  /* 0x000000c95d047836 */ /* 0x000fe20000000000 */
[----:B------:R-:W-:Y:S02]  /*93960*/  PRMT R12, R53, 0x7610, R12 ;  /* 0x00007610350c7816 */ /* 0x000fe4000000000c */
[----:B------:R-:W0:Y:S01]  /*93970*/  LDC R72, c[0x0][0x398] ;  /* 0x0000e600ff487b82 */ /* 0x000e220000000800 */
[----:B------:R-:W-:Y:S01]  /*93980*/  IMAD.WIDE R8, R0, 0x2, R14 ;  /* 0x0000000200087825 */ /* 0x000fe200078e020e */
[----:B------:R0:W-:Y:S01]  /*93990*/  @P2 STG.E.U16 desc[UR6][R10.64], R16 ;  /* 0x000000100a002986 */ /* 0x0001e2000c101506 */
[----:B------:R-:W-:Y:S02]  /*939a0*/  ISETP.GE.AND P2, PT, R4, R69, PT ;  /* 0x000000450400720c */ /* 0x000fe40003f46270 */
[----:B------:R-:W-:Y:S01]  /*939b0*/  IMAD.WIDE R6, R5, 0x2, R2 ;  /* 0x0000000205067825 */ /* 0x000fe200078e0202 */
[----:B------:R0:W-:Y:S01]  /*939c0*/  @P3 STG.E.U16 desc[UR6][R8.64], R13 ;  /* 0x0000000d08003986 */ /* 0x0001e2000c101506 */
[----:B-1----:R-:W-:Y:S01]  /*939d0*/  ISETP.LT.AND P3, PT, R80, R18, !P1 ;  /* 0x000000125000720c */ /* 0x002fe20004f61270 */
[----:B------:R-:W1:Y:S02]  /*939e0*/  LDC R70, c[0x0][0x39c] ;  /* 0x0000e700ff467b82 */ /* 0x000e640000000800 */
[----:B------:R0:W-:Y:S02]  /*939f0*/  @P6 STG.E.U16 desc[UR6][R6.64], R12 ;  /* 0x0000000c06006986 */ /* 0x0001e4000c101506 */
[----:B0-----:R-:W-:-:S02]  /*93a00*/  ISETP.LT.AND P6, PT, R81, R17, !P2 ;  /* 0x000000115100720c */ /* 0x001fc400057c1270 */
[----:B------:R-:W-:Y:S01]  /*93a10*/  IADD3 R4, PT, PT, R5, R67, RZ ;  /* 0x0000004305047210 */ /* 0x000fe20007ffe0ff */
[----:B------:R-:W-:Y:S01]  /*93a20*/  VIADD R0, R93, 0xca ;  /* 0x000000ca5d007836 */ /* 0x000fe20000000000 */
[----:B------:R-:W-:Y:S01]  /*93a30*/  PRMT R11, R54, 0x7610, R11 ;  /* 0x00007610360b7816 */ /* 0x000fe2000000000b */
[----:B------:R-:W0:Y:S01]  /*93a40*/  LDC R68, c[0x0][0x398] ;  /* 0x0000e600ff447b82 */ /* 0x000e220000000800 */
[----:B------:R-:W-:Y:S01]  /*93a50*/  PRMT R10, R55, 0x7610, R10 ;  /* 0x00007610370a7816 */ /* 0x000fe2000000000a */
[----:B------:R-:W-:Y:S01]  /*93a60*/  IMAD.WIDE R8, R5, 0x2, R14 ;  /* 0x0000000205087825 */ /* 0x000fe200078e020e */
[----:B------:R-:W2:Y:S03]  /*93a70*/  LDL.LU R51, [R1+0x2e88] ;  /* 0x002e880001337983 */ /* 0x000ea60000300800 */
[----:B------:R-:W-:Y:S02]  /*93a80*/  IMAD.WIDE R6, R4, 0x2, R2 ;  /* 0x0000000204067825 */ /* 0x000fe400078e0202 */
[----:B------:R-:W0:Y:S01]  /*93a90*/  LDC R69, c[0x0][0x39c] ;  /* 0x0000e700ff457b82 */ /* 0x000e220000000800 */
[----:B------:R-:W-:Y:S01]  /*93aa0*/  ISETP.GE.AND P1, PT, R0, R75, PT ;  /* 0x0000004b0000720c */ /* 0x000fe20003f26270 */
[----:B------:R1:W-:Y:S06]  /*93ab0*/  @P3 STG.E.U16 desc[UR6][R8.64], R11 ;  /* 0x0000000b08003986 */ /* 0x0003ec000c101506 */
[----:B------:R-:W0:Y:S01]  /*93ac0*/  LDC R18, c[0x0][0x398] ;  /* 0x0000e600ff127b82 */ /* 0x000e220000000800 */
[----:B------:R1:W-:Y:S01]  /*93ad0*/  @P6 STG.E.U16 desc[UR6][R6.64], R10 ;  /* 0x0000000a06006986 */ /* 0x0003e2000c101506 */
[----:B------:R-:W-:-:S02]  /*93ae0*/  ISETP.LT.AND P6, PT, R80, R74, !P2 ;  /* 0x0000004a5000720c */ /* 0x000fc400057c1270 */
[----:B------:R-:W-:Y:S01]  /*93af0*/  ISETP.LT.AND P2, PT, R81, R73, !P1 ;  /* 0x000000495100720c */ /* 0x000fe20004f41270 */
[----:B------:R-:W2:Y:S03]  /*93b00*/  LDL.LU R52, [R1+0x2e84] ;  /* 0x002e840001347983 */ /* 0x000ea60000300800 */
[----:B------:R-:W0:Y:S01]  /*93b10*/  LDC R17, c[0x0][0x398] ;  /* 0x0000e600ff117b82 */ /* 0x000e220000000800 */
[----:B------:R-:W-:Y:S01]  /*93b20*/  ISETP.LT.AND P3, PT, R80, R72, !P1 ;  /* 0x000000485000720c */ /* 0x000fe20004f61270 */
[----:B------:R-:W-:Y:S01]  /*93b30*/  IMAD.IADD R0, R4, 0x1, R67 ;  /* 0x0000000104007824 */ /* 0x000fe200078e0243 */
[----:B------:R-:W-:Y:S01]  /*93b40*/  PRMT R16, R56, 0x7610, R16 ;  /* 0x0000761038107816 */ /* 0x000fe20000000010 */
[----:B-1----:R-:W-:Y:S01]  /*93b50*/  VIADD R11, R93, 0xcb ;  /* 0x000000cb5d0b7836 */ /* 0x002fe20000000000 */
[----:B------:R-:W-:Y:S01]  /*93b60*/  PRMT R13, R57, 0x7610, R13 ;  /* 0x00007610390d7816 */ /* 0x000fe2000000000d */
[----:B------:R-:W-:Y:S01]  /*93b70*/  IMAD.WIDE R8, R4, 0x2, R14 ;  /* 0x0000000204087825 */ /* 0x000fe200078e020e */
[----:B------:R-:W-:Y:S01]  /*93b80*/  PRMT R12, R58, 0x7610, R12 ;  /* 0x000076103a0c7816 */ /* 0x000fe2000000000c */
[----:B------:R-:W1:Y:S01]  /*93b90*/  LDC R72, c[0x0][0x398] ;  /* 0x0000e600ff487b82 */ /* 0x000e620000000800 */
[----:B------:R-:W2:Y:S01]  /*93ba0*/  LDL.LU R53, [R1+0x2e80] ;  /* 0x002e800001357983 */ /* 0x000ea20000300800 */
[----:B------:R-:W-:Y:S01]  /*93bb0*/  IMAD.WIDE R6, R0, 0x2, R2 ;  /* 0x0000000200067825 */ /* 0x000fe200078e0202 */
[----:B------:R-:W-:-:S03]  /*93bc0*/  ISETP.GE.AND P1, PT, R11, R70, PT ;  /* 0x000000460b00720c */ /* 0x000fc60003f26270 */
[----:B------:R-:W-:Y:S01]  /*93bd0*/  IMAD.WIDE R4, R0, 0x2, R14 ;  /* 0x0000000200047825 */ /* 0x000fe200078e020e */
[----:B------:R0:W-:Y:S01]  /*93be0*/  @P6 STG.E.U16 desc[UR6][R8.64], R16 ;  /* 0x0000001008006986 */ /* 0x0001e2000c101506 */
[----:B------:R-:W1:Y:S02]  /*93bf0*/  LDC R70, c[0x0][0x39c] ;  /* 0x0000e700ff467b82 */ /* 0x000e640000000800 */
[----:B------:R-:W-:Y:S01]  /*93c00*/  VIADD R10, R93, 0xcc ;  /* 0x000000cc5d0a7836 */ /* 0x000fe20000000000 */
[----:B------:R-:W-:Y:S04]  /*93c10*/  @P2 STG.E.U16 desc[UR6][R6.64], R13 ;  /* 0x0000000d06002986 */ /* 0x000fe8000c101506 */
[----:B------:R0:W-:Y:S02]  /*93c20*/  @P3 STG.E.U16 desc[UR6][R4.64], R12 ;  /* 0x0000000c04003986 */ /* 0x0001e4000c101506 */
[----:B0-----:R-:W-:Y:S01]  /*93c30*/  ISETP.LT.AND P3, PT, R81, R68, !P1 ;  /* 0x000000445100720c */ /* 0x001fe20004f61270 */
[----:B------:R-:W0:Y:S01]  /*93c40*/  LDC R16, c[0x0][0x39c] ;  /* 0x0000e700ff107b82 */ /* 0x000e220000000800 */
[----:B------:R-:W-:Y:S01]  /*93c50*/  ISETP.GE.AND P2, PT, R10, R69, PT ;  /* 0x000000450a00720c */ /* 0x000fe20003f46270 */
[----:B------:R-:W2:Y:S01]  /*93c60*/  LDL.LU R54, [R1+0x2e7c] ;  /* 0x002e7c0001367983 */ /* 0x000ea20000300800 */
[----:B------:R-:W-:-:S05]  /*93c70*/  ISETP.LT.AND P1, PT, R80, R18, !P1 ;  /* 0x000000125000720c */ /* 0x000fca0004f21270 */
[----:B------:R-:W0:Y:S01]  /*93c80*/  LDC R68, c[0x0][0x398] ;  /* 0x0000e600ff447b82 */ /* 0x000e220000000800 */
[----:B------:R-:W-:Y:S01]  /*93c90*/  ISETP.LT.AND P6, PT, R81, R17, !P2 ;  /* 0x000000115100720c */ /* 0x000fe200057c1270 */
[----:B------:R-:W-:Y:S01]  /*93ca0*/  IMAD.IADD R4, R0, 0x1, R67 ;  /* 0x0000000100047824 */ /* 0x000fe200078e0243 */
[----:B------:R-:W-:Y:S01]  /*93cb0*/  PRMT R12, R59, 0x7610, R12 ;  /* 0x000076103b0c7816 */ /* 0x000fe2000000000c */
[----:B------:R-:W2:Y:S01]  /*93cc0*/  LDL.LU R55, [R1+0x2e78] ;  /* 0x002e780001377983 */ /* 0x000ea20000300800 */
[----:B------:R-:W-:Y:S01]  /*93cd0*/  PRMT R11, R60, 0x7610, R11 ;  /* 0x000076103c0b7816 */ /* 0x000fe2000000000b */
[C---:B------:R-:W-:Y:S02]  /*93ce0*/  IMAD.IADD R0, R4.reuse, 0x1, R67 ;  /* 0x0000000104007824 */ /* 0x040fe400078e0243 */
[----:B------:R-:W0:Y:S01]  /*93cf0*/  LDC R13, c[0x0][0x398] ;  /* 0x0000e600ff0d7b82 */ /* 0x000e220000000800 */
[----:B------:R-:W-:Y:S01]  /*93d00*/  IMAD.WIDE R8, R4, 0x2, R2 ;  /* 0x0000000204087825 */ /* 0x000fe200078e0202 */
[----:B-1----:R-:W-:Y:S01]  /*93d10*/  ISETP.LT.AND P2, PT, R80, R72, !P2 ;  /* 0x000000485000720c */ /* 0x002fe20005741270 */
[----:B------:R-:W2:Y:S02]  /*93d20*/  LDL.LU R56, [R1+0x2e74] ;  /* 0x002e740001387983 */ /* 0x000ea40000300800 */
[----:B------:R-:W-:Y:S01]  /*93d30*/  IMAD.WIDE R6, R4, 0x2, R14 ;  /* 0x0000000204067825 */ /* 0x000fe200078e020e */
[----:B------:R-:W-:Y:S01]  /*93d40*/  PRMT R10, R61, 0x7610, R10 ;  /* 0x000076103d0a7816 */ /* 0x000fe2000000000a */
[----:B------:R1:W-:Y:S01]  /*93d50*/  @P3 STG.E.U16 desc[UR6][R8.64], R12 ;  /* 0x0000000c08003986 */ /* 0x0003e2000c101506 */
[----:B------:R-:W4:Y:S01]  /*93d60*/  LDC R69, c[0x0][0x39c] ;  /* 0x0000e700ff457b82 */ /* 0x000f220000000800 */
[----:B------:R-:W-:-:S02]  /*93d70*/  IMAD.WIDE R4, R0, 0x2, R2 ;  /* 0x0000000200047825 */ /* 0x000fc400078e0202 */
[----:B------:R1:W-:Y:S04]  /*93d80*/  @P1 STG.E.U16 desc[UR6][R6.64], R11 ;  /* 0x0000000b06001986 */ /* 0x0003e8000c101506 */
[----:B------:R0:W-:Y:S01]  /*93d90*/  @P6 STG.E.U16 desc[UR6][R4.64], R10 ;  /* 0x0000000a04006986 */ /* 0x0001e2000c101506 */
[----:B------:R-:W4:Y:S01]  /*93da0*/  LDC R18, c[0x0][0x398] ;  /* 0x0000e600ff127b82 */ /* 0x000f220000000800 */
[----:B-1----:R-:W-:Y:S02]  /*93db0*/  PRMT R8, R62, 0x7610, R8 ;  /* 0x000076103e087816 */ /* 0x002fe40000000008 */
[----:B------:R-:W2:Y:S01]  /*93dc0*/  LDL.LU R57, [R1+0x2e70] ;  /* 0x002e700001397983 */ /* 0x000ea20000300800 */
[----:B------:R-:W-:-:S03]  /*93dd0*/  VIADD R7, R93, 0xcd ;  /* 0x000000cd5d077836 */ /* 0x000fc60000000000 */
[----:B------:R-:W2:Y:S01]  /*93de0*/  LDL.LU R58, [R1+0x2e6c] ;  /* 0x002e6c00013a7983 */ /* 0x000ea20000300800 */
[----:B------:R-:W1:Y:S01]  /*93df0*/  LDC R17, c[0x0][0x398] ;  /* 0x0000e600ff117b82 */ /* 0x000e620000000800 */
[C---:B0-----:R-:W-:Y:S01]  /*93e00*/  IMAD.WIDE R4, R0.reuse, 0x2, R14 ;  /* 0x0000000200047825 */ /* 0x041fe200078e020e */
[----:B------:R-:W-:Y:S01]  /*93e10*/  ISETP.GE.AND P3, PT, R7, R16, PT ;  /* 0x000000100700720c */ /* 0x000fe20003f66270 */
[----:B------:R-:W2:Y:S02]  /*93e20*/  LDL.LU R59, [R1+0x2e68] ;  /* 0x002e6800013b7983 */ /* 0x000ea40000300800 */
[----:B------:R-:W-:Y:S02]  /*93e30*/  VIADD R6, R93, 0xce ;  /* 0x000000ce5d067836 */ /* 0x000fe40000000000 */
[----:B------:R0:W-:Y:S01]  /*93e40*/  @P2 STG.E.U16 desc[UR6][R4.64], R8 ;  /* 0x0000000804002986 */ /* 0x0001e2000c101506 */
[C---:B------:R-:W-:Y:S01]  /*93e50*/  ISETP.LT.AND P2, PT, R81.reuse, R68, !P3 ;  /* 0x000000445100720c */ /* 0x040fe20005f41270 */
[----:B------:R-:W-:Y:S01]  /*93e60*/  IMAD.IADD R0, R0, 0x1, R67 ;  /* 0x0000000100007824 */ /* 0x000fe200078e0243 */
[----:B------:R-:W-:Y:S01]  /*93e70*/  ISETP.GE.AND P1, PT, R6, R70, PT ;  /* 0x000000460600720c */ /* 0x000fe20003f26270 */
[----:B------:R-:W2:Y:S01]  /*93e80*/  LDL.LU R60, [R1+0x2e64] ;  /* 0x002e6400013c7983 */ /* 0x000ea20000300800 */
[----:B------:R-:W-:Y:S01]  /*93e90*/  PRMT R12, R64, 0x7610, R12 ;  /* 0x00007610400c7816 */ /* 0x000fe2000000000c */
[----:B------:R-:W-:Y:S01]  /*93ea0*/  IMAD.WIDE R10, R0, 0x2, R2 ;  /* 0x00000002000a7825 */ /* 0x000fe200078e0202 */
[----:B------:R-:W1:Y:S01]  /*93eb0*/  LDC R16, c[0x0][0x398] ;  /* 0x0000e600ff107b82 */ /* 0x000e620000000800 */
[----:B------:R-:W2:Y:S01]  /*93ec0*/  LDL.LU R78, [R1+0x3c] ;  /* 0x00003c00014e7983 */ /* 0x000ea20000300800 */
[----:B------:R-:W-:-:S02]  /*93ed0*/  ISETP.LT.AND P6, PT, R81, R13, !P1 ;  /* 0x0000000d5100720c */ /* 0x000fc40004fc1270 */
[----:B------:R-:W-:Y:S01]  /*93ee0*/  PRMT R13, R63, 0x7610, R13 ;  /* 0x000076103f0d7816 */ /* 0x000fe2000000000d */
[----:B------:R-:W3:Y:S01]  /*93ef0*/  LDL.LU R61, [R1+0x2e60] ;  /* 0x002e6000013d7983 */ /* 0x000ee20000300800 */
[----:B0-----:R-:W-:Y:S02]  /*93f00*/  VIADD R4, R93, 0xcf ;  /* 0x000000cf5d047836 */ /* 0x001fe40000000000 */
[C---:B------:R-:W-:Y:S01]  /*93f10*/  IMAD.IADD R5, R0.reuse, 0x1, R67 ;  /* 0x0000000100057824 */ /* 0x040fe200078e0243 */
[----:B------:R-:W3:Y:S01]  /*93f20*/  LDL.LU R62, [R1+0x2e5c] ;  /* 0x002e5c00013e7983 */ /* 0x000ee20000300800 */
[----:B------:R-:W-:Y:S01]  /*93f30*/  IMAD.WIDE R8, R0, 0x2, R14 ;  /* 0x0000000200087825 */ /* 0x000fe200078e020e */
[----:B------:R-:W-:Y:S01]  /*93f40*/  PRMT R0, R65, 0x7610, R0 ;  /* 0x0000761041007816 */ /* 0x000fe20000000000 */
[----:B------:R-:W0:Y:S01]  /*93f50*/  LDC R72, c[0x0][0x398] ;  /* 0x0000e600ff487b82 */ /* 0x000e220000000800 */
[----:B------:R-:W3:Y:S04]  /*93f60*/  LDL.LU R63, [R1+0x2e58] ;  /* 0x002e5800013f7983 */ /* 0x000ee80000300800 */
[----:B------:R-:W3:Y:S01]  /*93f70*/  LDL.LU R64, [R1+0x2e54] ;  /* 0x002e540001407983 */ /* 0x000ee20000300800 */
[----:B----4-:R-:W-:-:S02]  /*93f80*/  ISETP.LT.AND P3, PT, R80, R18, !P3 ;  /* 0x000000125000720c */ /* 0x010fc40005f61270 */
[----:B------:R-:W4:Y:S01]  /*93f90*/  LDC R70, c[0x0][0x39c] ;  /* 0x0000e700ff467b82 */ /* 0x000f220000000800 */
[----:B------:R1:W-:Y:S01]  /*93fa0*/  @P2 STG.E.U16 desc[UR6][R10.64], R13 ;  /* 0x0000000d0a002986 */ /* 0x0003e2000c101506 */
[----:B------:R-:W-:-:S03]  /*93fb0*/  ISETP.GE.AND P2, PT, R4, R69, PT ;  /* 0x000000450400720c */ /* 0x000fc60003f46270 */
[----:B------:R-:W3:Y:S03]  /*93fc0*/  LDL.LU R65, [R1+0x2e50] ;  /* 0x002e500001417983 */ /* 0x000ee60000300800 */
[----:B------:R-:W0:Y:S01]  /*93fd0*/  LDC R18, c[0x0][0x398] ;  /* 0x0000e600ff127b82 */ /* 0x000e220000000800 */
[----:B-1----:R-:W-:Y:S02]  /*93fe0*/  PRMT R10, R66, 0x7610, R10 ;  /* 0x00007610420a7816 */ /* 0x002fe4000000000a */
[----:B------:R-:W3:Y:S05]  /*93ff0*/  LDL.LU R66, [R1+0x2e4c] ;  /* 0x002e4c0001427983 */ /* 0x000eea0000300800 */
[----:B------:R-:W1:Y:S01]  /*94000*/  LDC R13, c[0x0][0x398] ;  /* 0x0000e600ff0d7b82 */ /* 0x000e620000000800 */
[----:B------:R-:W3:Y:S01]  /*94010*/  LDL.LU R69, [R1+0x40] ;  /* 0x0000400001457983 */ /* 0x000ee20000300800 */
[----:B------:R-:W-:-:S03]  /*94020*/  IMAD.WIDE R6, R5, 0x2, R2 ;  /* 0x0000000205067825 */ /* 0x000fc600078e0202 */
[----:B------:R-:W5:Y:S03]  /*94030*/  LDL.LU R73, [R1+0xdc] ;  /* 0x0000dc0001497983 */ /* 0x000f660000300800 */
[----:B------:R-:W1:Y:S01]  /*94040*/  LDC R68, c[0x0][0x39c] ;  /* 0x0000e700ff447b82 */ /* 0x000e620000000800 */
[----:B------:R-:W5:Y:S01]  /*94050*/  LDL.LU R74, [R1+0xd8] ;  /* 0x0000d800014a7983 */ /* 0x000f620000300800 */
[----:B------:R-:W-:-:S03]  /*94060*/  ISETP.LT.AND P1, PT, R80, R17, !P1 ;  /* 0x000000115000720c */ /* 0x000fc60004f21270 */
[----:B------:R4:W-:Y:S03]  /*94070*/  @P3 STG.E.U16 desc[UR6][R8.64], R12 ;  /* 0x0000000c08003986 */ /* 0x0009e6000c101506 */
[----:B------:R-:W1:Y:S01]  /*94080*/  LDC R11, c[0x0][0x398] ;  /* 0x0000e600ff0b7b82 */ /* 0x000e620000000800 */
[----:B------:R-:W5:Y:S04]  /*94090*/  LDL.LU R75, [R1+0xd4] ;  /* 0x0000d400014b7983 */ /* 0x000f680000300800 */
[----:B------:R-:W5:Y:S01]  /*940a0*/  LDL.LU R76, [R1+0xd0] ;  /* 0x0000d000014c7983 */ /* 0x000f620000300800 */
[----:B------:R-:W-:Y:S02]  /*940b0*/  IMAD.IADD R4, R5, 0x1, R67 ;  /* 0x0000000105047824 */ /* 0x000fe400078e0243 */
[----:B------:R-:W1:Y:S01]  /*940c0*/  LDC R17, c[0x0][0x398] ;  /* 0x0000e600ff117b82 */ /* 0x000e620000000800 */
[----:B------:R-:W5:Y:S04]  /*940d0*/  LDL.LU R77, [R1+0xcc] ;  /* 0x0000cc00014d7983 */ /* 0x000f680000300800 */
[----:B------:R0:W-:Y:S03]  /*940e0*/  @P6 STG.E.U16 desc[UR6][R6.64], R0 ;  /* 0x0000000006006986 */ /* 0x0001e6000c101506 */
[----:B----4-:R-:W4:Y:S01]  /*940f0*/  LDC R12, c[0x0][0x398] ;  /* 0x0000e600ff0c7b82 */ /* 0x010f220000000800 */
[----:B------:R-:W-:Y:S01]  /*94100*/  ISETP.LT.AND P6, PT, R81, R16, !P2 ;  /* 0x000000105100720c */ /* 0x000fe200057c1270 */
[----:B------:R-:W5:Y:S04]  /*94110*/  LDL.LU R92, [R1+0xc8] ;  /* 0x0000c800015c7983 */ /* 0x000f680000300800 */
[----:B------:R-:W5:Y:S01]  /*94120*/  LDL.LU R91, [R1+0xc4] ;  /* 0x0000c400015b7983 */ /* 0x000f620000300800 */
[----:B------:R-:W-:Y:S01]  /*94130*/  IMAD.WIDE R8, R5, 0x2, R14 ;  /* 0x0000000205087825 */ /* 0x000fe200078e020e */
[----:B------:R-:W2:Y:S02]  /*94140*/  LDC R16, c[0x0][0x398] ;  /* 0x0000e600ff107b82 */ /* 0x000ea40000000800 */
[----:B------:R-:W5:Y:S01]  /*94150*/  LDL.LU R90, [R1+0xc0] ;  /* 0x0000c000015a7983 */ /* 0x000f620000300800 */
[----:B0-----:R-:W-:-:S03]  /*94160*/  VIADD R0, R93, 0xd0 ;  /* 0x000000d05d007836 */ /* 0x001fc60000000000 */
[----:B------:R-:W5:Y:S04]  /*94170*/  LDL.LU R89, [R1+0xbc] ;  /* 0x0000bc0001597983 */ /* 0x000f680000300800 */
[----:B------:R-:W5:Y:S01]  /*94180*/  LDL.LU R88, [R1+0xb8] ;  /* 0x0000b80001587983 */ /* 0x000f620000300800 */
[----:B------:R-:W-:-:S03]  /*94190*/  ISETP.LT.AND P2, PT, R80, R72, !P2 ;  /* 0x000000485000720c */ /* 0x000fc60005741270 */
[----:B------:R-:W5:Y:S01]  /*941a0*/  LDL.LU R87, [R1+0xb4] ;  /* 0x0000b40001577983 */ /* 0x000f620000300800 */
[----:B------:R-:W-:-:S03]  /*941b0*/  IMAD.WIDE R6, R4, 0x2, R2 ;  /* 0x0000000204067825 */ /* 0x000fc600078e0202 */
[----:B------:R-:W5:Y:S04]  /*941c0*/  LDL.LU R86, [R1+0xb0] ;  /* 0x0000b00001567983 */ /* 0x000f680000300800 */
[----:B------:R-:W5:Y:S01]  /*941d0*/  LDL.LU R85, [R1+0x98] ;  /* 0x0000980001557983 */ /* 0x000f620000300800 */
[----:B------:R-:W-:-:S03]  /*941e0*/  ISETP.GE.AND P3, PT, R0, R70, PT ;  /* 0x000000460000720c */ /* 0x000fc60003f66270 */
[----:B------:R-:W5:Y:S01]  /*941f0*/  LDL.LU R84, [R1+0xac] ;  /* 0x0000ac0001547983 */ /* 0x000f620000300800 */
[----:B------:R-:W-:Y:S01]  /*94200*/  VIADD R0, R93, 0xd1 ;  /* 0x000000d15d007836 */ /* 0x000fe20000000000 */
[----:B------:R-:W0:Y:S02]  /*94210*/  LDC R70, c[0x0][0x39c] ;  /* 0x0000e700ff467b82 */ /* 0x000e240000000800 */
[----:B------:R-:W5:Y:S04]  /*94220*/  LDL.LU R83, [R1+0xa8] ;  /* 0x0000a80001537983 */ /* 0x000f680000300800 */
[----:B------:R-:W5:Y:S04]  /*94230*/  LDL.LU R82, [R1+0xa4] ;  /* 0x0000a40001527983 */ /* 0x000f680000300800 */
[----:B------:R-:W5:Y:S04]  /*94240*/  LDL.LU R79, [R1+0xa0] ;  /* 0x0000a000014f7983 */ /* 0x000f680000300800 */
[----:B------:R0:W-:Y:S01]  /*94250*/  @P1 STG.E.U16 desc[UR6][R8.64], R10 ;  /* 0x0000000a08001986 */ /* 0x0001e2000c101506 */
[----:B-1----:R-:W-:Y:S01]  /*94260*/  ISETP.GE.AND P1, PT, R0, R68, PT ;  /* 0x000000440000720c */ /* 0x002fe20003f26270 */
[----:B------:R-:W-:Y:S01]  /*94270*/  IMAD.IADD R0, R4, 0x1, R67 ;  /* 0x0000000104007824 */ /* 0x000fe200078e0243 */
[----:B------:R-:W1:Y:S01]  /*94280*/  LDC R68, c[0x0][0x398] ;  /* 0x0000e600ff447b82 */ /* 0x000e620000000800 */
[----:B--2---:R-:W-:-:S02]  /*94290*/  F2FP.BF16.F32.PACK_AB R19, R19, R78 ;  /* 0x0000004e1313723e */ /* 0x004fc400000010ff */
[----:B------:R-:W2:Y:S04]  /*942a0*/  LDL.LU R78, [R1+0x9c] ;  /* 0x00009c00014e7983 */ /* 0x000ea80000300800 */
[----:B0-----:R-:W2:Y:S01]  /*942b0*/  LDL.LU R9, [R1+0x44] ;  /* 0x0000440001097983 */ /* 0x001ea20000300800 */
[----:B------:R-:W-:-:S03]  /*942c0*/  PRMT R8, R19, 0x7632, R8 ;  /* 0x0000763213087816 */ /* 0x000fc60000000008 */
[----:B------:R0:W-:Y:S01]  /*942d0*/  @P6 STG.E.U16 desc[UR6][R6.64], R19 ;  /* 0x0000001306006986 */ /* 0x0001e2000c101506 */
[C---:B------:R-:W-:Y:S02]  /*942e0*/  ISETP.LT.AND P6, PT, R81.reuse, R18, !P3 ;  /* 0x000000125100720c */ /* 0x040fe40005fc1270 */
[----:B------:R-:W-:Y:S01]  /*942f0*/  ISETP.LT.AND P3, PT, R80, R13, !P3 ;  /* 0x0000000d5000720c */ /* 0x000fe20005f61270 */
[----:B------:R-:W5:Y:S01]  /*94300*/  LDL.LU R72, [R1+0xe0] ;  /* 0x0000e00001487983 */ /* 0x000f620000300800 */
[----:B------:R-:W1:Y:S01]  /*94310*/  LDC R18, c[0x0][0x398] ;  /* 0x0000e600ff127b82 */ /* 0x000e620000000800 */
[----:B0-----:R-:W-:Y:S02]  /*94320*/  IMAD.WIDE R6, R4, 0x2, R14 ;  /* 0x0000000204067825 */ /* 0x001fe400078e020e */
[----:B------:R-:W5:Y:S04]  /*94330*/  LDL.LU R19, [R1+0x48] ;  /* 0x0000480001137983 */ /* 0x000f680000300800 */
[----:B------:R-:W-:Y:S01]  /*94340*/  @P2 STG.E.U16 desc[UR6][R6.64], R8 ;  /* 0x0000000806002986 */ /* 0x000fe2000c101506 */
[----:B----4-:R-:W-:Y:S01]  /*94350*/  ISETP.LT.AND P2, PT, R81, R12, !P1 ;  /* 0x0000000c5100720c */ /* 0x010fe20004f41270 */
[----:B------:R-:W-:Y:S01]  /*94360*/  IMAD.WIDE R4, R0, 0x2, R2 ;  /* 0x0000000200047825 */ /* 0x000fe200078e0202 */
[----:B------:R-:W-:-:S03]  /*94370*/  ISETP.LT.AND P1, PT, R80, R11, !P1 ;  /* 0x0000000b5000720c */ /* 0x000fc60004f21270 */
[----:B------:R-:W-:Y:S01]  /*94380*/  IMAD.WIDE R10, R0, 0x2, R14 ;  /* 0x00000002000a7825 */ /* 0x000fe200078e020e */
[----:B---3--:R-:W-:Y:S02]  /*94390*/  F2FP.BF16.F32.PACK_AB R20, R20, R69 ;  /* 0x000000451414723e */ /* 0x008fe400000010ff */
[----:B------:R-:W0:Y:S02]  /*943a0*/  LDC R69, c[0x0][0x39c] ;  /* 0x0000e700ff457b82 */ /* 0x000e240000000800 */
[----:B------:R-:W-:Y:S01]  /*943b0*/  PRMT R13, R20, 0x7632, R13 ;  /* 0x00007632140d7816 */ /* 0x000fe2000000000d */
[----:B------:R3:W-:Y:S04]  /*943c0*/  @P6 STG.E.U16 desc[UR6][R4.64], R20 ;  /* 0x0000001404006986 */ /* 0x0007e8000c101506 */
[----:B------:R4:W-:Y:S01]  /*943d0*/  @P3 STG.E.U16 desc[UR6][R10.64], R13 ;  /* 0x0000000d0a003986 */ /* 0x0009e2000c101506 */
[C---:B------:R-:W-:Y:S01]  /*943e0*/  VIADD R12, R93.reuse, 0xd2 ;  /* 0x000000d25d0c7836 */ /* 0x040fe20000000000 */
[----:B---3--:R-:W3:Y:S02]  /*943f0*/  LDC R20, c[0x0][0x398] ;  /* 0x0000e600ff147b82 */ /* 0x008ee40000000800 */
[----:B----4-:R-:W4:Y:S01]  /*94400*/  LDL.LU R11, [R1+0x4c] ;  /* 0x00004c00010b7983 */ /* 0x010f220000300800 */
[----:B------:R-:W-:Y:S01]  /*94410*/  IMAD.IADD R4, R0, 0x1, R67 ;  /* 0x0000000100047824 */ /* 0x000fe200078e0243 */
[----:B------:R-:W-:Y:S01]  /*94420*/  ISETP.GE.AND P3, PT, R12, R70, PT ;  /* 0x000000460c00720c */ /* 0x000fe20003f66270 */
[----:B------:R-:W-:Y:S01]  /*94430*/  VIADD R5, R93, 0xd3 ;  /* 0x000000d35d057836 */ /* 0x000fe20000000000 */
[----:B------:R-:W3:Y:S01]  /*94440*/  LDL.LU R70, [R1+0xe4] ;  /* 0x0000e40001467983 */ /* 0x000ee20000300800 */
[----:B------:R-:W-:Y:S01]  /*94450*/  IMAD.WIDE R6, R4, 0x2, R14 ;  /* 0x0000000204067825 */ /* 0x000fe200078e020e */
[----:B--2---:R-:W-:-:S03]  /*94460*/  F2FP.BF16.F32.PACK_AB R21, R21, R9 ;  /* 0x000000091515723e */ /* 0x004fc600000010ff */
[----:B------:R-:W-:Y:S01]  /*94470*/  IMAD.WIDE R8, R4, 0x2, R2 ;  /* 0x0000000204087825 */ /* 0x000fe200078e0202 */
[----:B------:R-:W-:-:S04]  /*94480*/  PRMT R0, R21, 0x7632, R0 ;  /* 0x0000763215007816 */ /* 0x000fc80000000000 */
[----:B------:R2:W-:Y:S04]  /*94490*/  @P2 STG.E.U16 desc[UR6][R8.64], R21 ;  /* 0x0000001508002986 */ /* 0x0005e8000c101506 */
[----:B------:R-:W-:Y:S01]  /*944a0*/  @P1 STG.E.U16 desc[UR6][R6.64], R0 ;  /* 0x0000000006001986 */ /* 0x000fe2000c101506 */
[----:B-1----:R-:W-:Y:S01]  /*944b0*/  ISETP.LT.AND P1, PT, R81, R68, !P3 ;  /* 0x000000445100720c */ /* 0x002fe20005f21270 */
[----:B------:R-:W-:Y:S01]  /*944c0*/  IMAD.IADD R4, R4, 0x1, R67 ;  /* 0x0000000104047824 */ /* 0x000fe200078e0243 */
[----:B0-----:R-:W-:Y:S02]  /*944d0*/  ISETP.GE.AND P2, PT, R5, R69, PT ;  /* 0x000000450500720c */ /* 0x001fe40003f46270 */
[----:B------:R-:W3:Y:S01]  /*944e0*/  LDL.LU R69, [R1+0xe8] ;  /* 0x0000e80001457983 */ /* 0x000ee20000300800 */
[----:B-----5:R-:W-:Y:S01]  /*944f0*/  F2FP.BF16.F32.PACK_AB R22, R22, R19 ;  /* 0x000000131616723e */ /* 0x020fe200000010ff */
[----:B--2---:R-:W0:Y:S02]  /*94500*/  LDC R21, c[0x0][0x398] ;  /* 0x0000e600ff157b82 */ /* 0x004e240000000800 */
[----:B------:R-:W2:Y:S01]  /*94510*/  LDL.LU R68, [R1+0xec] ;  /* 0x0000ec0001447983 */ /* 0x000ea20000300800 */
[----:B----4-:R-:W-:Y:S01]  /*94520*/  F2FP.BF16.F32.PACK_AB R23, R23, R11 ;  /* 0x0000000b1717723e */ /* 0x010fe200000010ff */
[----:B------:R-:W-:Y:S01]  /*94530*/  IMAD.WIDE R10, R4, 0x2, R2 ;  /* 0x00000002040a7825 */ /* 0x000fe200078e0202 */
[----:B------:R-:W-:-:S03]  /*94540*/  ISETP.LT.AND P6, PT, R81, R17, !P2 ;  /* 0x000000115100720c */ /* 0x000fc600057c1270 */
[----:B------:R-:W1:Y:S01]  /*94550*/  LDC R19, c[0x0][0x39c] ;  /* 0x0000e700ff137b82 */ /* 0x000e620000000800 */
[----:B------:R4:W-:Y:S01]  /*94560*/  @P1 STG.E.U16 desc[UR6][R10.64], R22 ;  /* 0x000000160a001986 */ /* 0x0009e2000c101506 */
[C---:B------:R-:W-:Y:S02]  /*94570*/  ISETP.LT.AND P3, PT, R80.reuse, R18, !P3 ;  /* 0x000000125000720c */ /* 0x040fe40005f61270 */
[----:B------:R-:W-:-:S04]  /*94580*/  ISETP.LT.AND P2, PT, R80, R16, !P2 ;  /* 0x000000105000720c */ /* 0x000fc80005741270 */
[----:B------:R-:W5:Y:S01]  /*94590*/  LDC R16, c[0x0][0x39c] ;  /* 0x0000e700ff107b82 */ /* 0x000f620000000800 */
[----:B----4-:R-:W4:Y:S01]  /*945a0*/  LDL.LU R10, [R1+0x54] ;  /* 0x00005400010a7983 */ /* 0x010f220000300800 */
[----:B------:R-:W-:Y:S01]  /*945b0*/  IMAD.IADD R0, R4, 0x1, R67 ;  /* 0x0000000104007824 */ /* 0x000fe200078e0243 */
[----:B------:R-:W-:Y:S01]  /*945c0*/  PRMT R13, R22, 0x7632, R13 ;  /* 0x00007632160d7816 */ /* 0x000fe2000000000d */
[----:B------:R-:W-:Y:S01]  /*945d0*/  IMAD.WIDE R8, R4, 0x2, R14 ;  /* 0x0000000204087825 */ /* 0x000fe200078e020e */
[----:B------:R-:W2:Y:S03]  /*945e0*/  LDL.LU R11, [R1+0x50] ;  /* 0x00005000010b7983 */ /* 0x000ea60000300800 */
[----:B------:R-:W0:Y:S01]  /*945f0*/  LDC R18, c[0x0][0x398] ;  /* 0x0000e600ff127b82 */ /* 0x000e220000000800 */
[C---:B------:R-:W-:Y:S01]  /*94600*/  IMAD.WIDE R6, R0.reuse, 0x2, R2 ;  /* 0x0000000200067825 */ /* 0x040fe200078e0202 */
[----:B------:R1:W-:Y:S03]  /*94610*/  @P3 STG.E.U16 desc[UR6][R8.64], R13 ;  /* 0x0000000d08003986 */ /* 0x0003e6000c101506 */
[C---:B------:R-:W-:Y:S01]  /*94620*/  IMAD.WIDE R4, R0.reuse, 0x2, R14 ;  /* 0x0000000200047825 */ /* 0x040fe200078e020e */
[----:B------:R1:W-:Y:S02]  /*94630*/  @P6 STG.E.U16 desc[UR6][R6.64], R23 ;  /* 0x0000001706006986 */ /* 0x0003e4000c101506 */
[----:B------:R-:W0:Y:S01]  /*94640*/  LDC R17, c[0x0][0x39c] ;  /* 0x0000e700ff117b82 */ /* 0x000e220000000800 */
[----:B------:R-:W-:Y:S01]  /*94650*/  IMAD.IADD R0, R0, 0x1, R67 ;  /* 0x0000000100007824 */ /* 0x000fe200078e0243 */
[----:B------:R-:W3:Y:S01]  /*94660*/  LDL.LU R22, [R1+0x5c] ;  /* 0x00005c0001167983 */ /* 0x000ee20000300800 */
[----:B------:R-:W-:-:S05]  /*94670*/  PRMT R12, R23, 0x7632, R12 ;  /* 0x00007632170c7816 */ /* 0x000fca000000000c */
[----:B-1----:R-:W1:Y:S01]  /*94680*/  LDC R13, c[0x0][0x398] ;  /* 0x0000e600ff0d7b82 */ /* 0x002e620000000800 */
[----:B------:R-:W-:Y:S02]  /*94690*/  VIADD R6, R93, 0xd4 ;  /* 0x000000d45d067836 */ /* 0x000fe40000000000 */
[----:B------:R-:W-:-:S03]  /*946a0*/  IMAD.WIDE R8, R0, 0x2, R14 ;  /* 0x0000000200087825 */ /* 0x000fc600078e020e */
[----:B-----5:R-:W-:Y:S01]  /*946b0*/  ISETP.GE.AND P3, PT, R6, R16, PT ;  /* 0x000000100600720c */ /* 0x020fe20003f66270 */
[----:B------:R-:W-:Y:S01]  /*946c0*/  IMAD.IADD R6, R0, 0x1, R67 ;  /* 0x0000000100067824 */ /* 0x000fe200078e0243 */
[----:B------:R-:W5:Y:S01]  /*946d0*/  LDC R16, c[0x0][0x398] ;  /* 0x0000e600ff107b82 */ /* 0x000f620000000800 */
[----:B----4-:R-:W-:Y:S02]  /*946e0*/  F2FP.BF16.F32.PACK_AB R25, R25, R10 ;  /* 0x0000000a1919723e */ /* 0x010fe400000010ff */
[----:B--2---:R-:W-:Y:S01]  /*946f0*/  F2FP.BF16.F32.PACK_AB R24, R24, R11 ;  /* 0x0000000b1818723e */ /* 0x004fe200000010ff */
[----:B------:R-:W-:Y:S02]  /*94700*/  IMAD.WIDE R10, R0, 0x2, R2 ;  /* 0x00000002000a7825 */ /* 0x000fe400078e0202 */
[----:B------:R-:W2:Y:S01]  /*94710*/  LDL.LU R0, [R1+0x58] ;  /* 0x0000580001007983 */ /* 0x000ea20000300800 */
[----:B0-----:R-:W-:-:S03]  /*94720*/  ISETP.LT.AND P1, PT, R81, R21, !P3 ;  /* 0x000000155100720c */ /* 0x001fc60005f21270 */
[----:B------:R0:W-:Y:S01]  /*94730*/  @P2 STG.E.U16 desc[UR6][R4.64], R12 ;  /* 0x0000000c04002986 */ /* 0x0001e2000c101506 */
[----:B---3--:R-:W-:Y:S01]  /*94740*/  ISETP.LT.AND P3, PT, R80, R20, !P3 ;  /* 0x000000145000720c */ /* 0x008fe20005f61270 */
[----:B------:R-:W3:Y:S01]  /*94750*/  LDC R21, c[0x0][0x398] ;  /* 0x0000e600ff157b82 */ /* 0x000ee20000000800 */
[----:B------:R-:W-:-:S07]  /*94760*/  VIADD R7, R93, 0xd6 ;  /* 0x000000d65d077836 */ /* 0x000fce0000000000 */
[----:B------:R-:W4:Y:S01]  /*94770*/  LDC R20, c[0x0][0x39c] ;  /* 0x0000e700ff147b82 */ /* 0x000f220000000800 */
[----:B0-----:R-:W-:Y:S01]  /*94780*/  VIADD R4, R93, 0xd5 ;  /* 0x000000d55d047836 */ /* 0x001fe20000000000 */
[----:B------:R-:W-:-:S04]  /*94790*/  PRMT R12, R24, 0x7632, R12 ;  /* 0x00007632180c7816 */ /* 0x000fc8000000000c */
[----:B------:R-:W-:Y:S02]  /*947a0*/  ISETP.GE.AND P2, PT, R4, R19, PT ;  /* 0x000000130400720c */ /* 0x000fe40003f46270 */
[----:B------:R-:W0:Y:S01]  /*947b0*/  LDC R19, c[0x0][0x39c] ;  /* 0x0000e700ff137b82 */ /* 0x000e220000000800 */
[----:B------:R1:W-:Y:S01]  /*947c0*/  @P1 STG.E.U16 desc[UR6][R10.64], R24 ;  /* 0x000000180a001986 */ /* 0x0003e2000c101506 */
[----:B------:R-:W-:Y:S02]  /*947d0*/  ISETP.LT.AND P6, PT, R81, R18, !P2 ;  /* 0x000000125100720c */ /* 0x000fe400057c1270 */
[----:B------:R-:W-:Y:S02]  /*947e0*/  ISETP.GE.AND P1, PT, R7, R17, PT ;  /* 0x000000110700720c */ /* 0x000fe40003f26270 */
[----:B-----5:R-:W-:Y:S01]  /*947f0*/  ISETP.LT.AND P2, PT, R80, R16, !P2 ;  /* 0x000000105000720c */ /* 0x020fe20005741270 */
[----:B------:R5:W-:Y:S01]  /*94800*/  @P3 STG.E.U16 desc[UR6][R8.64], R12 ;  /* 0x0000000c08003986 */ /* 0x000be2000c101506 */
[----:B-1----:R-:W-:Y:S01]  /*94810*/  ISETP.LT.AND P3, PT, R81, R13, !P1 ;  /* 0x0000000d5100720c */ /* 0x002fe20004f61270 */
[----:B------:R-:W-:Y:S01]  /*94820*/  IMAD.WIDE R4, R6, 0x2, R2 ;  /* 0x0000000206047825 */ /* 0x000fe200078e0202 */
[----:B------:R-:W1:Y:S05]  /*94830*/  LDC R18, c[0x0][0x398] ;  /* 0x0000e600ff127b82 */ /* 0x000e6a0000000800 */
[----:B------:R3:W-:Y:S01]  /*94840*/  @P6 STG.E.U16 desc[UR6][R4.64], R25 ;  /* 0x0000001904006986 */ /* 0x0007e2000c101506 */
[----:B------:R-:W-:-:S02]  /*94850*/  F2FP.BF16.F32.PACK_AB R27, R27, R22 ;  /* 0x000000161b1b723e */ /* 0x000fc400000010ff */
[----:B------:R-:W0:Y:S01]  /*94860*/  LDC R11, c[0x0][0x398] ;  /* 0x0000e600ff0b7b82 */ /* 0x000e220000000800 */
[----:B-----5:R-:W-:Y:S01]  /*94870*/  PRMT R9, R25, 0x7632, R9 ;  /* 0x0000763219097816 */ /* 0x020fe20000000009 */
[----:B------:R-:W-:-:S06]  /*94880*/  VIADD R8, R93, 0xd7 ;  /* 0x000000d75d087836 */ /* 0x000fcc0000000000 */
[----:B------:R-:W5:Y:S01]  /*94890*/  LDC R12, c[0x0][0x398] ;  /* 0x0000e600ff0c7b82 */ /* 0x000f620000000800 */
[----:B---3--:R-:W3:Y:S01]  /*948a0*/  LDL.LU R25, [R1+0xf0] ;  /* 0x0000f00001197983 */ /* 0x008ee20000300800 */
[----:B--2---:R-:W-:Y:S01]  /*948b0*/  F2FP.BF16.F32.PACK_AB R26, R26, R0 ;  /* 0x000000001a1a723e */ /* 0x004fe200000010ff */
[----:B------:R-:W-:-:S05]  /*948c0*/  IMAD.IADD R0, R6, 0x1, R67 ;  /* 0x0000000106007824 */ /* 0x000fca00078e0243 */
[----:B------:R-:W2:Y:S01]  /*948d0*/  LDC R10, c[0x0][0x398] ;  /* 0x0000e600ff0a7b82 */ /* 0x000ea20000000800 */
[----:B------:R-:W-:-:S04]  /*948e0*/  IMAD.WIDE R6, R6, 0x2, R14 ;  /* 0x0000000206067825 */ /* 0x000fc800078e020e */
[----:B------:R-:W-:Y:S01]  /*948f0*/  IMAD.WIDE R4, R0, 0x2, R2 ;  /* 0x0000000200047825 */ /* 0x000fe200078e0202 */
[----:B------:R0:W-:Y:S01]  /*94900*/  @P2 STG.E.U16 desc[UR6][R6.64], R9 ;  /* 0x0000000906002986 */ /* 0x0001e2000c101506 */
[----:B----4-:R-:W-:Y:S01]  /*94910*/  ISETP.GE.AND P2, PT, R8, R20, PT ;  /* 0x000000140800720c */ /* 0x010fe20003f46270 */
[----:B------:R-:W4:Y:S02]  /*94920*/  LDC R22, c[0x0][0x39c] ;  /* 0x0000e700ff167b82 */ /* 0x000f240000000800 */
[----:B------:R1:W-:Y:S01]  /*94930*/  @P3 STG.E.U16 desc[UR6][R4.64], R26 ;  /* 0x0000001a04003986 */ /* 0x0003e2000c101506 */
[----:B------:R-:W-:Y:S01]  /*94940*/  ISETP.LT.AND P3, PT, R80, R21, !P1 ;  /* 0x000000155000720c */ /* 0x000fe20004f61270 */
[----:B------:R-:W-:-:S04]  /*94950*/  IMAD.IADD R8, R0, 0x1, R67 ;  /* 0x0000000100087824 */ /* 0x000fc800078e0243 */
[----:B------:R-:W2:Y:S01]  /*94960*/  LDC R17, c[0x0][0x398] ;  /* 0x0000e600ff117b82 */ /* 0x000ea20000000800 */
[----:B0-----:R-:W-:Y:S01]  /*94970*/  VIADD R6, R93, 0xd8 ;  /* 0x000000d85d067836 */ /* 0x001fe20000000000 */
[----:B------:R-:W-:Y:S02]  /*94980*/  PRMT R9, R26, 0x7632, R9 ;  /* 0x000076321a097816 */ /* 0x000fe40000000009 */
[----:B-1----:R-:W2:Y:S02]  /*94990*/  LDL.LU R26, [R1+0xf4] ;  /* 0x0000f400011a7983 */ /* 0x002ea40000300800 */
[----:B------:R-:W-:Y:S01]  /*949a0*/  ISETP.GE.AND P1, PT, R6, R19, PT ;  /* 0x000000130600720c */ /* 0x000fe20003f26270 */
[----:B------:R-:W-:Y:S01]  /*949b0*/  IMAD.WIDE R6, R0, 0x2, R14 ;  /* 0x0000000200067825 */ /* 0x000fe200078e020e */
[----:B------:R-:W-:Y:S01]  /*949c0*/  ISETP.LT.AND P6, PT, R81, R18, !P2 ;  /* 0x000000125100720c */ /* 0x000fe200057c1270 */
[----:B------:R-:W2:Y:S01]  /*949d0*/  LDL.LU R0, [R1+0x60] ;  /* 0x0000600001007983 */ /* 0x000ea20000300800 */
[----:B------:R-:W-:Y:S01]  /*949e0*/  PRMT R16, R27, 0x7632, R16 ;  /* 0x000076321b107816 */ /* 0x000fe20000000010 */
[----:B------:R-:W-:Y:S01]  /*949f0*/  IMAD.WIDE R4, R8, 0x2, R2 ;  /* 0x0000000208047825 */ /* 0x000fe200078e0202 */
[----:B------:R-:W0:Y:S01]  /*94a00*/  LDC R20, c[0x0][0x398] ;  /* 0x0000e600ff147b82 */ /* 0x000e220000000800 */
[----:B------:R1:W-:Y:S01]  /*94a10*/  @P3 STG.E.U16 desc[UR6][R6.64], R9 ;  /* 0x0000000906003986 */ /* 0x0003e2000c101506 */
[----:B-----5:R-:W-:-:S06]  /*94a20*/  ISETP.LT.AND P3, PT, R80, R12, !P2 ;  /* 0x0000000c5000720c */ /* 0x020fcc0005761270 */
[----:B------:R-:W5:Y:S01]  /*94a30*/  LDC R19, c[0x0][0x398] ;  /* 0x0000e600ff137b82 */ /* 0x000f620000000800 */
[----:B------:R0:W-:Y:S07]  /*94a40*/  @P6 STG.E.U16 desc[UR6][R4.64], R27 ;  /* 0x0000001b04006986 */ /* 0x0001ee000c101506 */
[----:B------:R-:W0:Y:S08]  /*94a50*/  LDC R21, c[0x0][0x39c] ;  /* 0x0000e700ff157b82 */ /* 0x000e300000000800 */
[----:B------:R-:W0:Y:S01]  /*94a60*/  LDC R18, c[0x0][0x398] ;  /* 0x0000e600ff127b82 */ /* 0x000e220000000800 */
[----:B--2---:R-:W-:Y:S01]  /*94a70*/  F2FP.BF16.F32.PACK_AB R13, R28, R0 ;  /* 0x000000001c0d723e */ /* 0x004fe200000010ff */
[C---:B------:R-:W-:Y:S01]  /*94a80*/  IMAD.IADD R0, R8.reuse, 0x1, R67 ;  /* 0x0000000108007824 */ /* 0x040fe200078e0243 */
[----:B------:R-:W2:Y:S01]  /*94a90*/  LDL.LU R28, [R1+0xf8] ;  /* 0x0000f800011c7983 */ /* 0x000ea20000300800 */
[----:B-1----:R-:W-:-:S03]  /*94aa0*/  IMAD.WIDE R8, R8, 0x2, R14 ;  /* 0x0000000208087825 */ /* 0x002fc600078e020e */
[----:B0-----:R-:W2:Y:S04]  /*94ab0*/  LDL.LU R27, [R1+0x94] ;  /* 0x00009400011b7983 */ /* 0x001ea80000300800 */
[----:B------:R0:W-:Y:S04]  /*94ac0*/  @P3 STG.E.U16 desc[UR6][R8.64], R16 ;  /* 0x0000001008003986 */ /* 0x0001e8000c101506 */
[----:B0-----:R-:W2:Y:S04]  /*94ad0*/  LDL.LU R8, [R1+0x64] ;  /* 0x0000640001087983 */ /* 0x001ea80000300800 */
[----:B------:R-:W3:Y:S01]  /*94ae0*/  LDL.LU R9, [R1+0x68] ;  /* 0x0000680001097983 */ /* 0x000ee20000300800 */
[----:B------:R-:W-:-:S02]  /*94af0*/  ISETP.LT.AND P2, PT, R81, R11, !P1 ;  /* 0x0000000b5100720c */ /* 0x000fc40004f41270 */
[----:B------:R-:W-:Y:S01]  /*94b00*/  ISETP.LT.AND P1, PT, R80, R10, !P1 ;  /* 0x0000000a5000720c */ /* 0x000fe20004f21270 */
[----:B------:R-:W-:Y:S01]  /*94b10*/  VIADD R11, R93, 0xd9 ;  /* 0x000000d95d0b7836 */ /* 0x000fe20000000000 */
[----:B------:R-:W-:Y:S01]  /*94b20*/  PRMT R12, R13, 0x7632, R12 ;  /* 0x000076320d0c7816 */ /* 0x000fe2000000000c */
[----:B------:R-:W-:-:S04]  /*94b30*/  IMAD.WIDE R6, R0, 0x2, R2 ;  /* 0x0000000200067825 */ /* 0x000fc800078e0202 */
[----:B------:R-:W-:Y:S01]  /*94b40*/  IMAD.WIDE R4, R0, 0x2, R14 ;  /* 0x0000000200047825 */ /* 0x000fe200078e020e */
[----:B----4-:R-:W-:Y:S02]  /*94b50*/  ISETP.GE.AND P3, PT, R11, R22, PT ;  /* 0x000000160b00720c */ /* 0x010fe40003f66270 */
[----:B------:R-:W0:Y:S01]  /*94b60*/  LDC R22, c[0x0][0x39c] ;  /* 0x0000e700ff167b82 */ /* 0x000e220000000800 */
[----:B------:R-:W-:Y:S01]  /*94b70*/  @P2 STG.E.U16 desc[UR6][R6.64], R13 ;  /* 0x0000000d06002986 */ /* 0x000fe2000c101506 */
[----:B------:R-:W-:-:S03]  /*94b80*/  VIADD R10, R93, 0xda ;  /* 0x000000da5d0a7836 */ /* 0x000fc60000000000 */
[----:B------:R1:W-:Y:S01]  /*94b90*/  @P1 STG.E.U16 desc[UR6][R4.64], R12 ;  /* 0x0000000c04001986 */ /* 0x0003e2000c101506 */
[----:B------:R-:W-:Y:S02]  /*94ba0*/  ISETP.LT.AND P1, PT, R81, R20, !P3 ;  /* 0x000000145100720c */ /* 0x000fe40005f21270 */
[----:B-----5:R-:W-:Y:S01]  /*94bb0*/  ISETP.LT.AND P3, PT, R80, R19, !P3 ;  /* 0x000000135000720c */ /* 0x020fe20005f61270 */
[----:B------:R-:W4:Y:S01]  /*94bc0*/  LDC R20, c[0x0][0x398] ;  /* 0x0000e600ff147b82 */ /* 0x000f220000000800 */
[----:B------:R-:W-:Y:S01]  /*94bd0*/  ISETP.GE.AND P2, PT, R10, R21, PT ;  /* 0x000000150a00720c */ /* 0x000fe20003f46270 */
[----:B-1----:R-:W-:-:S06]  /*94be0*/  IMAD.IADD R4, R0, 0x1, R67 ;  /* 0x0000000100047824 */ /* 0x002fcc00078e0243 */
[----:B------:R-:W1:Y:S01]  /*94bf0*/  LDC R21, c[0x0][0x398] ;  /* 0x0000e600ff157b82 */ /* 0x000e620000000800 */
[----:B------:R-:W-:-:S04]  /*94c00*/  IMAD.WIDE R10, R4, 0x2, R2 ;  /* 0x00000002040a7825 */ /* 0x000fc800078e0202 */
[----:B------:R-:W-:-:S03]  /*94c10*/  IMAD.IADD R12, R4, 0x1, R67 ;  /* 0x00000001040c7824 */ /* 0x000fc600078e0243 */
[----:B------:R-:W5:Y:S01]  /*94c20*/  LDC R19, c[0x0][0x39c] ;  /* 0x0000e700ff137b82 */ /* 0x000f620000000800 */
[----:B------:R-:W-:Y:S01]  /*94c30*/  IMAD.WIDE R4, R4, 0x2, R14 ;  /* 0x0000000204047825 */ /* 0x000fe200078e020e */
[----:B--2---:R-:W-:-:S04]  /*94c40*/  F2FP.BF16.F32.PACK_AB R29, R29, R8 ;  /* 0x000000081d1d723e */ /* 0x004fc800000010ff */
[C---:B------:R-:W-:Y:S02]  /*94c50*/  PRMT R0, R29.reuse, 0x7610, R0 ;  /* 0x000076101d007816 */ /* 0x040fe40000000000 */
[----:B---3--:R-:W-:Y:S02]  /*94c60*/  F2FP.BF16.F32.PACK_AB R16, R30, R9 ;  /* 0x000000091e10723e */ /* 0x008fe400000010ff */
[----:B------:R-:W-:Y:S01]  /*94c70*/  PRMT R13, R29, 0x7632, R13 ;  /* 0x000076321d0d7816 */ /* 0x000fe2000000000d */
[----:B------:R-:W2:Y:S04]  /*94c80*/  LDL.LU R30, [R1+0x90] ;  /* 0x00009000011e7983 */ /* 0x000ea80000300800 */
[----:B------:R-:W3:Y:S04]  /*94c90*/  LDL.LU R29, [R1+0x88] ;  /* 0x00008800011d7983 */ /* 0x000ee80000300800 */
[----:B------:R0:W-:Y:S04]  /*94ca0*/  @P1 STG.E.U16 desc[UR6][R10.64], R0 ;  /* 0x000000000a001986 */ /* 0x0001e8000c101506 */
[----:B------:R1:W-:Y:S04]  /*94cb0*/  @P3 STG.E.U16 desc[UR6][R4.64], R13 ;  /* 0x0000000d04003986 */ /* 0x0003e8000c101506 */
[----:B0-----:R-:W2:Y:S04]  /*94cc0*/  LDL.LU R10, [R1+0x6c] ;  /* 0x00006c00010a7983 */ /* 0x001ea80000300800 */
[----:B-1----:R-:W3:Y:S01]  /*94cd0*/  LDL.LU R5, [R1+0x70] ;  /* 0x0000700001057983 */ /* 0x002ee20000300800 */
[----:B------:R-:W-:Y:S01]  /*94ce0*/  ISETP.LT.AND P6, PT, R81, R18, !P2 ;  /* 0x000000125100720c */ /* 0x000fe200057c1270 */
[----:B------:R-:W-:Y:S01]  /*94cf0*/  VIADD R0, R93, 0xdb ;  /* 0x000000db5d007836 */ /* 0x000fe20000000000 */
[----:B------:R-:W-:Y:S01]  /*94d00*/  ISETP.LT.AND P2, PT, R80, R17, !P2 ;  /* 0x000000115000720c */ /* 0x000fe20005741270 */
[----:B------:R-:W-:Y:S01]  /*94d10*/  IMAD.WIDE R6, R12, 0x2, R2 ;  /* 0x000000020c067825 */ /* 0x000fe200078e0202 */
[----:B------:R-:W0:Y:S02]  /*94d20*/  LDC R18, c[0x0][0x398] ;  /* 0x0000e600ff127b82 */ /* 0x000e240000000800 */
[----:B------:R-:W-:Y:S01]  /*94d30*/  ISETP.GE.AND P3, PT, R0, R22, PT ;  /* 0x000000160000720c */ /* 0x000fe20003f66270 */
[----:B------:R-:W-:Y:S01]  /*94d40*/  IMAD.WIDE R8, R12, 0x2, R14 ;  /* 0x000000020c087825 */ /* 0x000fe200078e020e */
[----:B------:R-:W-:Y:S01]  /*94d50*/  PRMT R17, R16, 0x7632, R17 ;  /* 0x0000763210117816 */ /* 0x000fe20000000011 */
[----:B------:R-:W4:Y:S01]  /*94d60*/  LDL.LU R22, [R1+0x78] ;  /* 0x0000780001167983 */ /* 0x000f220000300800 */
[----:B------:R-:W-:Y:S01]  /*94d70*/  ISETP.LT.AND P1, PT, R81, R21, !P3 ;  /* 0x000000155100720c */ /* 0x000fe20005f21270 */
[----:B------:R-:W-:Y:S01]  /*94d80*/  VIADD R4, R93, 0xdc ;  /* 0x000000dc5d047836 */ /* 0x000fe20000000000 */
[----:B------:R-:W1:Y:S01]  /*94d90*/  LDC R13, c[0x0][0x398] ;  /* 0x0000e600ff0d7b82 */ /* 0x000e620000000800 */
[----:B------:R0:W-:Y:S04]  /*94da0*/  @P6 STG.E.U16 desc[UR6][R6.64], R16 ;  /* 0x0000001006006986 */ /* 0x0001e8000c101506 */
[----:B------:R0:W-:Y:S01]  /*94db0*/  @P2 STG.E.U16 desc[UR6][R8.64], R17 ;  /* 0x0000001108002986 */ /* 0x0001e2000c101506 */
[----:B-----5:R-:W-:-:S02]  /*94dc0*/  ISETP.GE.AND P2, PT, R4, R19, PT ;  /* 0x000000130400720c */ /* 0x020fc40003f46270 */
[----:B--2---:R-:W-:Y:S01]  /*94dd0*/  F2FP.BF16.F32.PACK_AB R31, R31, R10 ;  /* 0x0000000a1f1f723e */ /* 0x004fe200000010ff */
[----:B0-----:R-:W-:Y:S01]  /*94de0*/  IMAD.IADD R6, R12, 0x1, R67 ;  /* 0x000000010c067824 */ /* 0x001fe200078e0243 */
[----:B------:R-:W0:Y:S01]  /*94df0*/  LDC R17, c[0x0][0x39c] ;  /* 0x0000e700ff117b82 */ /* 0x000e220000000800 */
[----:B---3--:R-:W-:Y:S02]  /*94e00*/  F2FP.BF16.F32.PACK_AB R32, R32, R5 ;  /* 0x000000052020723e */ /* 0x008fe400000010ff */
[----:B------:R-:W-:Y:S01]  /*94e10*/  IMAD.WIDE R4, R6, 0x2, R2 ;  /* 0x0000000206047825 */ /* 0x000fe200078e0202 */
[C---:B------:R-:W-:Y:S02]  /*94e20*/  PRMT R12, R31.reuse, 0x7610, R12 ;  /* 0x000076101f0c7816 */ /* 0x040fe4000000000c */
[----:B------:R-:W-:Y:S02]  /*94e30*/  PRMT R11, R31, 0x7632, R11 ;  /* 0x000076321f0b7816 */ /* 0x000fe4000000000b */
[----:B------:R-:W2:Y:S01]  /*94e40*/  LDL.LU R31, [R1+0x8c] ;  /* 0x00008c00011f7983 */ /* 0x000ea20000300800 */
[----:B------:R-:W3:Y:S03]  /*94e50*/  LDC R16, c[0x0][0x398] ;  /* 0x0000e600ff107b82 */ /* 0x000ee60000000800 */
[----:B------:R5:W-:Y:S01]  /*94e60*/  @P1 STG.E.U16 desc[UR6][R4.64], R12 ;  /* 0x0000000c04001986 */ /* 0x000be2000c101506 */
[----:B----4-:R-:W-:Y:S01]  /*94e70*/  ISETP.LT.AND P3, PT, R80, R20, !P3 ;  /* 0x000000145000720c */ /* 0x010fe20005f61270 */
[----:B------:R-:W-:-:S03]  /*94e80*/  VIADD R0, R93, 0xdd ;  /* 0x000000dd5d007836 */ /* 0x000fc60000000000 */
[----:B------:R-:W4:Y:S01]  /*94e90*/  LDC R21, c[0x0][0x398] ;  /* 0x0000e600ff157b82 */ /* 0x000f220000000800 */
[----:B-----5:R-:W5:Y:S01]  /*94ea0*/  LDL.LU R5, [R1+0x74] ;  /* 0x0000740001057983 */ /* 0x020f620000300800 */
[----:B------:R-:W-:Y:S01]  /*94eb0*/  ISETP.LT.AND P6, PT, R81, R18, !P2 ;  /* 0x000000125100720c */ /* 0x000fe200057c1270 */
[----:B------:R-:W-:Y:S01]  /*94ec0*/  IMAD.IADD R10, R6, 0x1, R67 ;  /* 0x00000001060a7824 */ /* 0x000fe200078e0243 */
[----:B0-----:R-:W-:Y:S01]  /*94ed0*/  ISETP.GE.AND P1, PT, R0, R17, PT ;  /* 0x000000110000720c */ /* 0x001fe20003f26270 */
[----:B------:R-:W-:-:S03]  /*94ee0*/  IMAD.WIDE R6, R6, 0x2, R14 ;  /* 0x0000000206067825 */ /* 0x000fc600078e020e */
[----:B------:R-:W0:Y:S02]  /*94ef0*/  LDC R19, c[0x0][0x39c] ;  /* 0x0000e700ff137b82 */ /* 0x000e240000000800 */
[----:B------:R4:W-:Y:S01]  /*94f00*/  @P3 STG.E.U16 desc[UR6][R6.64], R11 ;  /* 0x0000000b06003986 */ /* 0x0009e2000c101506 */
[----:B---3--:R-:W-:Y:S01]  /*94f10*/  ISETP.LT.AND P2, PT, R80, R16, !P2 ;  /* 0x000000105000720c */ /* 0x008fe20005741270 */
[----:B------:R-:W-:Y:S01]  /*94f20*/  IMAD.WIDE R8, R10, 0x2, R2 ;  /* 0x000000020a087825 */ /* 0x000fe200078e0202 */
[----:B-1----:R-:W-:-:S03]  /*94f30*/  ISETP.LT.AND P3, PT, R81, R13, !P1 ;  /* 0x0000000d5100720c */ /* 0x002fc60004f61270 */
[----:B------:R-:W1:Y:S01]  /*94f40*/  LDC R20, c[0x0][0x39c] ;  /* 0x0000e700ff147b82 */ /* 0x000e620000000800 */
[----:B------:R-:W-:Y:S01]  /*94f50*/  IMAD.IADD R0, R10, 0x1, R67 ;  /* 0x000000010a007824 */ /* 0x000fe200078e0243 */
[----:B------:R3:W-:Y:S03]  /*94f60*/  @P6 STG.E.U16 desc[UR6][R8.64], R32 ;  /* 0x0000002008006986 */ /* 0x0007e6000c101506 */
[----:B----4-:R-:W-:-:S03]  /*94f70*/  IMAD.WIDE R6, R0, 0x2, R2 ;  /* 0x0000000200067825 */ /* 0x010fc600078e0202 */
[----:B------:R-:W4:Y:S01]  /*94f80*/  LDC R18, c[0x0][0x398] ;  /* 0x0000e600ff127b82 */ /* 0x000f220000000800 */
[----:B---3--:R-:W-:Y:S02]  /*94f90*/  PRMT R9, R32, 0x7632, R9 ;  /* 0x0000763220097816 */ /* 0x008fe40000000009 */
[----:B------:R-:W3:Y:S05]  /*94fa0*/  LDL.LU R32, [R1+0x84] ;  /* 0x0000840001207983 */ /* 0x000eea0000300800 */
[----:B------:R-:W0:Y:S08]  /*94fb0*/  LDC R12, c[0x0][0x398] ;  /* 0x0000e600ff0c7b82 */ /* 0x000e300000000800 */
[----:B------:R-:W0:Y:S01]  /*94fc0*/  LDC R11, c[0x0][0x398] ;  /* 0x0000e600ff0b7b82 */ /* 0x000e220000000800 */
[----:B-----5:R-:W-:Y:S01]  /*94fd0*/  F2FP.BF16.F32.PACK_AB R33, R33, R5 ;  /* 0x000000052121723e */ /* 0x020fe200000010ff */
[----:B------:R-:W-:-:S06]  /*94fe0*/  IMAD.WIDE R4, R10, 0x2, R14 ;  /* 0x000000020a047825 */ /* 0x000fcc00078e020e */
[----:B------:R-:W5:Y:S01]  /*94ff0*/  LDC R10, c[0x0][0x398] ;  /* 0x0000e600ff0a7b82 */ /* 0x000f620000000800 */
[----:B------:R0:W-:Y:S04]  /*95000*/  @P2 STG.E.U16 desc[UR6][R4.64], R9 ;  /* 0x0000000904002986 */ /* 0x0001e8000c101506 */
[----:B------:R1:W-:Y:S01]  /*95010*/  @P3 STG.E.U16 desc[UR6][R6.64], R33 ;  /* 0x0000002106003986 */ /* 0x0003e2000c101506 */
[----:B------:R-:W-:Y:S02]  /*95020*/  ISETP.LT.AND P3, PT, R80, R21, !P1 ;  /* 0x000000155000720c */ /* 0x000fe40004f61270 */
[C---:B------:R-:W-:Y:S01]  /*95030*/  IADD3 R8, PT, PT, R93.reuse, 0xde, RZ ;  /* 0x000000de5d087810 */ /* 0x040fe20007ffe0ff */
[----:B------:R-:W2:Y:S01]  /*95040*/  LDC R21, c[0x0][0x39c] ;  /* 0x0000e700ff157b82 */ /* 0x000ea20000000800 */
[----:B0-----:R-:W-:Y:S01]  /*95050*/  VIADD R4, R93, 0xdf ;  /* 0x000000df5d047836 */ /* 0x001fe20000000000 */
[----:B------:R-:W-:-:S02]  /*95060*/  PRMT R9, R33, 0x7632, R9 ;  /* 0x0000763221097816 */ /* 0x000fc40000000009 */
[----:B-1----:R-:W3:Y:S02]  /*95070*/  LDL.LU R33, [R1+0x80] ;  /* 0x0000800001217983 */ /* 0x002ee40000300800 */
[----:B------:R-:W-:Y:S01]  /*95080*/  ISETP.GE.AND P1, PT, R4, R19, PT ;  /* 0x000000130400720c */ /* 0x000fe20003f26270 */
[----:B------:R-:W-:Y:S01]  /*95090*/  IMAD.WIDE R4, R0, 0x2, R14 ;  /* 0x0000000200047825 */ /* 0x000fe200078e020e */
[----:B------:R-:W-:Y:S01]  /*950a0*/  ISETP.GE.AND P2, PT, R8, R20, PT ;  /* 0x000000140800720c */ /* 0x000fe20003f46270 */
[----:B------:R-:W0:Y:S03]  /*950b0*/  LDC R19, c[0x0][0x398] ;  /* 0x0000e600ff137b82 */ /* 0x000e260000000800 */
[----:B------:R1:W-:Y:S01]  /*950c0*/  @P3 STG.E.U16 desc[UR6][R4.64], R9 ;  /* 0x0000000904003986 */ /* 0x0003e2000c101506 */
[----:B------:R-:W-:Y:S01]  /*950d0*/  IMAD.IADD R8, R0, 0x1, R67 ;  /* 0x0000000100087824 */ /* 0x000fe200078e0243 */
[----:B----4-:R-:W-:-:S03]  /*950e0*/  ISETP.LT.AND P6, PT, R81, R18, !P2 ;  /* 0x000000125100720c */ /* 0x010fc600057c1270 */
[----:B------:R-:W4:Y:S01]  /*950f0*/  LDC R18, c[0x0][0x398] ;  /* 0x0000e600ff127b82 */ /* 0x000f220000000800 */
[----:B-1----:R-:W3:Y:S07]  /*95100*/  LDL.LU R5, [R1+0x7c] ;  /* 0x00007c0001057983 */ /* 0x002eee0000300800 */
[----:B------:R-:W1:Y:S01]  /*95110*/  LDC R0, c[0x0][0x398] ;  /* 0x0000e600ff007b82 */ /* 0x000e620000000800 */
[----:B------:R-:W-:Y:S02]  /*95120*/  F2FP.BF16.F32.PACK_AB R44, R44, R79 ;  /* 0x0000004f2c2c723e */ /* 0x000fe400000010ff */
[----:B------:R-:W-:Y:S01]  /*95130*/  ISETP.LT.AND P3, PT, R80, R12, !P2 ;  /* 0x0000000c5000720c */ /* 0x000fe20005761270 */
[----:B------:R-:W4:Y:S01]  /*95140*/  LDL.LU R79, [R1+0x164] ;  /* 0x00016400014f7983 */ /* 0x000f220000300800 */
[----:B------:R-:W-:-:S02]  /*95150*/  F2FP.BF16.F32.PACK_AB R45, R45, R82 ;  /* 0x000000522d2d723e */ /* 0x000fc400000010ff */
[----:B------:R-:W-:Y:S01]  /*95160*/  F2FP.BF16.F32.PACK_AB R34, R34, R22 ;  /* 0x000000162222723e */ /* 0x000fe200000010ff */
[----:B------:R-:W4:Y:S01]  /*95170*/  LDL.LU R82, [R1+0x15c] ;  /* 0x00015c0001527983 */ /* 0x000f220000300800 */
[----:B------:R-:W-:Y:S01]  /*95180*/  ISETP.LT.AND P2, PT, R81, R11, !P1 ;  /* 0x0000000b5100720c */ /* 0x000fe20004f41270 */
[----:B------:R-:W0:Y:S01]  /*95190*/  LDC R22, c[0x0][0x39c] ;  /* 0x0000e700ff167b82 */ /* 0x000e220000000800 */
[----:B------:R-:W-:Y:S01]  /*951a0*/  IMAD.WIDE R6, R8, 0x2, R2 ;  /* 0x0000000208067825 */ /* 0x000fe200078e0202 */
[----:B-----5:R-:W-:-:S03]  /*951b0*/  ISETP.LT.AND P1, PT, R80, R10, !P1 ;  /* 0x0000000a5000720c */ /* 0x020fc60004f21270 */
[----:B------:R-:W-:Y:S01]  /*951c0*/  IMAD.IADD R10, R8, 0x1, R67 ;  /* 0x00000001080a7824 */ /* 0x000fe200078e0243 */
[----:B------:R-:W-:Y:S02]  /*951d0*/  F2FP.BF16.F32.PACK_AB R43, R43, R78 ;  /* 0x0000004e2b2b723e */ /* 0x000fe400000010ff */
[----:B------:R-:W5:Y:S01]  /*951e0*/  LDC R20, c[0x0][0x398] ;  /* 0x0000e600ff147b82 */ /* 0x000f620000000800 */
[----:B------:R2:W-:Y:S01]  /*951f0*/  @P6 STG.E.U16 desc[UR6][R6.64], R34 ;  /* 0x0000002206006986 */ /* 0x0005e2000c101506 */
[----:B------:R-:W-:Y:S01]  /*95200*/  PRMT R13, R34, 0x7632, R13 ;  /* 0x00007632220d7816 */ /* 0x000fe2000000000d */
[----:B------:R-:W-:Y:S02]  /*95210*/  VIADD R11, R93, 0xe1 ;  /* 0x000000e15d0b7836 */ /* 0x000fe40000000000 */
[----:B------:R-:W5:Y:S01]  /*95220*/  LDL.LU R78, [R1+0x34] ;  /* 0x00003400014e7983 */ /* 0x000f620000300800 */
[----:B--2---:R-:W-:-:S04]  /*95230*/  IMAD.WIDE R6, R10, 0x2, R2 ;  /* 0x000000020a067825 */ /* 0x004fc800078e0202 */
[----:B------:R-:W-:Y:S01]  /*95240*/  VIADD R12, R93, 0xe0 ;  /* 0x000000e05d0c7836 */ /* 0x000fe20000000000 */
[----:B------:R-:W-:Y:S02]  /*95250*/  F2FP.BF16.F32.PACK_AB R38, R38, R29 ;  /* 0x0000001d2626723e */ /* 0x000fe400000010ff */
[----:B------:R-:W-:Y:S02]  /*95260*/  F2FP.BF16.F32.PACK_AB R39, R39, R31 ;  /* 0x0000001f2727723e */ /* 0x000fe400000010ff */
[----:B------:R-:W-:Y:S02]  /*95270*/  F2FP.BF16.F32.PACK_AB R40, R40, R30 ;  /* 0x0000001e2828723e */ /* 0x000fe400000010ff */
[----:B------:R-:W-:Y:S02]  /*95280*/  F2FP.BF16.F32.PACK_AB R41, R41, R27 ;  /* 0x0000001b2929723e */ /* 0x000fe400000010ff */
[----:B------:R-:W-:Y:S02]  /*95290*/  F2FP.BF16.F32.PACK_AB R42, R42, R85 ;  /* 0x000000552a2a723e */ /* 0x000fe400000010ff */
[----:B------:R-:W-:-:S02]  /*952a0*/  PRMT R23, R45, 0x7632, R23 ;  /* 0x000076322d177816 */ /* 0x000fc40000000017 */
[----:B------:R-:W-:Y:S02]  /*952b0*/  F2FP.BF16.F32.PACK_AB R46, R46, R83 ;  /* 0x000000532e2e723e */ /* 0x000fe400000010ff */
[----:B------:R-:W-:Y:S02]  /*952c0*/  F2FP.BF16.F32.PACK_AB R47, R47, R84 ;  /* 0x000000542f2f723e */ /* 0x000fe400000010ff */
[----:B------:R-:W-:Y:S02]  /*952d0*/  F2FP.BF16.F32.PACK_AB R48, R48, R86 ;  /* 0x000000563030723e */ /* 0x000fe400000010ff */
[----:B------:R-:W-:Y:S02]  /*952e0*/  F2FP.BF16.F32.PACK_AB R49, R49, R87 ;  /* 0x000000573131723e */ /* 0x000fe400000010ff */
[----:B------:R-:W-:Y:S02]  /*952f0*/  F2FP.BF16.F32.PACK_AB R50, R50, R88 ;  /* 0x000000583232723e */ /* 0x000fe400000010ff */
[----:B------:R-:W-:-:S02]  /*95300*/  F2FP.BF16.F32.PACK_AB R51, R51, R89 ;  /* 0x000000593333723e */ /* 0x000fc400000010ff */
[----:B------:R-:W-:Y:S02]  /*95310*/  F2FP.BF16.F32.PACK_AB R52, R52, R90 ;  /* 0x0000005a3434723e */ /* 0x000fe400000010ff */
[----:B---3--:R-:W-:Y:S01]  /*95320*/  F2FP.BF16.F32.PACK_AB R16, R35, R5 ;  /* 0x000000052310723e */ /* 0x008fe200000010ff */
[----:B------:R-:W-:-:S05]  /*95330*/  IMAD.WIDE R4, R8, 0x2, R14 ;  /* 0x0000000208047825 */ /* 0x000fca00078e020e */
[----:B------:R2:W-:Y:S04]  /*95340*/  @P3 STG.E.U16 desc[UR6][R4.64], R13 ;  /* 0x0000000d04003986 */ /* 0x0005e8000c101506 */
[----:B------:R3:W-:Y:S01]  /*95350*/  @P2 STG.E.U16 desc[UR6][R6.64], R16 ;  /* 0x0000001006002986 */ /* 0x0007e2000c101506 */
[----:B------:R-:W-:Y:S01]  /*95360*/  ISETP.GE.AND P2, PT, R11, R21, PT ;  /* 0x000000150b00720c */ /* 0x000fe20003f46270 */
[----:B------:R-:W-:Y:S01]  /*95370*/  IMAD.WIDE R8, R10, 0x2, R14 ;  /* 0x000000020a087825 */ /* 0x000fe200078e020e */
[----:B------:R-:W-:Y:S01]  /*95380*/  PRMT R17, R16, 0x7632, R17 ;  /* 0x0000763210117816 */ /* 0x000fe20000000011 */
[----:B------:R-:W3:Y:S01]  /*95390*/  LDC R11, c[0x0][0x39c] ;  /* 0x0000e700ff0b7b82 */ /* 0x000ee20000000800 */
[----:B----4-:R-:W-:Y:S02]  /*953a0*/  ISETP.LT.AND P6, PT, R81, R18, !P2 ;  /* 0x000000125100720c */ /* 0x010fe400057c1270 */
[----:B-1----:R-:W-:-:S05]  /*953b0*/  ISETP.LT.AND P2, PT, R80, R0, !P2 ;  /* 0x000000005000720c */ /* 0x002fca0005741270 */
[----:B------:R-:W1:Y:S01]  /*953c0*/  LDC R0, c[0x0][0x39c] ;  /* 0x0000e700ff007b82 */ /* 0x000e620000000800 */
[----:B0-----:R-:W-:Y:S01]  /*953d0*/  ISETP.GE.AND P3, PT, R12, R22, PT ;  /* 0x000000160c00720c */ /* 0x001fe20003f66270 */
[----:B------:R0:W-:Y:S03]  /*953e0*/  @P1 STG.E.U16 desc[UR6][R8.64], R17 ;  /* 0x0000001108001986 */ /* 0x0001e6000c101506 */
[----:B-----5:R-:W-:Y:S02]  /*953f0*/  ISETP.LT.AND P1, PT, R81, R20, !P3 ;  /* 0x000000145100720c */ /* 0x020fe40005f21270 */
[----:B------:R-:W-:Y:S01]  /*95400*/  ISETP.LT.AND P3, PT, R80, R19, !P3 ;  /* 0x000000135000720c */ /* 0x000fe20005f61270 */
[----:B--2---:R-:W2:Y:S01]  /*95410*/  LDC R13, c[0x0][0x398] ;  /* 0x0000e600ff0d7b82 */ /* 0x004ea20000000800 */
[----:B---3--:R-:W-:Y:S01]  /*95420*/  IMAD.IADD R7, R10, 0x1, R67 ;  /* 0x000000010a077824 */ /* 0x008fe200078e0243 */
[----:B------:R-:W-:-:S06]  /*95430*/  F2FP.BF16.F32.PACK_AB R36, R36, R33 ;  /* 0x000000212424723e */ /* 0x000fcc00000010ff */
[----:B------:R-:W3:Y:S01]  /*95440*/  LDC R12, c[0x0][0x398] ;  /* 0x0000e600ff0c7b82 */ /* 0x000ee20000000800 */
[C---:B0-----:R-:W-:Y:S01]  /*95450*/  IMAD.IADD R17, R7.reuse, 0x1, R67 ;  /* 0x0000000107117824 */ /* 0x041fe200078e0243 */
[----:B------:R-:W-:Y:S01]  /*95460*/  PRMT R18, R36, 0x7632, R18 ;  /* 0x0000763224127816 */ /* 0x000fe20000000012 */
[----:B------:R-:W-:-:S05]  /*95470*/  IMAD.WIDE R8, R7, 0x2, R2 ;  /* 0x0000000207087825 */ /* 0x000fca00078e0202 */
[----:B------:R-:W0:Y:S01]  /*95480*/  LDC R10, c[0x0][0x398] ;  /* 0x0000e600ff0a7b82 */ /* 0x000e220000000800 */
[----:B------:R-:W-:Y:S01]  /*95490*/  IMAD.WIDE R6, R7, 0x2, R14 ;  /* 0x0000000207067825 */ /* 0x000fe200078e020e */
[----:B------:R-:W-:-:S03]  /*954a0*/  F2FP.BF16.F32.PACK_AB R19, R37, R32 ;  /* 0x000000202513723e */ /* 0x000fc600000010ff */
[----:B------:R-:W-:Y:S01]  /*954b0*/  VIADD R21, R93, 0xe2 ;  /* 0x000000e25d157836 */ /* 0x000fe20000000000 */
[----:B------:R4:W-:Y:S01]  /*954c0*/  @P1 STG.E.U16 desc[UR6][R8.64], R36 ;  /* 0x0000002408001986 */ /* 0x0009e2000c101506 */
[----:B------:R-:W-:Y:S01]  /*954d0*/  IMAD.WIDE R4, R17, 0x2, R2 ;  /* 0x0000000211047825 */ /* 0x000fe200078e0202 */
[----:B------:R-:W-:Y:S01]  /*954e0*/  PRMT R22, R19, 0x7632, R22 ;  /* 0x0000763213167816 */ /* 0x000fe20000000016 */
[----:B------:R-:W5:Y:S01]  /*954f0*/  LDC R16, c[0x0][0x39c] ;  /* 0x0000e700ff107b82 */ /* 0x000f620000000800 */
[----:B------:R1:W-:Y:S02]  /*95500*/  @P3 STG.E.U16 desc[UR6][R6.64], R18 ;  /* 0x0000001206003986 */ /* 0x0003e4000c101506 */
[----:B-1----:R-:W-:Y:S01]  /*95510*/  ISETP.GE.AND P3, PT, R21, R0, PT ;  /* 0x000000001500720c */ /* 0x002fe20003f66270 */
[----:B------:R-:W-:-:S04]  /*95520*/  VIADD R20, R93, 0xe3 ;  /* 0x000000e35d147836 */ /* 0x000fc80000000000 */
[----:B------:R-:W1:Y:S01]  /*95530*/  LDC R0, c[0x0][0x398] ;  /* 0x0000e600ff007b82 */ /* 0x000e620000000800 */
[----:B----4-:R-:W-:Y:S01]  /*95540*/  IMAD.WIDE R8, R17, 0x2, R14 ;  /* 0x0000000211087825 */ /* 0x010fe200078e020e */
[----:B------:R4:W-:Y:S04]  /*95550*/  @P6 STG.E.U16 desc[UR6][R4.64], R19 ;  /* 0x0000001304006986 */ /* 0x0009e8000c101506 */
[----:B------:R0:W-:Y:S01]  /*95560*/  @P2 STG.E.U16 desc[UR6][R8.64], R22 ;  /* 0x0000001608002986 */ /* 0x0001e2000c101506 */
[----:B------:R-:W-:Y:S01]  /*95570*/  ISETP.GE.AND P2, PT, R20, R11, PT ;  /* 0x0000000b1400720c */ /* 0x000fe20003f46270 */
[----:B------:R-:W5:Y:S01]  /*95580*/  LDC R18, c[0x0][0x39c] ;  /* 0x0000e700ff127b82 */ /* 0x000f620000000800 */
[----:B--2---:R-:W-:Y:S02]  /*95590*/  ISETP.LT.AND P1, PT, R81, R13, !P3 ;  /* 0x0000000d5100720c */ /* 0x004fe40005f21270 */
[----:B---3--:R-:W-:-:S05]  /*955a0*/  ISETP.LT.AND P3, PT, R80, R12, !P3 ;  /* 0x0000000c5000720c */ /* 0x008fca0005f61270 */
[----:B------:R-:W2:Y:S01]  /*955b0*/  LDC R11, c[0x0][0x398] ;  /* 0x0000e600ff0b7b82 */ /* 0x000ea20000000800 */
[----:B0-----:R-:W-:Y:S01]  /*955c0*/  ISETP.LT.AND P6, PT, R81, R10, !P2 ;  /* 0x0000000a5100720c */ /* 0x001fe200057c1270 */
[----:B------:R-:W-:Y:S01]  /*955d0*/  IMAD.IADD R7, R17, 0x1, R67 ;  /* 0x0000000111077824 */ /* 0x000fe200078e0243 */
[----:B------:R-:W-:-:S05]  /*955e0*/  PRMT R20, R38, 0x7632, R20 ;  /* 0x0000763226147816 */ /* 0x000fca0000000014 */
[----:B------:R-:W0:Y:S01]  /*955f0*/  LDC R12, c[0x0][0x39c] ;  /* 0x0000e700ff0c7b82 */ /* 0x000e220000000800 */
[C---:B----4-:R-:W-:Y:S02]  /*95600*/  IMAD.IADD R19, R7.reuse, 0x1, R67 ;  /* 0x0000000107137824 */ /* 0x050fe400078e0243 */
[----:B------:R-:W-:-:S05]  /*95610*/  IMAD.WIDE R4, R7, 0x2, R2 ;  /* 0x0000000207047825 */ /* 0x000fca00078e0202 */
[----:B------:R-:W3:Y:S01]  /*95620*/  LDC R10, c[0x0][0x398] ;  /* 0x0000e600ff0a7b82 */ /* 0x000ee20000000800 */
[----:B------:R-:W-:Y:S01]  /*95630*/  IMAD.WIDE R6, R7, 0x2, R14 ;  /* 0x0000000207067825 */ /* 0x000fe200078e020e */
[----:B------:R4:W-:Y:S06]  /*95640*/  @P1 STG.E.U16 desc[UR6][R4.64], R38 ;  /* 0x0000002604001986 */ /* 0x0009ec000c101506 */
[----:B------:R-:W3:Y:S01]  /*95650*/  LDC R17, c[0x0][0x398] ;  /* 0x0000e600ff117b82 */ /* 0x000ee20000000800 */
[----:B------:R-:W-:Y:S01]  /*95660*/  VIADD R21, R93, 0xe4 ;  /* 0x000000e45d157836 */ /* 0x000fe20000000000 */
[----:B------:R-:W-:Y:S06]  /*95670*/  @P3 STG.E.U16 desc[UR6][R6.64], R20 ;  /* 0x0000001406003986 */ /* 0x000fec000c101506 */
[----:B------:R-:W3:Y:S01]  /*95680*/  LDC R13, c[0x0][0x398] ;  /* 0x0000e600ff0d7b82 */ /* 0x000ee20000000800 */
[----:B-1----:R-:W-:Y:S01]  /*95690*/  ISETP.LT.AND P3, PT, R80, R0, !P2 ;  /* 0x000000005000720c */ /* 0x002fe20005761270 */
[----:B------:R-:W-:Y:S01]  /*956a0*/  IMAD.WIDE R8, R19, 0x2, R2 ;  /* 0x0000000213087825 */ /* 0x000fe200078e0202 */
[----:B-----5:R-:W-:-:S05]  /*956b0*/  ISETP.GE.AND P1, PT, R21, R16, PT ;  /* 0x000000101500720c */ /* 0x020fca0003f26270 */
[----:B------:R-:W1:Y:S01]  /*956c0*/  LDC R0, c[0x0][0x39c] ;  /* 0x0000e700ff007b82 */ /* 0x000e620000000800 */
[----:B------:R5:W-:Y:S01]  /*956d0*/  @P6 STG.E.U16 desc[UR6][R8.64], R39 ;  /* 0x0000002708006986 */ /* 0x000be2000c101506 */
[----:B--2---:R-:W-:Y:S01]  /*956e0*/  ISETP.LT.AND P6, PT, R81, R11, !P1 ;  /* 0x0000000b5100720c */ /* 0x004fe20004fc1270 */
[----:B------:R-:W-:Y:S02]  /*956f0*/  VIADD R11, R93, 0xe5 ;  /* 0x000000e55d0b7836 */ /* 0x000fe40000000000 */
[----:B----4-:R-:W-:-:S03]  /*95700*/  IMAD.WIDE R4, R19, 0x2, R14 ;  /* 0x0000000213047825 */ /* 0x010fc600078e020e */
[----:B------:R-:W2:Y:S01]  /*95710*/  LDC R16, c[0x0][0x398] ;  /* 0x0000e600ff107b82 */ /* 0x000ea20000000800 */
[----:B-----5:R-:W-:Y:S02]  /*95720*/  PRMT R9, R39, 0x7632, R9 ;  /* 0x0000763227097816 */ /* 0x020fe40000000009 */
[----:B0-----:R-:W-:-:S05]  /*95730*/  ISETP.GE.AND P2, PT, R11, R12, PT ;  /* 0x0000000c0b00720c */ /* 0x001fca0003f46270 */
[----:B------:R-:W0:Y:S01]  /*95740*/  LDC R20, c[0x0][0x398] ;  /* 0x0000e600ff147b82 */ /* 0x000e220000000800 */
[----:B------:R4:W-:Y:S01]  /*95750*/  @P3 STG.E.U16 desc[UR6][R4.64], R9 ;  /* 0x0000000904003986 */ /* 0x0009e2000c101506 */
[C---:B---3--:R-:W-:Y:S01]  /*95760*/  ISETP.LT.AND P3, PT, R80.reuse, R10, !P1 ;  /* 0x0000000a5000720c */ /* 0x048fe20004f61270 */
[----:B------:R-:W-:Y:S01]  /*95770*/  IMAD.IADD R21, R19, 0x1, R67 ;  /* 0x0000000113157824 */ /* 0x000fe200078e0243 */
[----:B------:R-:W-:Y:S02]  /*95780*/  ISETP.LT.AND P1, PT, R81, R17, !P2 ;  /* 0x000000115100720c */ /* 0x000fe40005721270 */
[----:B------:R-:W-:Y:S02]  /*95790*/  ISETP.LT.AND P2, PT, R80, R13, !P2 ;  /* 0x0000000d5000720c */ /* 0x000fe40005741270 */
[----:B------:R-:W3:Y:S01]  /*957a0*/  LDC R19, c[0x0][0x398] ;  /* 0x0000e600ff137b82 */ /* 0x000ee20000000800 */
[----:B------:R-:W-:Y:S01]  /*957b0*/  IMAD.WIDE R6, R21, 0x2, R2 ;  /* 0x0000000215067825 */ /* 0x000fe200078e0202 */
[----:B------:R-:W-:-:S03]  /*957c0*/  PRMT R10, R40, 0x7632, R10 ;  /* 0x00007632280a7816 */ /* 0x000fc6000000000a */
[C---:B------:R-:W-:Y:S02]  /*957d0*/  IMAD.IADD R11, R21.reuse, 0x1, R67 ;  /* 0x00000001150b7824 */ /* 0x040fe400078e0243 */
[----:B----4-:R-:W-:Y:S01]  /*957e0*/  IMAD.WIDE R8, R21, 0x2, R14 ;  /* 0x0000000215087825 */ /* 0x010fe200078e020e */
[----:B------:R4:W-:Y:S03]  /*957f0*/  @P6 STG.E.U16 desc[UR6][R6.64], R40 ;  /* 0x0000002806006986 */ /* 0x0009e6000c101506 */
[----:B------:R-:W-:Y:S01]  /*95800*/  VIADD R13, R93, 0xe6 ;  /* 0x000000e65d0d7836 */ /* 0x000fe20000000000 */
[----:B------:R-:W-:Y:S01]  /*95810*/  PRMT R12, R41, 0x7632, R12 ;  /* 0x00007632290c7816 */ /* 0x000fe2000000000c */
[----:B------:R-:W-:Y:S01]  /*95820*/  IMAD.WIDE R4, R11, 0x2, R2 ;  /* 0x000000020b047825 */ /* 0x000fe200078e0202 */
[----:B------:R5:W-:Y:S02]  /*95830*/  @P3 STG.E.U16 desc[UR6][R8.64], R10 ;  /* 0x0000000a08003986 */ /* 0x000be4000c101506 */
[----:B-1----:R-:W-:-:S02]  /*95840*/  ISETP.GE.AND P3, PT, R13, R0, PT ;  /* 0x000000000d00720c */ /* 0x002fc40003f66270 */
[----:B------:R-:W1:Y:S01]  /*95850*/  LDC R0, c[0x0][0x39c] ;  /* 0x0000e700ff007b82 */ /* 0x000e620000000800 */
[----:B----4-:R-:W-:Y:S01]  /*95860*/  IMAD.WIDE R6, R11, 0x2, R14 ;  /* 0x000000020b067825 */ /* 0x010fe200078e020e */
[----:B------:R-:W-:Y:S04]  /*95870*/  @P1 STG.E.U16 desc[UR6][R4.64], R41 ;  /* 0x0000002904001986 */ /* 0x000fe8000c101506 */
[----:B------:R4:W-:Y:S02]  /*95880*/  @P2 STG.E.U16 desc[UR6][R6.64], R12 ;  /* 0x0000000c06002986 */ /* 0x0009e4000c101506 */
[----:B------:R-:W1:Y:S01]  /*95890*/  LDC R13, c[0x0][0x398] ;  /* 0x0000e600ff0d7b82 */ /* 0x000e620000000800 */
[----:B------:R-:W-:Y:S01]  /*958a0*/  VIADD R17, R93, 0xe7 ;  /* 0x000000e75d117836 */ /* 0x000fe20000000000 */
[----:B--2---:R-:W-:-:S06]  /*958b0*/  ISETP.LT.AND P2, PT, R81, R16, !P3 ;  /* 0x000000105100720c */ /* 0x004fcc0005f41270 */
[----:B-----5:R-:W2:Y:S08]  /*958c0*/  LDC R10, c[0x0][0x39c] ;  /* 0x0000e700ff0a7b82 */ /* 0x020eb00000000800 */
[----:B----4-:R-:W4:Y:S01]  /*958d0*/  LDC R12, c[0x0][0x398] ;  /* 0x0000e600ff0c7b82 */ /* 0x010f220000000800 */
[----:B------:R-:W-:Y:S01]  /*958e0*/  ISETP.GE.AND P1, PT, R17, R18, PT ;  /* 0x000000121100720c */ /* 0x000fe20003f26270 */
[----:B------:R-:W-:Y:S01]  /*958f0*/  IMAD.IADD R7, R11, 0x1, R67 ;  /* 0x000000010b077824 */ /* 0x000fe200078e0243 */
[----:B---3--:R-:W-:-:S05]  /*95900*/  ISETP.LT.AND P6, PT, R80, R19, !P3 ;  /* 0x000000135000720c */ /* 0x008fca0005fc1270 */
[----:B------:R-:W3:Y:S01]  /*95910*/  LDC R16, c[0x0][0x398] ;  /* 0x0000e600ff107b82 */ /* 0x000ee20000000800 */
[----:B0-----:R-:W-:Y:S01]  /*95920*/  ISETP.LT.AND P3, PT, R81, R20, !P1 ;  /* 0x000000145100720c */ /* 0x001fe20004f61270 */
[----:B------:R-:W-:Y:S01]  /*95930*/  IMAD.WIDE R4, R7, 0x2, R2 ;  /* 0x0000000207047825 */ /* 0x000fe200078e0202 */
[----:B------:R-:W-:-:S03]  /*95940*/  PRMT R20, R42, 0x7632, R20 ;  /* 0x000076322a147816 */ /* 0x000fc60000000014 */
[----:B------:R-:W-:Y:S02]  /*95950*/  IMAD.IADD R11, R7, 0x1, R67 ;  /* 0x00000001070b7824 */ /* 0x000fe400078e0243 */
[----:B------:R-:W-:Y:S01]  /*95960*/  VIADD R19, R93, 0xe8 ;  /* 0x000000e85d137836 */ /* 0x000fe20000000000 */
[----:B------:R-:W0:Y:S01]  /*95970*/  LDC R17, c[0x0][0x398] ;  /* 0x0000e600ff117b82 */ /* 0x000e220000000800 */
[----:B------:R-:W-:Y:S01]  /*95980*/  IMAD.WIDE R6, R7, 0x2, R14 ;  /* 0x0000000207067825 */ /* 0x000fe200078e020e */
[----:B------:R5:W-:Y:S02]  /*95990*/  @P2 STG.E.U16 desc[UR6][R4.64], R42 ;  /* 0x0000002a04002986 */ /* 0x000be4000c101506 */
[----:B-1----:R-:W-:Y:S01]  /*959a0*/  ISETP.GE.AND P2, PT, R19, R0, PT ;  /* 0x000000001300720c */ /* 0x002fe20003f46270 */
[----:B------:R-:W-:-:S03]  /*959b0*/  IMAD.WIDE R8, R11, 0x2, R2 ;  /* 0x000000020b087825 */ /* 0x000fc600078e0202 */
[----:B------:R-:W1:Y:S01]  /*959c0*/  LDC R18, c[0x0][0x398] ;  /* 0x0000e600ff127b82 */ /* 0x000e620000000800 */
[----:B------:R0:W-:Y:S01]  /*959d0*/  @P6 STG.E.U16 desc[UR6][R6.64], R20 ;  /* 0x0000001406006986 */ /* 0x0001e2000c101506 */
[----:B----4-:R-:W-:-:S03]  /*959e0*/  ISETP.LT.AND P1, PT, R80, R12, !P1 ;  /* 0x0000000c5000720c */ /* 0x010fc60004f21270 */
[----:B------:R4:W-:Y:S03]  /*959f0*/  @P3 STG.E.U16 desc[UR6][R8.64], R43 ;  /* 0x0000002b08003986 */ /* 0x0009e6000c101506 */
[----:B------:R-:W4:Y:S01]  /*95a00*/  LDC R0, c[0x0][0x39c] ;  /* 0x0000e700ff007b82 */ /* 0x000f220000000800 */
[----:B------:R-:W-:Y:S01]  /*95a10*/  ISETP.LT.AND P3, PT, R81, R13, !P2 ;  /* 0x0000000d5100720c */ /* 0x000fe20005761270 */
[----:B-----5:R-:W-:Y:S01]  /*95a20*/  VIADD R5, R93, 0xe9 ;  /* 0x000000e95d057836 */ /* 0x020fe20000000000 */
[----:B---3--:R-:W-:-:S05]  /*95a30*/  ISETP.LT.AND P2, PT, R80, R16, !P2 ;  /* 0x000000105000720c */ /* 0x008fca0005741270 */
[----:B------:R-:W3:Y:S01]  /*95a40*/  LDC R12, c[0x0][0x39c] ;  /* 0x0000e700ff0c7b82 */ /* 0x000ee20000000800 */
[----:B------:R-:W-:Y:S01]  /*95a50*/  IMAD.IADD R13, R11, 0x1, R67 ;  /* 0x000000010b0d7824 */ /* 0x000fe200078e0243 */
[----:B--2---:R-:W-:Y:S01]  /*95a60*/  ISETP.GE.AND P6, PT, R5, R10, PT ;  /* 0x0000000a0500720c */ /* 0x004fe20003fc6270 */
[----:B------:R-:W-:Y:S01]  /*95a70*/  IMAD.WIDE R4, R11, 0x2, R14 ;  /* 0x000000020b047825 */ /* 0x000fe200078e020e */
[----:B------:R-:W-:-:S04]  /*95a80*/  PRMT R22, R43, 0x7632, R22 ;  /* 0x000076322b167816 */ /* 0x000fc80000000016 */
[----:B------:R-:W2:Y:S01]  /*95a90*/  LDC R16, c[0x0][0x398] ;  /* 0x0000e600ff107b82 */ /* 0x000ea20000000800 */
[----:B0-----:R-:W-:Y:S01]  /*95aa0*/  IMAD.WIDE R6, R13, 0x2, R2 ;  /* 0x000000020d067825 */ /* 0x001fe200078e0202 */
[----:B------:R-:W-:Y:S06]  /*95ab0*/  @P1 STG.E.U16 desc[UR6][R4.64], R22 ;  /* 0x0000001604001986 */ /* 0x000fec000c101506 */
[----:B------:R-:W0:Y:S01]  /*95ac0*/  LDC R19, c[0x0][0x398] ;  /* 0x0000e600ff137b82 */ /* 0x000e220000000800 */
[----:B------:R5:W-:Y:S07]  /*95ad0*/  @P3 STG.E.U16 desc[UR6][R6.64], R44 ;  /* 0x0000002c06003986 */ /* 0x000bee000c101506 */
[----:B------:R-:W0:Y:S01]  /*95ae0*/  LDC R20, c[0x0][0x398] ;  /* 0x0000e600ff147b82 */ /* 0x000e220000000800 */
[----:B------:R-:W-:Y:S01]  /*95af0*/  ISETP.LT.AND P3, PT, R81, R17, !P6 ;  /* 0x000000115100720c */ /* 0x000fe20007761270 */
[----:B------:R-:W-:Y:S01]  /*95b00*/  VIADD R21, R93, 0xea ;  /* 0x000000ea5d157836 */ /* 0x000fe20000000000 */
[----:B-1----:R-:W-:Y:S01]  /*95b10*/  ISETP.LT.AND P6, PT, R80, R18, !P6 ;  /* 0x000000125000720c */ /* 0x002fe200077c1270 */
[----:B----4-:R-:W-:Y:S01]  /*95b20*/  IMAD.WIDE R8, R13, 0x2, R14 ;  /* 0x000000020d087825 */ /* 0x010fe200078e020e */
[----:B------:R-:W-:-:S03]  /*95b30*/  PRMT R11, R44, 0x7632, R11 ;  /* 0x000076322c0b7816 */ /* 0x000fc6000000000b */
[----:B------:R-:W-:Y:S01]  /*95b40*/  IMAD.IADD R13, R13, 0x1, R67 ;  /* 0x000000010d0d7824 */ /* 0x000fe200078e0243 */
[----:B------:R-:W1:Y:S01]  /*95b50*/  LDC R17, c[0x0][0x398] ;  /* 0x0000e600ff117b82 */ /* 0x000e620000000800 */
[----:B-----5:R-:W-:Y:S01]  /*95b60*/  VIADD R7, R93, 0xeb ;  /* 0x000000eb5d077836 */ /* 0x020fe20000000000 */
[----:B------:R-:W-:Y:S01]  /*95b70*/  ISETP.GE.AND P1, PT, R21, R0, PT ;  /* 0x000000001500720c */ /* 0x000fe20003f26270 */
[----:B------:R4:W-:Y:S01]  /*95b80*/  @P2 STG.E.U16 desc[UR6][R8.64], R11 ;  /* 0x0000000b08002986 */ /* 0x0009e2000c101506 */
[----:B------:R-:W-:Y:S02]  /*95b90*/  IMAD.WIDE R4, R13, 0x2, R14 ;  /* 0x000000020d047825 */ /* 0x000fe400078e020e */
[----:B---3--:R-:W-:Y:S02]  /*95ba0*/  ISETP.GE.AND P2, PT, R7, R12, PT ;  /* 0x0000000c0700720c */ /* 0x008fe40003f46270 */
[----:B------:R-:W3:Y:S01]  /*95bb0*/  LDC R0, c[0x0][0x39c] ;  /* 0x0000e700ff007b82 */ /* 0x000ee20000000800 */
[----:B----4-:R-:W-:-:S07]  /*95bc0*/  IMAD.WIDE R10, R13, 0x2, R2 ;  /* 0x000000020d0a7825 */ /* 0x010fce00078e0202 */
[----:B------:R-:W4:Y:S01]  /*95bd0*/  LDC R12, c[0x0][0x39c] ;  /* 0x0000e700ff0c7b82 */ /* 0x000f220000000800 */
[----:B------:R-:W-:Y:S01]  /*95be0*/  @P3 STG.E.U16 desc[UR6][R10.64], R45 ;  /* 0x0000002d0a003986 */ /* 0x000fe2000c101506 */
[----:B0-----:R-:W-:-:S03]  /*95bf0*/  ISETP.LT.AND P3, PT, R81, R20, !P2 ;  /* 0x000000145100720c */ /* 0x001fc60005761270 */
[----:B------:R0:W-:Y:S01]  /*95c00*/  @P6 STG.E.U16 desc[UR6][R4.64], R23 ;  /* 0x0000001704006986 */ /* 0x0001e2000c101506 */
[----:B--2---:R-:W-:Y:S01]  /*95c10*/  ISETP.LT.AND P6, PT, R81, R16, !P1 ;  /* 0x000000105100720c */ /* 0x004fe20004fc1270 */
[--C-:B------:R-:W-:Y:S01]  /*95c20*/  IMAD.IADD R9, R13, 0x1, R67.reuse ;  /* 0x000000010d097824 */ /* 0x100fe200078e0243 */
[----:B------:R-:W-:Y:S01]  /*95c30*/  ISETP.LT.AND P1, PT, R80, R19, !P1 ;  /* 0x000000135000720c */ /* 0x000fe20004f21270 */
[----:B------:R-:W2:Y:S02]  /*95c40*/  LDC R16, c[0x0][0x398] ;  /* 0x0000e600ff107b82 */ /* 0x000ea40000000800 */
[----:B------:R-:W-:Y:S01]  /*95c50*/  IMAD.IADD R13, R9, 0x1, R67 ;  /* 0x00000001090d7824 */ /* 0x000fe200078e0243 */
[----:B------:R-:W-:-:S05]  /*95c60*/  PRMT R21, R46, 0x7632, R21 ;  /* 0x000076322e157816 */ /* 0x000fca0000000015 */
[----:B------:R-:W5:Y:S01]  /*95c70*/  LDC R18, c[0x0][0x398] ;  /* 0x0000e600ff127b82 */ /* 0x000f620000000800 */
[----:B0-----:R-:W-:-:S04]  /*95c80*/  IMAD.WIDE R4, R9, 0x2, R2 ;  /* 0x0000000209047825 */ /* 0x001fc800078e0202 */
[----:B------:R-:W-:-:S03]  /*95c90*/  IMAD.WIDE R8, R9, 0x2, R14 ;  /* 0x0000000209087825 */ /* 0x000fc600078e020e */
[----:B------:R-:W0:Y:S01]  /*95ca0*/  LDC R19, c[0x0][0x398] ;  /* 0x0000e600ff137b82 */ /* 0x000e220000000800 */
[----:B------:R-:W-:Y:S01]  /*95cb0*/  IMAD.WIDE R6, R13, 0x2, R2 ;  /* 0x000000020d067825 */ /* 0x000fe200078e0202 */
[----:B-1----:R-:W-:Y:S01]  /*95cc0*/  ISETP.LT.AND P2, PT, R80, R17, !P2 ;  /* 0x000000115000720c */ /* 0x002fe20005741270 */
[----:B------:R1:W-:Y:S02]  /*95cd0*/  @P6 STG.E.U16 desc[UR6][R4.64], R46 ;  /* 0x0000002e04006986 */ /* 0x0003e4000c101506 */
[C---:B------:R-:W-:Y:S02]  /*95ce0*/  VIADD R11, R93.reuse, 0xec ;  /* 0x000000ec5d0b7836 */ /* 0x040fe40000000000 */
[----:B------:R2:W-:Y:S01]  /*95cf0*/  @P1 STG.E.U16 desc[UR6][R8.64], R21 ;  /* 0x0000001508001986 */ /* 0x0005e2000c101506 */
[----:B------:R-:W-:Y:S01]  /*95d00*/  VIADD R17, R93, 0xed ;  /* 0x000000ed5d117836 */ /* 0x000fe20000000000 */
[----:B------:R-:W0:Y:S02]  /*95d10*/  LDC R20, c[0x0][0x398] ;  /* 0x0000e600ff147b82 */ /* 0x000e240000000800 */
[----:B------:R-:W-:Y:S01]  /*95d20*/  @P3 STG.E.U16 desc[UR6][R6.64], R47 ;  /* 0x0000002f06003986 */ /* 0x000fe2000c101506 */
[----:B---3--:R-:W-:-:S02]  /*95d30*/  ISETP.GE.AND P3, PT, R11, R0, PT ;  /* 0x000000000b00720c */ /* 0x008fc40003f66270 */
[----:B----4-:R-:W-:-:S03]  /*95d40*/  ISETP.GE.AND P1, PT, R17, R12, PT ;  /* 0x0000000c1100720c */ /* 0x010fc60003f26270 */
[----:B------:R-:W3:Y:S01]  /*95d50*/  LDC R0, c[0x0][0x39c] ;  /* 0x0000e700ff007b82 */ /* 0x000ee20000000800 */
[----:B-1----:R-:W-:Y:S01]  /*95d60*/  PRMT R5, R47, 0x7632, R5 ;  /* 0x000076322f057816 */ /* 0x002fe20000000005 */
[----:B------:R-:W-:-:S06]  /*95d70*/  IMAD.WIDE R10, R13, 0x2, R14 ;  /* 0x000000020d0a7825 */ /* 0x000fcc00078e020e */
[----:B------:R-:W1:Y:S01]  /*95d80*/  LDC R17, c[0x0][0x398] ;  /* 0x0000e600ff117b82 */ /* 0x000e620000000800 */
[----:B------:R4:W-:Y:S01]  /*95d90*/  @P2 STG.E.U16 desc[UR6][R10.64], R5 ;  /* 0x000000050a002986 */ /* 0x0009e2000c101506 */
[----:B--2---:R-:W-:-:S06]  /*95da0*/  ISETP.LT.AND P2, PT, R81, R16, !P3 ;  /* 0x000000105100720c */ /* 0x004fcc0005f41270 */
[----:B------:R-:W2:Y:S01]  /*95db0*/  LDC R12, c[0x0][0x39c] ;  /* 0x0000e700ff0c7b82 */ /* 0x000ea20000000800 */
[----:B-----5:R-:W-:Y:S01]  /*95dc0*/  ISETP.LT.AND P6, PT, R80, R18, !P3 ;  /* 0x000000125000720c */ /* 0x020fe20005fc1270 */
[--C-:B------:R-:W-:Y:S01]  /*95dd0*/  IMAD.IADD R9, R13, 0x1, R67.reuse ;  /* 0x000000010d097824 */ /* 0x100fe200078e0243 */
[----:B0-----:R-:W-:Y:S01]  /*95de0*/  ISETP.LT.AND P3, PT, R81, R19, !P1 ;  /* 0x000000135100720c */ /* 0x001fe20004f61270 */
[----:B------:R-:W-:Y:S02]  /*95df0*/  VIADD R19, R93, 0xee ;  /* 0x000000ee5d137836 */ /* 0x000fe40000000000 */
[C---:B------:R-:W-:Y:S02]  /*95e00*/  IMAD.IADD R13, R9.reuse, 0x1, R67 ;  /* 0x00000001090d7824 */ /* 0x040fe400078e0243 */
[----:B------:R-:W0:Y:S01]  /*95e10*/  LDC R16, c[0x0][0x398] ;  /* 0x0000e600ff107b82 */ /* 0x000e220000000800 */
[----:B----4-:R-:W-:Y:S01]  /*95e20*/  IMAD.WIDE R4, R9, 0x2, R2 ;  /* 0x0000000209047825 */ /* 0x010fe200078e0202 */
[----:B------:R-:W-:-:S06]  /*95e30*/  PRMT R21, R48, 0x7632, R21 ;  /* 0x0000763230157816 */ /* 0x000fcc0000000015 */
[----:B------:R-:W4:Y:S01]  /*95e40*/  LDC R18, c[0x0][0x398] ;  /* 0x0000e600ff127b82 */ /* 0x000f220000000800 */
[----:B------:R-:W-:Y:S01]  /*95e50*/  IMAD.WIDE R8, R9, 0x2, R14 ;  /* 0x0000000209087825 */ /* 0x000fe200078e020e */
[----:B------:R-:W-:Y:S06]  /*95e60*/  @P2 STG.E.U16 desc[UR6][R4.64], R48 ;  /* 0x0000003004002986 */ /* 0x000fec000c101506 */
[----:B------:R-:W5:Y:S01]  /*95e70*/  LDC R10, c[0x0][0x398] ;  /* 0x0000e600ff0a7b82 */ /* 0x000f620000000800 */
[----:B------:R-:W-:Y:S01]  /*95e80*/  IMAD.WIDE R6, R13, 0x2, R2 ;  /* 0x000000020d067825 */ /* 0x000fe200078e0202 */
[----:B---3--:R-:W-:Y:S01]  /*95e90*/  ISETP.GE.AND P2, PT, R19, R0, PT ;  /* 0x000000001300720c */ /* 0x008fe20003f46270 */
[----:B------:R3:W-:Y:S01]  /*95ea0*/  @P6 STG.E.U16 desc[UR6][R8.64], R21 ;  /* 0x0000001508006986 */ /* 0x0007e2000c101506 */
[----:B-1----:R-:W-:Y:S01]  /*95eb0*/  ISETP.LT.AND P6, PT, R80, R17, !P1 ;  /* 0x000000115000720c */ /* 0x002fe20004fc1270 */
[----:B------:R-:W-:-:S02]  /*95ec0*/  VIADD R11, R93, 0xef ;  /* 0x000000ef5d0b7836 */ /* 0x000fc40000000000 */
[----:B------:R1:W-:Y:S01]  /*95ed0*/  @P3 STG.E.U16 desc[UR6][R6.64], R49 ;  /* 0x0000003106003986 */ /* 0x0003e2000c101506 */
[----:B------:R-:W-:Y:S01]  /*95ee0*/  ISETP.LT.AND P3, PT, R81, R20, !P2 ;  /* 0x000000145100720c */ /* 0x000fe20005761270 */
[----:B------:R-:W5:Y:S01]  /*95ef0*/  LDC R0, c[0x0][0x39c] ;  /* 0x0000e700ff007b82 */ /* 0x000f620000000800 */
[----:B--2---:R-:W-:Y:S01]  /*95f00*/  ISETP.GE.AND P1, PT, R11, R12, PT ;  /* 0x0000000c0b00720c */ /* 0x004fe20003f26270 */
[----:B------:R-:W-:-:S06]  /*95f10*/  IMAD.IADD R11, R13, 0x1, R67 ;  /* 0x000000010d0b7824 */ /* 0x000fcc00078e0243 */
[----:B------:R-:W2:Y:S01]  /*95f20*/  LDC R17, c[0x0][0x398] ;  /* 0x0000e600ff117b82 */ /* 0x000ea20000000800 */
[----:B---3--:R-:W-:Y:S01]  /*95f30*/  IMAD.WIDE R8, R13, 0x2, R14 ;  /* 0x000000020d087825 */ /* 0x008fe200078e020e */
[----:B-1----:R-:W-:-:S03]  /*95f40*/  PRMT R7, R49, 0x7632, R7 ;  /* 0x0000763231077816 */ /* 0x002fc60000000007 */
[----:B------:R-:W-:Y:S01]  /*95f50*/  IMAD.WIDE R4, R11, 0x2, R2 ;  /* 0x000000020b047825 */ /* 0x000fe200078e0202 */
[----:B0-----:R-:W-:Y:S02]  /*95f60*/  ISETP.LT.AND P2, PT, R80, R16, !P2 ;  /* 0x000000105000720c */ /* 0x001fe40005741270 */
[----:B------:R-:W0:Y:S01]  /*95f70*/  LDC R12, c[0x0][0x39c] ;  /* 0x0000e700ff0c7b82 */ /* 0x000e220000000800 */
[----:B------:R1:W-:Y:S01]  /*95f80*/  @P6 STG.E.U16 desc[UR6][R8.64], R7 ;  /* 0x0000000708006986 */ /* 0x0003e2000c101506 */
[----:B----4-:R-:W-:-:S03]  /*95f90*/  ISETP.LT.AND P6, PT, R81, R18, !P1 ;  /* 0x000000125100720c */ /* 0x010fc60004fc1270 */
[----:B------:R3:W-:Y:S01]  /*95fa0*/  @P3 STG.E.U16 desc[UR6][R4.64], R50 ;  /* 0x0000003204003986 */ /* 0x0007e2000c101506 */
[----:B-----5:R-:W-:Y:S02]  /*95fb0*/  ISETP.LT.AND P3, PT, R80, R10, !P1 ;  /* 0x0000000a5000720c */ /* 0x020fe40004f61270 */
[----:B------:R-:W4:Y:S01]  /*95fc0*/  LDC R19, c[0x0][0x398] ;  /* 0x0000e600ff137b82 */ /* 0x000f220000000800 */
[----:B------:R-:W-:Y:S01]  /*95fd0*/  IMAD.IADD R13, R11, 0x1, R67 ;  /* 0x000000010b0d7824 */ /* 0x000fe200078e0243 */
[----:B------:R-:W-:Y:S01]  /*95fe0*/  PRMT R18, R50, 0x7632, R18 ;  /* 0x0000763232127816 */ /* 0x000fe20000000012 */
[----:B------:R-:W-:-:S05]  /*95ff0*/  VIADD R21, R93, 0xf0 ;  /* 0x000000f05d157836 */ /* 0x000fca0000000000 */
[----:B------:R-:W5:Y:S01]  /*96000*/  LDC R20, c[0x0][0x398] ;  /* 0x0000e600ff147b82 */ /* 0x000f620000000800 */
[----:B------:R-:W-:-:S07]  /*96010*/  IMAD.WIDE R10, R11, 0x2, R14 ;  /* 0x000000020b0a7825 */ /* 0x000fce00078e020e */
[----:B------:R-:W5:Y:S01]  /*96020*/  LDC R16, c[0x0][0x398] ;  /* 0x0000e600ff107b82 */ /* 0x000f620000000800 */
[----:B-1----:R-:W-:Y:S01]  /*96030*/  IMAD.WIDE R6, R13, 0x2, R2 ;  /* 0x000000020d067825 */ /* 0x002fe200078e0202 */
[----:B------:R-:W-:-:S03]  /*96040*/  PRMT R22, R51, 0x7632, R22 ;  /* 0x0000763233167816 */ /* 0x000fc60000000016 */
[----:B------:R-:W-:Y:S01]  /*96050*/  IMAD.WIDE R8, R13, 0x2, R14 ;  /* 0x000000020d087825 */ /* 0x000fe200078e020e */
[----:B------:R-:W-:Y:S01]  /*96060*/  ISETP.GE.AND P1, PT, R21, R0, PT ;  /* 0x000000001500720c */ /* 0x000fe20003f26270 */
[----:B------:R-:W-:Y:S01]  /*96070*/  @P2 STG.E.U16 desc[UR6][R10.64], R18 ;  /* 0x000000120a002986 */ /* 0x000fe2000c101506 */
[----:B------:R-:W1:Y:S03]  /*96080*/  LDC R0, c[0x0][0x39c] ;  /* 0x0000e700ff007b82 */ /* 0x000e660000000800 */
[----:B------:R4:W-:Y:S01]  /*96090*/  @P6 STG.E.U16 desc[UR6][R6.64], R51 ;  /* 0x0000003306006986 */ /* 0x0009e2000c101506 */
[----:B---3--:R-:W-:-:S03]  /*960a0*/  VIADD R5, R93, 0xf1 ;  /* 0x000000f15d057836 */ /* 0x008fc60000000000 */
[----:B------:R3:W-:Y:S01]  /*960b0*/  @P3 STG.E.U16 desc[UR6][R8.64], R22 ;  /* 0x0000001608003986 */ /* 0x0007e2000c101506 */
[----:B--2---:R-:W-:Y:S01]  /*960c0*/  ISETP.LT.AND P3, PT, R81, R17, !P1 ;  /* 0x000000115100720c */ /* 0x004fe20004f61270 */
[----:B------:R-:W2:Y:S01]  /*960d0*/  LDC R21, c[0x0][0x398] ;  /* 0x0000e600ff157b82 */ /* 0x000ea20000000800 */
[----:B0-----:R-:W-:-:S07]  /*960e0*/  ISETP.GE.AND P2, PT, R5, R12, PT ;  /* 0x0000000c0500720c */ /* 0x001fce0003f46270 */
[----:B------:R-:W0:Y:S01]  /*960f0*/  LDC R17, c[0x0][0x398] ;  /* 0x0000e600ff117b82 */ /* 0x000e220000000800 */
[C---:B----4-:R-:W-:Y:S01]  /*96100*/  ISETP.LT.AND P1, PT, R80.reuse, R19, !P1 ;  /* 0x000000135000720c */ /* 0x050fe20004f21270 */
[----:B------:R-:W-:Y:S01]  /*96110*/  IMAD.IADD R7, R13, 0x1, R67 ;  /* 0x000000010d077824 */ /* 0x000fe200078e0243 */
[----:B-----5:R-:W-:Y:S02]  /*96120*/  ISETP.LT.AND P6, PT, R81, R20, !P2 ;  /* 0x000000145100720c */ /* 0x020fe400057c1270 */
[----:B------:R-:W-:-:S03]  /*96130*/  ISETP.LT.AND P2, PT, R80, R16, !P2 ;  /* 0x000000105000720c */ /* 0x000fc60005741270 */
[----:B------:R-:W4:Y:S01]  /*96140*/  LDC R18, c[0x0][0x398] ;  /* 0x0000e600ff127b82 */ /* 0x000f220000000800 */
[----:B------:R-:W-:Y:S01]  /*96150*/  IMAD.IADD R13, R7, 0x1, R67 ;  /* 0x00000001070d7824 */ /* 0x000fe200078e0243 */
[----:B------:R-:W-:Y:S01]  /*96160*/  F2FP.BF16.F32.PACK_AB R53, R53, R91 ;  /* 0x0000005b3535723e */ /* 0x000fe200000010ff */
[----:B------:R-:W-:-:S05]  /*96170*/  IMAD.WIDE R4, R7, 0x2, R2 ;  /* 0x0000000207047825 */ /* 0x000fca00078e0202 */
[----:B------:R-:W5:Y:S01]  /*96180*/  LDC R12, c[0x0][0x39c] ;  /* 0x0000e700ff0c7b82 */ /* 0x000f620000000800 */
[----:B------:R-:W-:Y:S01]  /*96190*/  IADD3 R23, PT, PT, R93, 0xf2, RZ ;  /* 0x000000f25d177810 */ /* 0x000fe20007ffe0ff */
[----:B------:R-:W-:Y:S01]  /*961a0*/  IMAD.WIDE R6, R7, 0x2, R14 ;  /* 0x0000000207067825 */ /* 0x000fe200078e020e */
[----:B---3--:R-:W-:-:S05]  /*961b0*/  PRMT R22, R52, 0x7632, R22 ;  /* 0x0000763234167816 */ /* 0x008fca0000000016 */
[----:B------:R-:W3:Y:S01]  /*961c0*/  LDC R19, c[0x0][0x398] ;  /* 0x0000e600ff137b82 */ /* 0x000ee20000000800 */
[----:B------:R-:W-:Y:S01]  /*961d0*/  IMAD.WIDE R8, R13, 0x2, R2 ;  /* 0x000000020d087825 */ /* 0x000fe200078e0202 */
[----:B------:R-:W-:Y:S01]  /*961e0*/  PRMT R24, R53, 0x7632, R24 ;  /* 0x0000763235187816 */ /* 0x000fe20000000018 */
[----:B------:R0:W-:Y:S02]  /*961f0*/  @P3 STG.E.U16 desc[UR6][R4.64], R52 ;  /* 0x0000003404003986 */ /* 0x0001e4000c101506 */
[----:B------:R-:W-:Y:S01]  /*96200*/  IMAD.WIDE R10, R13, 0x2, R14 ;  /* 0x000000020d0a7825 */ /* 0x000fe200078e020e */
[----:B-1----:R-:W-:Y:S02]  /*96210*/  ISETP.GE.AND P3, PT, R23, R0, PT ;  /* 0x000000001700720c */ /* 0x002fe40003f66270 */
[----:B------:R-:W1:Y:S01]  /*96220*/  LDC R20, c[0x0][0x398] ;  /* 0x0000e600ff147b82 */ /* 0x000e620000000800 */
[----:B------:R-:W-:Y:S04]  /*96230*/  @P1 STG.E.U16 desc[UR6][R6.64], R22 ;  /* 0x0000001606001986 */ /* 0x000fe8000c101506 */
[----:B------:R-:W-:Y:S03]  /*96240*/  @P6 STG.E.U16 desc[UR6][R8.64], R53 ;  /* 0x0000003508006986 */ /* 0x000fe6000c101506 */
[----:B------:R-:W2:Y:S01]  /*96250*/  LDC R16, c[0x0][0x39c] ;  /* 0x0000e700ff107b82 */ /* 0x000ea20000000800 */
[----:B------:R3:W-:Y:S01]  /*96260*/  @P2 STG.E.U16 desc[UR6][R10.64], R24 ;  /* 0x000000180a002986 */ /* 0x0007e2000c101506 */
[----:B0-----:R-:W-:Y:S01]  /*96270*/  ISETP.LT.AND P2, PT, R81, R17, !P3 ;  /* 0x000000115100720c */ /* 0x001fe20005f41270 */
[----:B------:R-:W-:-:S02]  /*96280*/  IMAD.IADD R13, R13, 0x1, R67 ;  /* 0x000000010d0d7824 */ /* 0x000fc400078e0243 */
[----:B------:R-:W-:-:S03]  /*96290*/  VIADD R23, R93, 0xf3 ;  /* 0x000000f35d177836 */ /* 0x000fc60000000000 */
[----:B------:R-:W0:Y:S01]  /*962a0*/  LDC R0, c[0x0][0x39c] ;  /* 0x0000e700ff007b82 */ /* 0x000e220000000800 */
[----:B------:R-:W-:Y:S01]  /*962b0*/  F2FP.BF16.F32.PACK_AB R54, R54, R92 ;  /* 0x0000005c3636723e */ /* 0x000fe200000010ff */
[----:B------:R-:W-:Y:S01]  /*962c0*/  IMAD.WIDE R4, R13, 0x2, R2 ;  /* 0x000000020d047825 */ /* 0x000fe200078e0202 */
[----:B----4-:R-:W-:Y:S02]  /*962d0*/  ISETP.LT.AND P1, PT, R80, R18, !P3 ;  /* 0x000000125000720c */ /* 0x010fe40005f21270 */
[----:B-----5:R-:W-:-:S03]  /*962e0*/  ISETP.GE.AND P3, PT, R23, R12, PT ;  /* 0x0000000c1700720c */ /* 0x020fc60003f66270 */
[----:B------:R-:W4:Y:S01]  /*962f0*/  LDC R17, c[0x0][0x398] ;  /* 0x0000e600ff117b82 */ /* 0x000f220000000800 */
[----:B------:R5:W-:Y:S01]  /*96300*/  @P2 STG.E.U16 desc[UR6][R4.64], R54 ;  /* 0x0000003604002986 */ /* 0x000be2000c101506 */
[----:B---3--:R-:W-:-:S06]  /*96310*/  ISETP.LT.AND P2, PT, R81, R19, !P3 ;  /* 0x000000135100720c */ /* 0x008fcc0005f41270 */
[----:B------:R-:W3:Y:S01]  /*96320*/  LDC R10, c[0x0][0x398] ;  /* 0x0000e600ff0a7b82 */ /* 0x000ee20000000800 */
[----:B------:R-:W-:Y:S01]  /*96330*/  F2FP.BF16.F32.PACK_AB R64, R64, R25 ;  /* 0x000000194040723e */ /* 0x000fe200000010ff */
[----:B------:R-:W-:Y:S01]  /*96340*/  VIADD R25, R93, 0xf4 ;  /* 0x000000f45d197836 */ /* 0x000fe20000000000 */
[----:B-1----:R-:W-:Y:S01]  /*96350*/  ISETP.LT.AND P3, PT, R80, R20, !P3 ;  /* 0x000000145000720c */ /* 0x002fe20005f61270 */
[----:B------:R-:W-:-:S04]  /*96360*/  IMAD.WIDE R6, R13, 0x2, R14 ;  /* 0x000000020d067825 */ /* 0x000fc800078e020e */
[----:B------:R-:W1:Y:S01]  /*96370*/  LDC R12, c[0x0][0x398] ;  /* 0x0000e600ff0c7b82 */ /* 0x000e620000000800 */
[----:B------:R-:W-:Y:S01]  /*96380*/  IMAD.IADD R13, R13, 0x1, R67 ;  /* 0x000000010d0d7824 */ /* 0x000fe200078e0243 */
[----:B------:R-:W-:Y:S02]  /*96390*/  PRMT R8, R54, 0x7632, R8 ;  /* 0x0000763236087816 */ /* 0x000fe40000000008 */
[----:B--2---:R-:W-:Y:S01]  /*963a0*/  ISETP.GE.AND P6, PT, R25, R16, PT ;  /* 0x000000101900720c */ /* 0x004fe20003fc6270 */
[----:B-----5:R-:W-:Y:S01]  /*963b0*/  IMAD.WIDE R4, R13, 0x2, R2 ;  /* 0x000000020d047825 */ /* 0x020fe200078e0202 */
[----:B------:R-:W-:Y:S01]  /*963c0*/  F2FP.BF16.F32.PACK_AB R55, R55, R77 ;  /* 0x0000004d3737723e */ /* 0x000fe200000010ff */
[----:B------:R2:W-:Y:S02]  /*963d0*/  @P1 STG.E.U16 desc[UR6][R6.64], R8 ;  /* 0x0000000806001986 */ /* 0x0005e4000c101506 */
[----:B------:R-:W-:Y:S01]  /*963e0*/  VIADD R19, R93, 0xf5 ;  /* 0x000000f55d137836 */ /* 0x000fe20000000000 */
[----:B------:R-:W-:Y:S01]  /*963f0*/  ISETP.LT.AND P1, PT, R81, R21, !P6 ;  /* 0x000000155100720c */ /* 0x000fe20007721270 */
[----:B------:R5:W-:Y:S01]  /*96400*/  @P2 STG.E.U16 desc[UR6][R4.64], R55 ;  /* 0x0000003704002986 */ /* 0x000be2000c101506 */
[----:B------:R-:W-:Y:S01]  /*96410*/  PRMT R20, R55, 0x7632, R20 ;  /* 0x0000763237147816 */ /* 0x000fe20000000014 */
[----:B------:R-:W-:Y:S01]  /*96420*/  IMAD.IADD R11, R13, 0x1, R67 ;  /* 0x000000010d0b7824 */ /* 0x000fe200078e0243 */
[----:B0-----:R-:W-:-:S02]  /*96430*/  ISETP.GE.AND P2, PT, R19, R0, PT ;  /* 0x000000001300720c */ /* 0x001fc40003f46270 */
[----:B------:R-:W-:Y:S01]  /*96440*/  F2FP.BF16.F32.PACK_AB R56, R56, R76 ;  /* 0x0000004c3838723e */ /* 0x000fe200000010ff */
[----:B------:R-:W-:Y:S01]  /*96450*/  VIADD R18, R93, 0xf6 ;  /* 0x000000f65d127836 */ /* 0x000fe20000000000 */
[----:B------:R-:W-:Y:S01]  /*96460*/  F2FP.BF16.F32.PACK_AB R57, R57, R75 ;  /* 0x0000004b3939723e */ /* 0x000fe200000010ff */
[----:B--2---:R-:W-:Y:S01]  /*96470*/  IMAD.WIDE R6, R13, 0x2, R14 ;  /* 0x000000020d067825 */ /* 0x004fe200078e020e */
[C---:B----4-:R-:W-:Y:S01]  /*96480*/  ISETP.LT.AND P6, PT, R80.reuse, R17, !P6 ;  /* 0x000000115000720c */ /* 0x050fe200077c1270 */
[----:B------:R-:W0:Y:S03]  /*96490*/  LDC R16, c[0x0][0x398] ;  /* 0x0000e600ff107b82 */ /* 0x000e260000000800 */
[----:B------:R2:W-:Y:S01]  /*964a0*/  @P3 STG.E.U16 desc[UR6][R6.64], R20 ;  /* 0x0000001406003986 */ /* 0x0005e2000c101506 */
[----:B---3--:R-:W-:Y:S01]  /*964b0*/  ISETP.LT.AND P3, PT, R81, R10, !P2 ;  /* 0x0000000a5100720c */ /* 0x008fe20005761270 */
[----:B------:R-:W-:Y:S01]  /*964c0*/  IMAD.WIDE R8, R11, 0x2, R2 ;  /* 0x000000020b087825 */ /* 0x000fe200078e0202 */
[----:B-1----:R-:W-:-:S02]  /*964d0*/  ISETP.LT.AND P2, PT, R80, R12, !P2 ;  /* 0x0000000c5000720c */ /* 0x002fc40005741270 */
[----:B------:R-:W1:Y:S01]  /*964e0*/  LDC R0, c[0x0][0x398] ;  /* 0x0000e600ff007b82 */ /* 0x000e620000000800 */
[C---:B------:R-:W-:Y:S01]  /*964f0*/  IMAD.IADD R13, R11.reuse, 0x1, R67 ;  /* 0x000000010b0d7824 */ /* 0x040fe200078e0243 */
[----:B------:R3:W-:Y:S01]  /*96500*/  @P1 STG.E.U16 desc[UR6][R8.64], R56 ;  /* 0x0000003808001986 */ /* 0x0007e2000c101506 */
[----:B-----5:R-:W-:-:S04]  /*96510*/  IMAD.WIDE R4, R11, 0x2, R14 ;  /* 0x000000020b047825 */ /* 0x020fc800078e020e */
[----:B--2---:R-:W-:Y:S01]  /*96520*/  IMAD.WIDE R6, R13, 0x2, R2 ;  /* 0x000000020d067825 */ /* 0x004fe200078e0202 */
[----:B------:R-:W2:Y:S01]  /*96530*/  LDC R10, c[0x0][0x398] ;  /* 0x0000e600ff0a7b82 */ /* 0x000ea20000000800 */
[----:B---3--:R-:W-:Y:S02]  /*96540*/  PRMT R9, R56, 0x7632, R9 ;  /* 0x0000763238097816 */ /* 0x008fe40000000009 */
[C---:B------:R-:W-:Y:S01]  /*96550*/  VIADD R8, R93.reuse, 0xf7 ;  /* 0x000000f75d087836 */ /* 0x040fe20000000000 */
[----:B------:R-:W-:Y:S01]  /*96560*/  ISETP.GE.AND P1, PT, R18, R79, PT ;  /* 0x0000004f1200720c */ /* 0x000fe20003f26270 */
[----:B------:R-:W-:Y:S01]  /*96570*/  VIADD R19, R93, 0xf8 ;  /* 0x000000f85d137836 */ /* 0x000fe20000000000 */
[----:B------:R-:W3:Y:S02]  /*96580*/  LDL.LU R79, [R1+0x2c] ;  /* 0x00002c00014f7983 */ /* 0x000ee40000300800 */
[----:B------:R-:W4:Y:S02]  /*96590*/  LDC R17, c[0x0][0x398] ;  /* 0x0000e600ff117b82 */ /* 0x000f240000000800 */
[----:B------:R5:W-:Y:S04]  /*965a0*/  @P6 STG.E.U16 desc[UR6][R4.64], R9 ;  /* 0x0000000904006986 */ /* 0x000be8000c101506 */
[----:B------:R0:W-:Y:S01]  /*965b0*/  @P3 STG.E.U16 desc[UR6][R6.64], R57 ;  /* 0x0000003906003986 */ /* 0x0001e2000c101506 */
[----:B------:R-:W-:Y:S01]  /*965c0*/  ISETP.GE.AND P3, PT, R8, R82, PT ;  /* 0x000000520800720c */ /* 0x000fe20003f66270 */
[C---:B------:R-:W-:Y:S01]  /*965d0*/  IMAD.IADD R11, R13.reuse, 0x1, R67 ;  /* 0x000000010d0b7824 */ /* 0x040fe200078e0243 */
[----:B------:R-:W4:Y:S01]  /*965e0*/  LDC R12, c[0x0][0x398] ;  /* 0x0000e600ff0c7b82 */ /* 0x000f220000000800 */
[----:B-----5:R-:W-:Y:S01]  /*965f0*/  IMAD.WIDE R8, R13, 0x2, R14 ;  /* 0x000000020d087825 */ /* 0x020fe200078e020e */
[----:B------:R-:W-:-:S02]  /*96600*/  F2FP.BF16.F32.PACK_AB R58, R58, R74 ;  /* 0x0000004a3a3a723e */ /* 0x000fc400000010ff */
[----:B------:R-:W-:-:S04]  /*96610*/  F2FP.BF16.F32.PACK_AB R59, R59, R73 ;  /* 0x000000493b3b723e */ /* 0x000fc800000010ff */
[----:B------:R-:W5:Y:S01]  /*96620*/  LDC R18, c[0x0][0x398] ;  /* 0x0000e600ff127b82 */ /* 0x000f620000000800 */
[----:B0-----:R-:W-:-:S05]  /*96630*/  PRMT R7, R57, 0x7632, R7 ;  /* 0x0000763239077816 */ /* 0x001fca0000000007 */
[----:B------:R0:W-:Y:S01]  /*96640*/  @P2 STG.E.U16 desc[UR6][R8.64], R7 ;  /* 0x0000000708002986 */ /* 0x0001e2000c101506 */
[----:B------:R-:W-:-:S03]  /*96650*/  ISETP.GE.AND P2, PT, R19, R78, PT ;  /* 0x0000004e1300720c */ /* 0x000fc60003f46270 */
[----:B------:R-:W5:Y:S01]  /*96660*/  LDL.LU R78, [R1+0x24] ;  /* 0x00002400014e7983 */ /* 0x000f620000300800 */
[----:B------:R-:W-:Y:S01]  /*96670*/  ISETP.LT.AND P6, PT, R81, R16, !P1 ;  /* 0x000000105100720c */ /* 0x000fe20004fc1270 */
[C---:B------:R-:W-:Y:S01]  /*96680*/  IMAD.WIDE R4, R11.reuse, 0x2, R2 ;  /* 0x000000020b047825 */ /* 0x040fe200078e0202 */
[----:B------:R-:W4:Y:S01]  /*96690*/  LDC R16, c[0x0][0x398] ;  /* 0x0000e600ff107b82 */ /* 0x000f220000000800 */
[----:B-1----:R-:W-:Y:S01]  /*966a0*/  ISETP.LT.AND P1, PT, R80, R0, !P1 ;  /* 0x000000005000720c */ /* 0x002fe20004f21270 */
[----:B------:R-:W5:Y:S01]  /*966b0*/  LDL.LU R82, [R1+0x1c] ;  /* 0x00001c0001527983 */ /* 0x000f620000300800 */
[----:B------:R-:W-:-:S08]  /*966c0*/  IMAD.IADD R13, R11, 0x1, R67 ;  /* 0x000000010b0d7824 */ /* 0x000fd000078e0243 */
[----:B------:R1:W-:Y:S01]  /*966d0*/  @P6 STG.E.U16 desc[UR6][R4.64], R58 ;  /* 0x0000003a04006986 */ /* 0x0003e2000c101506 */
[----:B--2---:R-:W-:Y:S01]  /*966e0*/  ISETP.LT.AND P6, PT, R81, R10, !P3 ;  /* 0x0000000a5100720c */ /* 0x004fe20005fc1270 */
[----:B0-----:R-:W-:Y:S01]  /*966f0*/  IMAD.WIDE R6, R11, 0x2, R14 ;  /* 0x000000020b067825 */ /* 0x001fe200078e020e */
[----:B----4-:R-:W-:Y:S01]  /*96700*/  ISETP.LT.AND P3, PT, R80, R17, !P3 ;  /* 0x000000115000720c */ /* 0x010fe20005f61270 */
[----:B------:R-:W0:Y:S01]  /*96710*/  LDC R0, c[0x0][0x398] ;  /* 0x0000e600ff007b82 */ /* 0x000e220000000800 */
[----:B------:R-:W-:Y:S01]  /*96720*/  PRMT R19, R58, 0x7632, R19 ;  /* 0x000076323a137816 */ /* 0x000fe20000000013 */
[----:B------:R-:W-:Y:S01]  /*96730*/  IMAD.WIDE R8, R13, 0x2, R14 ;  /* 0x000000020d087825 */ /* 0x000fe200078e020e */
[----:B------:R-:W-:-:S03]  /*96740*/  PRMT R20, R59, 0x7632, R20 ;  /* 0x000076323b147816 */ /* 0x000fc60000000014 */
[----:B-1----:R-:W-:Y:S01]  /*96750*/  IMAD.WIDE R4, R13, 0x2, R2 ;  /* 0x000000020d047825 */ /* 0x002fe200078e0202 */
[----:B------:R1:W-:Y:S01]  /*96760*/  @P1 STG.E.U16 desc[UR6][R6.64], R19 ;  /* 0x0000001306001986 */ /* 0x0003e2000c101506 */
[----:B------:R-:W-:Y:S01]  /*96770*/  F2FP.BF16.F32.PACK_AB R60, R60, R72 ;  /* 0x000000483c3c723e */ /* 0x000fe200000010ff */
[----:B------:R-:W2:Y:S02]  /*96780*/  LDC R10, c[0x0][0x398] ;  /* 0x0000e600ff0a7b82 */ /* 0x000ea40000000800 */
[----:B------:R4:W-:Y:S01]  /*96790*/  @P6 STG.E.U16 desc[UR6][R4.64], R59 ;  /* 0x0000003b04006986 */ /* 0x0009e2000c101506 */
[----:B------:R-:W-:-:S03]  /*967a0*/  VIADD R17, R93, 0xf9 ;  /* 0x000000f95d117836 */ /* 0x000fc60000000000 */
[----:B------:R0:W-:Y:S01]  /*967b0*/  @P3 STG.E.U16 desc[UR6][R8.64], R20 ;  /* 0x0000001408003986 */ /* 0x0001e2000c101506 */
[----:B------:R-:W-:Y:S01]  /*967c0*/  ISETP.LT.AND P3, PT, R81, R12, !P2 ;  /* 0x0000000c5100720c */ /* 0x000fe20005761270 */
[----:B------:R-:W-:Y:S01]  /*967d0*/  IMAD.IADD R13, R13, 0x1, R67 ;  /* 0x000000010d0d7824 */ /* 0x000fe200078e0243 */
[----:B------:R-:W-:Y:S01]  /*967e0*/  ISETP.LT.AND P2, PT, R80, R16, !P2 ;  /* 0x000000105000720c */ /* 0x000fe20005741270 */
[----:B------:R-:W-:Y:S01]  /*967f0*/  VIADD R16, R93, 0xfa ;  /* 0x000000fa5d107836 */ /* 0x000fe20000000000 */
[----:B------:R-:W0:Y:S01]  /*96800*/  LDC R11, c[0x0][0x398] ;  /* 0x0000e600ff0b7b82 */ /* 0x000e220000000800 */
[----:B-1----:R-:W-:-:S07]  /*96810*/  IMAD.WIDE R6, R13, 0x2, R2 ;  /* 0x000000020d067825 */ /* 0x002fce00078e0202 */
[----:B------:R-:W1:Y:S01]  /*96820*/  LDC R12, c[0x0][0x398] ;  /* 0x0000e600ff0c7b82 */ /* 0x000e620000000800 */
[----:B------:R-:W-:Y:S01]  /*96830*/  @P3 STG.E.U16 desc[UR6][R6.64], R60 ;  /* 0x0000003c06003986 */ /* 0x000fe2000c101506 */
[----:B---3--:R-:W-:-:S03]  /*96840*/  ISETP.GE.AND P1, PT, R17, R79, PT ;  /* 0x0000004f1100720c */ /* 0x008fc60003f26270 */
[----:B------:R-:W3:Y:S01]  /*96850*/  LDL.LU R79, [R1+0x14] ;  /* 0x00001400014f7983 */ /* 0x000ee20000300800 */
[----:B-----5:R-:W-:-:S03]  /*96860*/  ISETP.GE.AND P3, PT, R16, R78, PT ;  /* 0x0000004e1000720c */ /* 0x020fc60003f66270 */
[----:B------:R-:W5:Y:S01]  /*96870*/  LDL.LU R78, [R1+0xc] ;  /* 0x00000c00014e7983 */ /* 0x000f620000300800 */
[----:B------:R-:W-:Y:S01]  /*96880*/  ISETP.LT.AND P6, PT, R81, R18, !P1 ;  /* 0x000000125100720c */ /* 0x000fe20004fc1270 */
[C---:B------:R-:W-:Y:S01]  /*96890*/  IMAD.IADD R17, R13.reuse, 0x1, R67 ;  /* 0x000000010d117824 */ /* 0x040fe200078e0243 */
[----:B------:R-:W-:Y:S01]  /*968a0*/  PRMT R19, R60, 0x7632, R19 ;  /* 0x000076323c137816 */ /* 0x000fe20000000013 */
[----:B----4-:R-:W-:Y:S01]  /*968b0*/  IMAD.WIDE R4, R13, 0x2, R14 ;  /* 0x000000020d047825 */ /* 0x010fe200078e020e */
[----:B0-----:R-:W-:Y:S01]  /*968c0*/  ISETP.LT.AND P1, PT, R80, R0, !P1 ;  /* 0x000000005000720c */ /* 0x001fe20004f21270 */
[----:B------:R-:W0:Y:S01]  /*968d0*/  LDC R13, c[0x0][0x398] ;  /* 0x0000e600ff0d7b82 */ /* 0x000e220000000800 */
[----:B------:R-:W-:Y:S01]  /*968e0*/  F2FP.BF16.F32.PACK_AB R61, R61, R70 ;  /* 0x000000463d3d723e */ /* 0x000fe200000010ff */
[----:B------:R-:W-:Y:S01]  /*968f0*/  IMAD.WIDE R8, R17, 0x2, R2 ;  /* 0x0000000211087825 */ /* 0x000fe200078e0202 */
[----:B------:R4:W-:Y:S01]  /*96900*/  @P2 STG.E.U16 desc[UR6][R4.64], R19 ;  /* 0x0000001304002986 */ /* 0x0009e2000c101506 */
[----:B--2---:R-:W-:-:S02]  /*96910*/  ISETP.LT.AND P2, PT, R81, R10, !P3 ;  /* 0x0000000a5100720c */ /* 0x004fc40005f41270 */
[----:B------:R-:W-:Y:S01]  /*96920*/  VIADD R18, R93, 0xfb ;  /* 0x000000fb5d127836 */ /* 0x000fe20000000000 */
[----:B------:R-:W-:Y:S01]  /*96930*/  ISETP.LT.AND P3, PT, R80, R11, !P3 ;  /* 0x0000000b5000720c */ /* 0x000fe20005f61270 */
[----:B------:R-:W-:Y:S01]  /*96940*/  IMAD.WIDE R10, R17, 0x2, R14 ;  /* 0x00000002110a7825 */ /* 0x000fe200078e020e */
[----:B------:R2:W-:Y:S01]  /*96950*/  @P6 STG.E.U16 desc[UR6][R8.64], R61 ;  /* 0x0000003d08006986 */ /* 0x0005e2000c101506 */
[----:B------:R-:W-:Y:S01]  /*96960*/  F2FP.BF16.F32.PACK_AB R62, R62, R69 ;  /* 0x000000453e3e723e */ /* 0x000fe200000010ff */
[----:B------:R-:W0:Y:S01]  /*96970*/  LDC R0, c[0x0][0x398] ;  /* 0x0000e600ff007b82 */ /* 0x000e220000000800 */
[----:B------:R-:W-:Y:S02]  /*96980*/  ISETP.GE.AND P6, PT, R18, R82, PT ;  /* 0x000000521200720c */ /* 0x000fe40003fc6270 */
[----:B----4-:R-:W-:Y:S01]  /*96990*/  PRMT R5, R61, 0x7632, R5 ;  /* 0x000076323d057816 */ /* 0x010fe20000000005 */
[----:B------:R-:W-:Y:S01]  /*969a0*/  IMAD.IADD R17, R17, 0x1, R67 ;  /* 0x0000000111117824 */ /* 0x000fe200078e0243 */
[----:B------:R-:W-:-:S03]  /*969b0*/  F2FP.BF16.F32.PACK_AB R63, R63, R68 ;  /* 0x000000443f3f723e */ /* 0x000fc600000010ff */
[----:B------:R-:W4:Y:S01]  /*969c0*/  LDC R16, c[0x0][0x398] ;  /* 0x0000e600ff107b82 */ /* 0x000f220000000800 */
[----:B------:R2:W-:Y:S01]  /*969d0*/  @P1 STG.E.U16 desc[UR6][R10.64], R5 ;  /* 0x000000050a001986 */ /* 0x0005e2000c101506 */
[----:B-1----:R-:W-:Y:S01]  /*969e0*/  ISETP.LT.AND P1, PT, R81, R12, !P6 ;  /* 0x0000000c5100720c */ /* 0x002fe20007721270 */
[----:B--2---:R-:W-:Y:S01]  /*969f0*/  VIADD R8, R93, 0xfc ;  /* 0x000000fc5d087836 */ /* 0x004fe20000000000 */
[----:B------:R-:W-:Y:S01]  /*96a00*/  PRMT R9, R62, 0x7632, R9 ;  /* 0x000076323e097816 */ /* 0x000fe20000000009 */
[----:B------:R-:W-:-:S03]  /*96a10*/  IMAD.WIDE R6, R17, 0x2, R14 ;  /* 0x0000000211067825 */ /* 0x000fc600078e020e */
[----:B------:R-:W1:Y:S01]  /*96a20*/  LDC R12, c[0x0][0x398] ;  /* 0x0000e600ff0c7b82 */ /* 0x000e620000000800 */
[----:B------:R-:W-:-:S07]  /*96a30*/  IMAD.WIDE R4, R17, 0x2, R2 ;  /* 0x0000000211047825 */ /* 0x000fce00078e0202 */
[----:B------:R-:W2:Y:S01]  /*96a40*/  LDC R10, c[0x0][0x398] ;  /* 0x0000e600ff0a7b82 */ /* 0x000ea20000000800 */
[----:B------:R-:W-:Y:S01]  /*96a50*/  IMAD.IADD R17, R17, 0x1, R67 ;  /* 0x0000000111117824 */ /* 0x000fe200078e0243 */
[----:B------:R-:W-:Y:S01]  /*96a60*/  @P2 STG.E.U16 desc[UR6][R4.64], R62 ;  /* 0x0000003e04002986 */ /* 0x000fe2000c101506 */
[----:B------:R-:W-:-:S03]  /*96a70*/  VIADD R11, R93, 0xfd ;  /* 0x000000fd5d0b7836 */ /* 0x000fc60000000000 */
[----:B------:R0:W-:Y:S02]  /*96a80*/  @P3 STG.E.U16 desc[UR6][R6.64], R9 ;  /* 0x0000000906003986 */ /* 0x0001e4000c101506 */
[----:B------:R-:W0:Y:S08]  /*96a90*/  LDC R18, c[0x0][0x398] ;  /* 0x0000e600ff127b82 */ /* 0x000e300000000800 */
[----:B------:R-:W0:Y:S01]  /*96aa0*/  LDC R19, c[0x0][0x398] ;  /* 0x0000e600ff137b82 */ /* 0x000e220000000800 */
[----:B---3--:R-:W-:Y:S01]  /*96ab0*/  ISETP.GE.AND P2, PT, R8, R79, PT ;  /* 0x0000004f0800720c */ /* 0x008fe20003f46270 */
[----:B0-----:R-:W-:Y:S01]  /*96ac0*/  IMAD.WIDE R8, R17, 0x2, R2 ;  /* 0x0000000211087825 */ /* 0x001fe200078e0202 */
[----:B------:R-:W3:Y:S04]  /*96ad0*/  LDL.S16 R79, [R1+0x33c] ;  /* 0x00033c00014f7983 */ /* 0x000ee80000100600 */
[----:B------:R0:W-:Y:S01]  /*96ae0*/  @P1 STG.E.U16 desc[UR6][R8.64], R63 ;  /* 0x0000003f08001986 */ /* 0x0001e2000c101506 */
[----:B-----5:R-:W-:-:S03]  /*96af0*/  ISETP.GE.AND P1, PT, R11, R78, PT ;  /* 0x0000004e0b00720c */ /* 0x020fc60003f26270 */
[----:B------:R-:W5:Y:S01]  /*96b00*/  LDL.LU.S16 R78, [R1+0x33e] ;  /* 0x00033e00014e7983 */ /* 0x000f620000300600 */
[C---:B------:R-:W-:Y:S02]  /*96b10*/  ISETP.LT.AND P6, PT, R80.reuse, R0, !P6 ;  /* 0x000000005000720c */ /* 0x040fe400077c1270 */
[----:B------:R-:W-:Y:S02]  /*96b20*/  ISETP.LT.AND P3, PT, R81, R13, !P2 ;  /* 0x0000000d5100720c */ /* 0x000fe40005761270 */
[----:B----4-:R-:W-:Y:S01]  /*96b30*/  ISETP.LT.AND P2, PT, R80, R16, !P2 ;  /* 0x000000105000720c */ /* 0x010fe20005741270 */
[----:B------:R-:W-:Y:S01]  /*96b40*/  IMAD.IADD R11, R17, 0x1, R67 ;  /* 0x00000001110b7824 */ /* 0x000fe200078e0243 */
[----:B------:R-:W-:Y:S01]  /*96b50*/  PRMT R16, R63, 0x7632, R16 ;  /* 0x000076323f107816 */ /* 0x000fe20000000010 */
[----:B------:R-:W-:Y:S01]  /*96b60*/  IMAD.WIDE R4, R17, 0x2, R14 ;  /* 0x0000000211047825 */ /* 0x000fe200078e020e */
[----:B------:R-:W-:-:S03]  /*96b70*/  PRMT R17, R64, 0x7632, R17 ;  /* 0x0000763240117816 */ /* 0x000fc60000000011 */
[----:B------:R-:W-:-:S04]  /*96b80*/  IMAD.WIDE R6, R11, 0x2, R2 ;  /* 0x000000020b067825 */ /* 0x000fc800078e0202 */
[----:B0-----:R-:W-:Y:S01]  /*96b90*/  IMAD.WIDE R8, R11, 0x2, R14 ;  /* 0x000000020b087825 */ /* 0x001fe200078e020e */
[----:B------:R0:W-:Y:S03]  /*96ba0*/  @P6 STG.E.U16 desc[UR6][R4.64], R16 ;  /* 0x0000001004006986 */ /* 0x0001e6000c101506 */
[----:B------:R-:W-:Y:S01]  /*96bb0*/  VIADD R0, R93, 0xfe ;  /* 0x000000fe5d007836 */ /* 0x000fe20000000000 */
[----:B------:R4:W-:Y:S04]  /*96bc0*/  @P3 STG.E.U16 desc[UR6][R6.64], R64 ;  /* 0x0000004006003986 */ /* 0x0009e8000c101506 */
[----:B------:R4:W-:Y:S01]  /*96bd0*/  @P2 STG.E.U16 desc[UR6][R8.64], R17 ;  /* 0x0000001108002986 */ /* 0x0009e2000c101506 */
[----:B--2---:R-:W-:-:S02]  /*96be0*/  ISETP.LT.AND P2, PT, R81, R10, !P1 ;  /* 0x0000000a5100720c */ /* 0x004fc40004f41270 */
[----:B------:R-:W-:Y:S01]  /*96bf0*/  ISETP.GE.AND P6, PT, R0, R71, PT ;  /* 0x000000470000720c */ /* 0x000fe20003fc6270 */
[--C-:B------:R-:W-:Y:S01]  /*96c00*/  IMAD.IADD R11, R11, 0x1, R67.reuse ;  /* 0x000000010b0b7824 */ /* 0x100fe200078e0243 */
[C---:B-1----:R-:W-:Y:S02]  /*96c10*/  ISETP.LT.AND P1, PT, R80.reuse, R12, !P1 ;  /* 0x0000000c5000720c */ /* 0x042fe40004f21270 */
[----:B------:R-:W-:Y:S01]  /*96c20*/  ISETP.LT.AND P3, PT, R81, R18, !P6 ;  /* 0x000000125100720c */ /* 0x000fe20007761270 */
[C---:B------:R-:W-:Y:S01]  /*96c30*/  IMAD.IADD R13, R11.reuse, 0x1, R67 ;  /* 0x000000010b0d7824 */ /* 0x040fe200078e0243 */
[----:B------:R-:W-:Y:S01]  /*96c40*/  ISETP.LT.AND P6, PT, R80, R19, !P6 ;  /* 0x000000135000720c */ /* 0x000fe200077c1270 */
[----:B0-----:R-:W-:Y:S01]  /*96c50*/  IMAD.WIDE R4, R11, 0x2, R2 ;  /* 0x000000020b047825 */ /* 0x001fe200078e0202 */
[----:B------:R-:W-:Y:S02]  /*96c60*/  F2FP.BF16.F32.PACK_AB R65, R65, R26 ;  /* 0x0000001a4141723e */ /* 0x000fe400000010ff */
[----:B------:R-:W-:Y:S01]  /*96c70*/  F2FP.BF16.F32.PACK_AB R66, R66, R28 ;  /* 0x0000001c4242723e */ /* 0x000fe200000010ff */
[----:B------:R-:W-:Y:S01]  /*96c80*/  IMAD.IADD R67, R13, 0x1, R67 ;  /* 0x000000010d437824 */ /* 0x000fe200078e0243 */
[----:B------:R-:W-:Y:S01]  /*96c90*/  PRMT R0, R65, 0x7632, R0 ;  /* 0x0000763241007816 */ /* 0x000fe20000000000 */
[----:B----4-:R-:W-:Y:S01]  /*96ca0*/  IMAD.WIDE R6, R11, 0x2, R14 ;  /* 0x000000020b067825 */ /* 0x010fe200078e020e */
[----:B------:R0:W-:Y:S03]  /*96cb0*/  @P2 STG.E.U16 desc[UR6][R4.64], R65 ;  /* 0x0000004104002986 */ /* 0x0001e6000c101506 */
[C---:B------:R-:W-:Y:S01]  /*96cc0*/  IMAD.WIDE R10, R13.reuse, 0x2, R2 ;  /* 0x000000020d0a7825 */ /* 0x040fe200078e0202 */
[----:B------:R1:W-:Y:S03]  /*96cd0*/  @P1 STG.E.U16 desc[UR6][R6.64], R0 ;  /* 0x0000000006001986 */ /* 0x0003e6000c101506 */
[----:B------:R-:W-:Y:S01]  /*96ce0*/  IMAD.WIDE R8, R13, 0x2, R14 ;  /* 0x000000020d087825 */ /* 0x000fe200078e020e */
[----:B------:R1:W-:Y:S03]  /*96cf0*/  @P3 STG.E.U16 desc[UR6][R10.64], R66 ;  /* 0x000000420a003986 */ /* 0x0003e6000c101506 */
[----:B------:R-:W-:Y:S01]  /*96d00*/  IMAD.WIDE R2, R67, 0x2, R2 ;  /* 0x0000000243027825 */ /* 0x000fe200078e0202 */
[----:B0-----:R-:W-:-:S03]  /*96d10*/  PRMT R5, R66, 0x7632, R5 ;  /* 0x0000763242057816 */ /* 0x001fc60000000005 */
[----:B------:R-:W-:Y:S02]  /*96d20*/  IMAD.WIDE R14, R67, 0x2, R14 ;  /* 0x00000002430e7825 */ /* 0x000fe400078e020e */
[----:B------:R1:W-:Y:S01]  /*96d30*/  @P6 STG.E.U16 desc[UR6][R8.64], R5 ;  /* 0x0000000508006986 */ /* 0x0003e2000c101506 */
[----:B---3--:R-:W-:-:S05]  /*96d40*/  PRMT R12, R79, 0x7610, R12 ;  /* 0x000076104f0c7816 */ /* 0x008fca000000000c */
[----:B------:R1:W-:Y:S01]  /*96d50*/  @P5 STG.E.U16 desc[UR6][R2.64], R12 ;  /* 0x0000000c02005986 */ /* 0x0003e2000c101506 */
[----:B-----5:R-:W-:-:S05]  /*96d60*/  PRMT R13, R78, 0x7610, R13 ;  /* 0x000076104e0d7816 */ /* 0x020fca000000000d */
[----:B------:R1:W-:Y:S01]  /*96d70*/  @P0 STG.E.U16 desc[UR6][R14.64], R13 ;  /* 0x0000000d0e000986 */ /* 0x0003e2000c101506 */
[----:B------:R-:W-:Y:S06]  /*96d80*/  BAR.SYNC.DEFER_BLOCKING 0x0 ;  /* 0x0000000000007b1d */ /* 0x000fec0000010000 */
[----:B------:R-:W-:Y:S05]  /*96d90*/  @P4 BRA `(.L_x_13) ;  /* 0x0000000000a04947 */ /* 0x000fea0003800000 */
[----:B-1----:R-:W0:Y:S01]  /*96da0*/  S2R R3, SR_CgaCtaId ;  /* 0x0000000000037919 */ /* 0x002e220000008800 */
[----:B------:R-:W-:Y:S01]  /*96db0*/  NOP ;  /* 0x0000000000007918 */ /* 0x000fe20000000000 */
[----:B------:R-:W-:Y:S01]  /*96dc0*/  MOV R0, 0x50 ;  /* 0x0000005000007802 */ /* 0x000fe20000000f00 */
[----:B------:R-:W-:-:S03]  /*96dd0*/  IMAD.MOV.U32 R7, RZ, RZ, 0x1 ;  /* 0x00000001ff077424 */ /* 0x000fc600078e00ff */
[----:B0-----:R-:W-:Y:S01]  /*96de0*/  LEA R9, R3, R0, 0x18 ;  /* 0x0000000003097211 */ /* 0x001fe200078ec0ff */
[----:B------:R-:W-:Y:S02]  /*96df0*/  IMAD.U32 R0, RZ, RZ, UR5 ;  /* 0x00000005ff007e24 */ /* 0x000fe4000f8e00ff */
[----:B------:R-:W-:Y:S02]  /*96e00*/  IMAD.MOV.U32 R3, RZ, RZ, 0xffff ;  /* 0x0000ffffff037424 */ /* 0x000fe400078e00ff */
[----:B------:R-:W0:Y:S01]  /*96e10*/  LDS R5, [R9] ;  /* 0x0000000009057984 */ /* 0x000e220000000800 */
[----:B------:R-:W-:-:S04]  /*96e20*/  LOP3.LUT R0, R0, 0xffff, RZ, 0xc0, !PT ;  /* 0x0000ffff00007812 */ /* 0x000fc800078ec0ff */
[----:B------:R-:W-:-:S05]  /*96e30*/  SHF.R.U32.HI R0, RZ, 0x5, R0 ;  /* 0x00000005ff007819 */ /* 0x000fca0000011600 */
[----:B------:R-:W-:Y:S01]  /*96e40*/  VIADD R2, R0, 0x10 ;  /* 0x0000001000027836 */ /* 0x000fe20000000000 */
[----:B------:R-:W-:-:S04]  /*96e50*/  SHF.L.U32 R0, R3, R0, RZ ;  /* 0x0000000003007219 */ /* 0x000fc800000006ff */
[----:B------:R-:W-:-:S04]  /*96e60*/  SHF.L.U32 R3, R7, R2, RZ ;  /* 0x0000000207037219 */ /* 0x000fc800000006ff */
[----:B------:R-:W-:-:S04]  /*96e70*/  LOP3.LUT R0, R3, R0, RZ, 0xfc, !PT ;  /* 0x0000000003007212 */ /* 0x000fc800078efcff */
[C---:B------:R-:W-:Y:S02]  /*96e80*/  LOP3.LUT R2, R0.reuse, 0xffff, RZ, 0xc0, !PT ;  /* 0x0000ffff00027812 */ /* 0x040fe400078ec0ff */
[----:B0-----:R-:W-:-:S04]  /*96e90*/  LOP3.LUT R3, R0, 0xffff, R5, 0x80, !PT ;  /* 0x0000ffff00037812 */ /* 0x001fc800078e8005 */
[----:B------:R-:W-:-:S13]  /*96ea0*/  ISETP.NE.AND P0, PT, R3, R2, PT ;  /* 0x000000020300720c */ /* 0x000fda0003f05270 */
[----:B------:R-:W-:Y:S05]  /*96eb0*/  @P0 BRA `(.L_x_14) ;  /* 0x0000000000500947 */ /* 0x000fea0003800000 */
[----:B------:R-:W-:Y:S02]  /*96ec0*/  SHF.R.U32.HI R5, RZ, 0x10, R5 ;  /* 0x00000010ff057819 */ /* 0x000fe40000011605 */
[----:B------:R-:W-:-:S04]  /*96ed0*/  SHF.R.U32.HI R2, RZ, 0x10, R0 ;  /* 0x00000010ff027819 */ /* 0x000fc80000011600 */
[----:B------:R-:W-:-:S04]  /*96ee0*/  LOP3.LUT R5, R5, R2, RZ, 0xc0, !PT ;  /* 0x0000000205057212 */ /* 0x000fc800078ec0ff */
[----:B------:R-:W-:-:S13]  /*96ef0*/  ISETP.NE.AND P0, PT, R5, R2, PT ;  /* 0x000000020500720c */ /* 0x000fda0003f05270 */
[----:B------:R-:W-:Y:S05]  /*96f00*/  @P0 BRA `(.L_x_15) ;  /* 0x0000000000300947 */ /* 0x000fea0003800000 */
[----:B------:R-:W-:Y:S01]  /*96f10*/  R2UR UR4, R0 ;  /* 0x00000000000472ca */ /* 0x000fe200000e0000 */
[----:B------:R-:W0:Y:S01]  /*96f20*/  S2R R3, SR_LANEID ;  /* 0x0000000000037919 */ /* 0x000e220000000000 */
[----:B------:R-:W-:-:S06]  /*96f30*/  VOTE.ANY R2, PT, PT ;  /* 0x0000000000027806 */ /* 0x000fcc00038e0100 */
[----:B------:R-:W0:Y:S05]  /*96f40*/  FLO.U32 R2, R2 ;  /* 0x0000000200027300 */ /* 0x000e2a00000e0000 */
[----:B------:R-:W-:-:S06]  /*96f50*/  ULOP3.LUT UR4, URZ, UR4, URZ, 0x33, !UPT ;  /* 0x00000004ff047292 */ /* 0x000fcc000f8e33ff */
[----:B------:R-:W-:-:S04]  /*96f60*/  IMAD.U32 R4, RZ, RZ, UR4 ;  /* 0x00000004ff047e24 */ /* 0x000fc8000f8e00ff */
[----:B------:R-:W1:Y:S02]  /*96f70*/  REDUX UR5, R4 ;  /* 0x00000000040573c4 */ /* 0x000e640000000000 */
[----:B------:R2:W-:Y:S01]  /*96f80*/  UTCATOMSWS.AND URZ, UR4 ;  /* 0x0000000400ff79e3 */ /* 0x0005e20008000000 */
[----:B0-----:R-:W-:Y:S01]  /*96f90*/  ISETP.EQ.U32.AND P0, PT, R2, R3, PT ;  /* 0x000000030200720c */ /* 0x001fe20003f02070 */
[----:B-1----:R-:W-:-:S12]  /*96fa0*/  IMAD.U32 R0, RZ, RZ, UR5 ;  /* 0x00000005ff007e24 */ /* 0x002fd8000f8e00ff */
[----:B------:R2:W-:Y:S01]  /*96fb0*/  @P0 ATOMS.AND RZ, [R9], R0 ;  /* 0x0000000009ff038c */ /* 0x0005e20002800000 */
[----:B------:R-:W-:Y:S05]  /*96fc0*/  BRA `(.L_x_13) ;  /* 0x0000000000147947 */ /* 0x000fea0003800000 */
.L_x_15:
[----:B------:R-:W-:-:S07]  /*96fd0*/  MOV R2, 0x96ff0 ;  /* 0x00096ff000027802 */ /* 0x000fce0000000f00 */
[----:B------:R-:W-:Y:S05]  /*96fe0*/  CALL.REL.NOINC `($__internal_0_$__cuda_sm10x_tcgen05_guardrail_trap_col_being_dealloced_not_returned_by_alloc) ;  /* 0x00000000002c7944 */ /* 0x000fea0003c00000 */
[----:B------:R-:W-:Y:S05]  /*96ff0*/  BRA `(.L_x_13) ;  /* 0x0000000000087947 */ /* 0x000fea0003800000 */
.L_x_14:
[----:B------:R-:W-:-:S07]  /*97000*/  MOV R2, 0x97020 ;  /* 0x0009702000027802 */ /* 0x000fce0000000f00 */
[----:B------:R-:W-:Y:S05]  /*97010*/  CALL.REL.NOINC `($__internal_2_$__cuda_sm10x_tcgen05_guardrail_trap_unallocated_columns_being_dealloced) ;  /* 0x0000000000387944 */ /* 0x000fea0003c00000 */
.L_x_13:
[----:B------:R-:W-:Y:S01]  /*97020*/  NOP ;  /* 0x0000000000007918 */ /* 0x000fe20000000000 */
[----:B--2---:R-:W-:Y:S05]  /*97030*/  EXIT ;  /* 0x000000000000794d */ /* 0x004fea0003800000 */
.L_x_8:
[----:B------:R-:W0:Y:S02]  /*97040*/  SYNCS.PHASECHK.TRANS64.TRYWAIT P0, [UR4], R92 ;  /* 0x0000005cff0075a7 */ /* 0x000e240008001104 */
[----:B0-----:R-:W-:Y:S05]  /*97050*/  @!P0 BRA `(.L_x_8) ;  /* 0xfffffffc00f88947 */ /* 0x001fea000383ffff */
[----:B------:R-:W-:Y:S05]  /*97060*/  BRA `(.L_x_16) ;  /* 0xfffffa3c00407947 */ /* 0x000fea000383ffff */
.L_x_12:
[----:B------:R-:W1:Y:S02]  /*97070*/  SYNCS.PHASECHK.TRANS64.TRYWAIT P2, [UR4], R0 ;  /* 0x00000000ff0075a7 */ /* 0x000e640008041104 */
[----:B-1----:R-:W-:Y:S05]  /*97080*/  @!P2 BRA `(.L_x_12) ;  /* 0xfffffffc00f8a947 */ /* 0x002fea000383ffff */
[----:B------:R-:W-:Y:S05]  /*97090*/  BRA `(.L_x_11) ;  /* 0xfffffec800807947 */ /* 0x000fea000383ffff */
        .weak           $__internal_0_$__cuda_sm10x_tcgen05_guardrail_trap_col_being_dealloced_not_returned_by_alloc
        .type           $__internal_0_$__cuda_sm10x_tcgen05_guardrail_trap_col_being_dealloced_not_returned_by_alloc,@function
        .size           $__internal_0_$__cuda_sm10x_tcgen05_guardrail_trap_col_being_dealloced_not_returned_by_alloc,($__internal_1_$__cuda_sm10x_tcgen05_guardrail_trap_phase_invalid_during_alloc - $__internal_0_$__cuda_sm10x_tcgen05_guardrail_trap_col_being_dealloced_not_returned_by_alloc)
$__internal_0_$__cuda_sm10x_tcgen05_guardrail_trap_col_being_dealloced_not_returned_by_alloc:
[----:B------:R-:W-:Y:S05]  /*970a0*/  BPT.TRAP 0x1 ;  /* 0x000000040000795c */ /* 0x000fea0000300000 */
[----:B------:R-:W-:-:S04]  /*970b0*/  IMAD.MOV.U32 R3, RZ, RZ, 0x0 ;  /* 0x00000000ff037424 */ /* 0x000fc800078e00ff */
[----:B------:R-:W-:Y:S05]  /*970c0*/  RET.REL.NODEC R2 `(matmul_kernel) ;  /* 0xfffff68c02cc7950 */ /* 0x000fea0003c3ffff */
        .weak           $__internal_1_$__cuda_sm10x_tcgen05_guardrail_trap_phase_invalid_during_alloc
        .type           $__internal_1_$__cuda_sm10x_tcgen05_guardrail_trap_phase_invalid_during_alloc,@function
        .size           $__internal_1_$__cuda_sm10x_tcgen05_guardrail_trap_phase_invalid_during_alloc,($__internal_2_$__cuda_sm10x_tcgen05_guardrail_trap_unallocated_columns_being_dealloced - $__internal_1_$__cuda_sm10x_tcgen05_guardrail_trap_phase_invalid_during_alloc)
$__internal_1_$__cuda_sm10x_tcgen05_guardrail_trap_phase_invalid_during_alloc:
[----:B------:R-:W-:Y:S05]  /*970d0*/  BPT.TRAP 0x1 ;  /* 0x000000040000795c */ /* 0x000fea0000300000 */
[----:B------:R-:W-:-:S04]  /*970e0*/  IMAD.MOV.U32 R3, RZ, RZ, 0x0 ;  /* 0x00000000ff037424 */ /* 0x000fc800078e00ff */
[----:B------:R-:W-:Y:S05]  /*970f0*/  RET.REL.NODEC R2 `(matmul_kernel) ;  /* 0xfffff68c02c07950 */ /* 0x000fea0003c3ffff */
        .weak           $__internal_2_$__cuda_sm10x_tcgen05_guardrail_trap_unallocated_columns_being_dealloced
        .type           $__internal_2_$__cuda_sm10x_tcgen05_guardrail_trap_unallocated_columns_being_dealloced,@function
        .size           $__internal_2_$__cuda_sm10x_tcgen05_guardrail_trap_unallocated_columns_being_dealloced,(.L_x_20 - $__internal_2_$__cuda_sm10x_tcgen05_guardrail_trap_unallocated_columns_being_dealloced)
$__internal_2_$__cuda_sm10x_tcgen05_guardrail_trap_unallocated_columns_being_dealloced:
[----:B------:R-:W-:Y:S05]  /*97100*/  BPT.TRAP 0x1 ;  /* 0x000000040000795c */ /* 0x000fea0000300000 */
[----:B------:R-:W-:-:S04]  /*97110*/  IMAD.MOV.U32 R3, RZ, RZ, 0x0 ;  /* 0x00000000ff037424 */ /* 0x000fc800078e00ff */
[----:B------:R-:W-:Y:S05]  /*97120*/  RET.REL.NODEC R2 `(matmul_kernel) ;  /* 0xfffff68c02b47950 */ /* 0x000fea0003c3ffff */
.L_x_17:
[----:B------:R-:W-:-:S00]  /*97130*/  BRA `(.L_x_17) ;  /* 0xfffffffc00fc7947 */ /* 0x000fc0000383ffff */
[----:B------:R-:W-:-:S00]  /*97140*/  NOP ;  /* 0x0000000000007918 */ /* 0x000fc00000000000 */
        /* <DEDUP_REMOVED lines=11> */
.L_x_20:


//--------------------- .nv.shared.matmul_kernel  --------------------------
	.section	.nv.shared.matmul_kernel,"aw",@nobits
	.sectionflags	@""
	.align	16
	.zero		1024


//--------------------- .nv.shared.reserved.0     --------------------------
	.section	.nv.shared.reserved.0,"aw",@nobits
	.align	8
	.weak		__nv_reservedSMEM_offset_0_alias
	.size		__nv_reservedSMEM_offset_0_alias, 0, 64
	.other		__nv_reservedSMEM_offset_0_alias,@"STO_CUDA_RESERVED_SHARED STV_DEFAULT"
__nv_reservedSMEM_offset_0_alias:
	.zero		0
.nv.shared.reserved.0:
	.zero		64
	.weak		__nv_reservedSMEM_allocation_phase
	.type		__nv_reservedSMEM_allocation_phase,@object
	.size		__nv_reservedSMEM_allocation_phase,(.L_0 - __nv_reservedSMEM_allocation_phase)
__nv_reservedSMEM_allocation_phase:
	.zero		1
.L_0:
	.zero		7
	.weak		__nv_reservedSMEM_devtool_atexit_pc
	.type		__nv_reservedSMEM_devtool_atexit_pc,@object
	.size		__nv_reservedSMEM_devtool_atexit_pc,(__nv_reservedSMEM_allocation_mask - __nv_reservedSMEM_devtool_atexit_pc)
__nv_reservedSMEM_devtool_atexit_pc:
	.zero		8
	.weak		__nv_reservedSMEM_allocation_mask
	.type		__nv_reservedSMEM_allocation_mask,@object
	.size		__nv_reservedSMEM_allocation_mask,(.L_2 - __nv_reservedSMEM_allocation_mask)
__nv_reservedSMEM_allocation_mask:
	.zero		4
.L_2:


//--------------------- .nv.constant0.matmul_kernel --------------------------
	.section	.nv.constant0.matmul_kernel,"a",@progbits
	.sectionflags	@""
	.align	4
.nv.constant0.matmul_kernel:
	.zero		976


//--------------------- SYMBOLS --------------------------

	.type		.nv.reservedSmem.offset0,@object
	.size		.nv.reservedSmem.offset0,0x4
	.type		.nv.reservedSmem.cap,@object
	.size		.nv.reservedSmem.cap,0x4
